	.target	sm_90a

	.elftype	@"ET_EXEC"


//--------------------- .note.nv.tkinfo           --------------------------
	.section	.note.nv.tkinfo,"",@"SHT_NOTE"
	.sectionflags	@"SHF_NOTE_NV_TKINFO"
	.tkinfo
        /*0018*/ 	.word	0x00000002
        /*0030*/ 	.string	""
        /*0030*/ 	.string	"ptxas"
        /*0030*/ 	.string	"Cuda compilation tools, release 13.0, V13.0.88"
        /*0030*/ 	.string	"Build cuda_13.0.r13.0/compiler.36424714_0"
        /*0030*/ 	.string	"-arch sm_90a -m 64 "



//--------------------- .note.nv.cuinfo           --------------------------
	.section	.note.nv.cuinfo,"",@"SHT_NOTE"
	.sectionflags	@"SHF_NOTE_NV_CUINFO"
        /*0018*/ 	.short	0x0002
        /*001a*/ 	.short	0x005a
        /*001c*/ 	.short	0x0082
	.zero		2


//--------------------- .nv.info                  --------------------------
	.section	.nv.info,"",@"SHT_CUDA_INFO"
	.align	4


	//----- nvinfo : EIATTR_REGCOUNT
	.align		4
        /*0000*/ 	.byte	0x04, 0x2f
        /*0002*/ 	.short	(.L_1 - .L_0)
	.align		4
.L_0:
        /*0004*/ 	.word	index@(_ZN17fastertransformer13add_bias_tanhI6__halfEEvPT_PKS2_ii)
        /*0008*/ 	.word	0x00000014


	//----- nvinfo : EIATTR_FRAME_SIZE
	.align		4
.L_1:
        /*000c*/ 	.byte	0x04, 0x11
        /*000e*/ 	.short	(.L_3 - .L_2)
	.align		4
.L_2:
        /*0010*/ 	.word	index@(_ZN17fastertransformer13add_bias_tanhI6__halfEEvPT_PKS2_ii)
        /*0014*/ 	.word	0x00000000


	//----- nvinfo : EIATTR_REGCOUNT
	.align		4
.L_3:
        /*0018*/ 	.byte	0x04, 0x2f
        /*001a*/ 	.short	(.L_5 - .L_4)
	.align		4
.L_4:
        /*001c*/ 	.word	index@(_ZN17fastertransformer14sigmoid_kernelI7__half2EEvPT_if)
        /*0020*/ 	.word	0x0000000b


	//----- nvinfo : EIATTR_FRAME_SIZE
	.align		4
.L_5:
        /*0024*/ 	.byte	0x04, 0x11
        /*0026*/ 	.short	(.L_7 - .L_6)
	.align		4
.L_6:
        /*0028*/ 	.word	index@(_ZN17fastertransformer14sigmoid_kernelI7__half2EEvPT_if)
        /*002c*/ 	.word	0x00000000


	//----- nvinfo : EIATTR_REGCOUNT
	.align		4
.L_7:
        /*0030*/ 	.byte	0x04, 0x2f
        /*0032*/ 	.short	(.L_9 - .L_8)
	.align		4
.L_8:
        /*0034*/ 	.word	index@(_ZN17fastertransformer18generic_activationINS_14GeluActivationEffEEvPT0_PKT1_PKS2_S6_PKiS8_iPKfSC_SA_iii)
        /*0038*/ 	.word	0x0000001f


	//----- nvinfo : EIATTR_FRAME_SIZE
	.align		4
.L_9:
        /*003c*/ 	.byte	0x04, 0x11
        /*003e*/ 	.short	(.L_11 - .L_10)
	.align		4
.L_10:
        /*0040*/ 	.word	index@(_ZN17fastertransformer18generic_activationINS_14GeluActivationEffEEvPT0_PKT1_PKS2_S6_PKiS8_iPKfSC_SA_iii)
        /*0044*/ 	.word	0x00000000


	//----- nvinfo : EIATTR_REGCOUNT
	.align		4
.L_11:
        /*0048*/ 	.byte	0x04, 0x2f
        /*004a*/ 	.short	(.L_13 - .L_12)
	.align		4
.L_12:
        /*004c*/ 	.word	index@(_ZN17fastertransformer18generic_activationINS_14GeluActivationE7__half2S2_EEvPT0_PKT1_PKS3_S7_PKiS9_iPKfSD_SB_iii)
        /*0050*/ 	.word	0x0000001f


	//----- nvinfo : EIATTR_FRAME_SIZE
	.align		4
.L_13:
        /*0054*/ 	.byte	0x04, 0x11
        /*0056*/ 	.short	(.L_15 - .L_14)
	.align		4
.L_14:
        /*0058*/ 	.word	index@(_ZN17fastertransformer18generic_activationINS_14GeluActivationE7__half2S2_EEvPT0_PKT1_PKS3_S7_PKiS9_iPKfSD_SB_iii)
        /*005c*/ 	.word	0x00000000


	//----- nvinfo : EIATTR_REGCOUNT
	.align		4
.L_15:
        /*0060*/ 	.byte	0x04, 0x2f
        /*0062*/ 	.short	(.L_17 - .L_16)
	.align		4
.L_16:
        /*0064*/ 	.word	index@(_ZN17fastertransformer18generic_activationINS_14ReluActivationEffEEvPT0_PKT1_PKS2_S6_PKiS8_iPKfSC_SA_iii)
        /*0068*/ 	.word	0x0000001f


	//----- nvinfo : EIATTR_FRAME_SIZE
	.align		4
.L_17:
        /*006c*/ 	.byte	0x04, 0x11
        /*006e*/ 	.short	(.L_19 - .L_18)
	.align		4
.L_18:
        /*0070*/ 	.word	index@(_ZN17fastertransformer18generic_activationINS_14ReluActivationEffEEvPT0_PKT1_PKS2_S6_PKiS8_iPKfSC_SA_iii)
        /*0074*/ 	.word	0x00000000


	//----- nvinfo : EIATTR_REGCOUNT
	.align		4
.L_19:
        /*0078*/ 	.byte	0x04, 0x2f
        /*007a*/ 	.short	(.L_21 - .L_20)
	.align		4
.L_20:
        /*007c*/ 	.word	index@(_ZN17fastertransformer18generic_activationINS_14ReluActivationE7__half2S2_EEvPT0_PKT1_PKS3_S7_PKiS9_iPKfSD_SB_iii)
        /*0080*/ 	.word	0x00000020


	//----- nvinfo : EIATTR_FRAME_SIZE
	.align		4
.L_21:
        /*0084*/ 	.byte	0x04, 0x11
        /*0086*/ 	.short	(.L_23 - .L_22)
	.align		4
.L_22:
        /*0088*/ 	.word	index@(_ZN17fastertransformer18generic_activationINS_14ReluActivationE7__half2S2_EEvPT0_PKT1_PKS3_S7_PKiS9_iPKfSD_SB_iii)
        /*008c*/ 	.word	0x00000000


	//----- nvinfo : EIATTR_REGCOUNT
	.align		4
.L_23:
        /*0090*/ 	.byte	0x04, 0x2f
        /*0092*/ 	.short	(.L_25 - .L_24)
	.align		4
.L_24:
        /*0094*/ 	.word	index@(_ZN17fastertransformer18generic_activationINS_14SiluActivationEffEEvPT0_PKT1_PKS2_S6_PKiS8_iPKfSC_SA_iii)
        /*0098*/ 	.word	0x0000001f


	//----- nvinfo : EIATTR_FRAME_SIZE
	.align		4
.L_25:
        /*009c*/ 	.byte	0x04, 0x11
        /*009e*/ 	.short	(.L_27 - .L_26)
	.align		4
.L_26:
        /*00a0*/ 	.word	index@(_ZN17fastertransformer18generic_activationINS_14SiluActivationEffEEvPT0_PKT1_PKS2_S6_PKiS8_iPKfSC_SA_iii)
        /*00a4*/ 	.word	0x00000000


	//----- nvinfo : EIATTR_REGCOUNT
	.align		4
.L_27:
        /*00a8*/ 	.byte	0x04, 0x2f
        /*00aa*/ 	.short	(.L_29 - .L_28)
	.align		4
.L_28:
        /*00ac*/ 	.word	index@(_ZN17fastertransformer18generic_activationINS_14SiluActivationE7__half2S2_EEvPT0_PKT1_PKS3_S7_PKiS9_iPKfSD_SB_iii)
        /*00b0*/ 	.word	0x00000020


	//----- nvinfo : EIATTR_FRAME_SIZE
	.align		4
.L_29:
        /*00b4*/ 	.byte	0x04, 0x11
        /*00b6*/ 	.short	(.L_31 - .L_30)
	.align		4
.L_30:
        /*00b8*/ 	.word	index@(_ZN17fastertransformer18generic_activationINS_14SiluActivationE7__half2S2_EEvPT0_PKT1_PKS3_S7_PKiS9_iPKfSD_SB_iii)
        /*00bc*/ 	.word	0x00000000


	//----- nvinfo : EIATTR_REGCOUNT
	.align		4
.L_31:
        /*00c0*/ 	.byte	0x04, 0x2f
        /*00c2*/ 	.short	(.L_33 - .L_32)
	.align		4
.L_32:
        /*00c4*/ 	.word	index@(_ZN17fastertransformer18generic_activationINS_18IdentityActivationEffEEvPT0_PKT1_PKS2_S6_PKiS8_iPKfSC_SA_iii)
        /*00c8*/ 	.word	0x0000001f


	//----- nvinfo : EIATTR_FRAME_SIZE
	.align		4
.L_33:
        /*00cc*/ 	.byte	0x04, 0x11
        /*00ce*/ 	.short	(.L_35 - .L_34)
	.align		4
.L_34:
        /*00d0*/ 	.word	index@(_ZN17fastertransformer18generic_activationINS_18IdentityActivationEffEEvPT0_PKT1_PKS2_S6_PKiS8_iPKfSC_SA_iii)
        /*00d4*/ 	.word	0x00000000


	//----- nvinfo : EIATTR_REGCOUNT
	.align		4
.L_35:
        /*00d8*/ 	.byte	0x04, 0x2f
        /*00da*/ 	.short	(.L_37 - .L_36)
	.align		4
.L_36:
        /*00dc*/ 	.word	index@(_ZN17fastertransformer18generic_activationINS_18IdentityActivationE7__half2S2_EEvPT0_PKT1_PKS3_S7_PKiS9_iPKfSD_SB_iii)
        /*00e0*/ 	.word	0x0000001f


	//----- nvinfo : EIATTR_FRAME_SIZE
	.align		4
.L_37:
        /*00e4*/ 	.byte	0x04, 0x11
        /*00e6*/ 	.short	(.L_39 - .L_38)
	.align		4
.L_38:
        /*00e8*/ 	.word	index@(_ZN17fastertransformer18generic_activationINS_18IdentityActivationE7__half2S2_EEvPT0_PKT1_PKS3_S7_PKiS9_iPKfSD_SB_iii)
        /*00ec*/ 	.word	0x00000000


	//----- nvinfo : EIATTR_REGCOUNT
	.align		4
.L_39:
        /*00f0*/ 	.byte	0x04, 0x2f
        /*00f2*/ 	.short	(.L_41 - .L_40)
	.align		4
.L_40:
        /*00f4*/ 	.word	index@(_ZN17fastertransformer18generic_activationINS_18IdentityActivationEf6__halfEEvPT0_PKT1_PKS3_S7_PKiS9_iPKfSD_SB_iii)
        /*00f8*/ 	.word	0x0000001f


	//----- nvinfo : EIATTR_FRAME_SIZE
	.align		4
.L_41:
        /*00fc*/ 	.byte	0x04, 0x11
        /*00fe*/ 	.short	(.L_43 - .L_42)
	.align		4
.L_42:
        /*0100*/ 	.word	index@(_ZN17fastertransformer18generic_activationINS_18IdentityActivationEf6__halfEEvPT0_PKT1_PKS3_S7_PKiS9_iPKfSD_SB_iii)
        /*0104*/ 	.word	0x00000000


	//----- nvinfo : EIATTR_REGCOUNT
	.align		4
.L_43:
        /*0108*/ 	.byte	0x04, 0x2f
        /*010a*/ 	.short	(.L_45 - .L_44)
	.align		4
.L_44:
        /*010c*/ 	.word	index@(_ZN17fastertransformer13add_bias_tanhIfEEvPT_PKS1_ii)
        /*0110*/ 	.word	0x00000012


	//----- nvinfo : EIATTR_FRAME_SIZE
	.align		4
.L_45:
        /*0114*/ 	.byte	0x04, 0x11
        /*0116*/ 	.short	(.L_47 - .L_46)
	.align		4
.L_46:
        /*0118*/ 	.word	index@(_ZN17fastertransformer13add_bias_tanhIfEEvPT_PKS1_ii)
        /*011c*/ 	.word	0x00000000


	//----- nvinfo : EIATTR_REGCOUNT
	.align		4
.L_47:
        /*0120*/ 	.byte	0x04, 0x2f
        /*0122*/ 	.short	(.L_49 - .L_48)
	.align		4
.L_48:
        /*0124*/ 	.word	index@(_ZN17fastertransformer13addBiasGeluV3I7__half2Li256ELi1EEEvPT_PKS2_PKiS5_iS7_i)
        /*0128*/ 	.word	0x0000001a


	//----- nvinfo : EIATTR_FRAME_SIZE
	.align		4
.L_49:
        /*012c*/ 	.byte	0x04, 0x11
        /*012e*/ 	.short	(.L_51 - .L_50)
	.align		4
.L_50:
        /*0130*/ 	.word	index@(_ZN17fastertransformer13addBiasGeluV3I7__half2Li256ELi1EEEvPT_PKS2_PKiS5_iS7_i)
        /*0134*/ 	.word	0x00000000


	//----- nvinfo : EIATTR_REGCOUNT
	.align		4
.L_51:
        /*0138*/ 	.byte	0x04, 0x2f
        /*013a*/ 	.short	(.L_53 - .L_52)
	.align		4
.L_52:
        /*013c*/ 	.word	index@(_ZN17fastertransformer13addBiasGeluV2I7__half2Li256EEEvPT_PKS2_PKiS5_iS7_i)
        /*0140*/ 	.word	0x0000001a


	//----- nvinfo : EIATTR_FRAME_SIZE
	.align		4
.L_53:
        /*0144*/ 	.byte	0x04, 0x11
        /*0146*/ 	.short	(.L_55 - .L_54)
	.align		4
.L_54:
        /*0148*/ 	.word	index@(_ZN17fastertransformer13addBiasGeluV2I7__half2Li256EEEvPT_PKS2_PKiS5_iS7_i)
        /*014c*/ 	.word	0x00000000


	//----- nvinfo : EIATTR_REGCOUNT
	.align		4
.L_55:
        /*0150*/ 	.byte	0x04, 0x2f
        /*0152*/ 	.short	(.L_57 - .L_56)
	.align		4
.L_56:
        /*0154*/ 	.word	index@(_ZN17fastertransformer13addBiasGeluV3I7__half2Li512ELi1EEEvPT_PKS2_PKiS5_iS7_i)
        /*0158*/ 	.word	0x0000001a


	//----- nvinfo : EIATTR_FRAME_SIZE
	.align		4
.L_57:
        /*015c*/ 	.byte	0x04, 0x11
        /*015e*/ 	.short	(.L_59 - .L_58)
	.align		4
.L_58:
        /*0160*/ 	.word	index@(_ZN17fastertransformer13addBiasGeluV3I7__half2Li512ELi1EEEvPT_PKS2_PKiS5_iS7_i)
        /*0164*/ 	.word	0x00000000


	//----- nvinfo : EIATTR_REGCOUNT
	.align		4
.L_59:
        /*0168*/ 	.byte	0x04, 0x2f
        /*016a*/ 	.short	(.L_61 - .L_60)
	.align		4
.L_60:
        /*016c*/ 	.word	index@(_ZN17fastertransformer13addBiasGeluV2I7__half2Li512EEEvPT_PKS2_PKiS5_iS7_i)
        /*0170*/ 	.word	0x0000001a


	//----- nvinfo : EIATTR_FRAME_SIZE
	.align		4
.L_61:
        /*0174*/ 	.byte	0x04, 0x11
        /*0176*/ 	.short	(.L_63 - .L_62)
	.align		4
.L_62:
        /*0178*/ 	.word	index@(_ZN17fastertransformer13addBiasGeluV2I7__half2Li512EEEvPT_PKS2_PKiS5_iS7_i)
        /*017c*/ 	.word	0x00000000


	//----- nvinfo : EIATTR_REGCOUNT
	.align		4
.L_63:
        /*0180*/ 	.byte	0x04, 0x2f
        /*0182*/ 	.short	(.L_65 - .L_64)
	.align		4
.L_64:
        /*0184*/ 	.word	index@(_ZN17fastertransformer13addBiasGeluV3I7__half2Li1024ELi1EEEvPT_PKS2_PKiS5_iS7_i)
        /*0188*/ 	.word	0x0000001a


	//----- nvinfo : EIATTR_FRAME_SIZE
	.align		4
.L_65:
        /*018c*/ 	.byte	0x04, 0x11
        /*018e*/ 	.short	(.L_67 - .L_66)
	.align		4
.L_66:
        /*0190*/ 	.word	index@(_ZN17fastertransformer13addBiasGeluV3I7__half2Li1024ELi1EEEvPT_PKS2_PKiS5_iS7_i)
        /*0194*/ 	.word	0x00000000


	//----- nvinfo : EIATTR_REGCOUNT
	.align		4
.L_67:
        /*0198*/ 	.byte	0x04, 0x2f
        /*019a*/ 	.short	(.L_69 - .L_68)
	.align		4
.L_68:
        /*019c*/ 	.word	index@(_ZN17fastertransformer13addBiasGeluV2I7__half2Li1024EEEvPT_PKS2_PKiS5_iS7_i)
        /*01a0*/ 	.word	0x0000001a


	//----- nvinfo : EIATTR_FRAME_SIZE
	.align		4
.L_69:
        /*01a4*/ 	.byte	0x04, 0x11
        /*01a6*/ 	.short	(.L_71 - .L_70)
	.align		4
.L_70:
        /*01a8*/ 	.word	index@(_ZN17fastertransformer13addBiasGeluV2I7__half2Li1024EEEvPT_PKS2_PKiS5_iS7_i)
        /*01ac*/ 	.word	0x00000000


	//----- nvinfo : EIATTR_REGCOUNT
	.align		4
.L_71:
        /*01b0*/ 	.byte	0x04, 0x2f
        /*01b2*/ 	.short	(.L_73 - .L_72)
	.align		4
.L_72:
        /*01b4*/ 	.word	index@(_ZN17fastertransformer13addBiasGeluV3I7__half2Li1536ELi1EEEvPT_PKS2_PKiS5_iS7_i)
        /*01b8*/ 	.word	0x0000001a


	//----- nvinfo : EIATTR_FRAME_SIZE
	.align		4
.L_73:
        /*01bc*/ 	.byte	0x04, 0x11
        /*01be*/ 	.short	(.L_75 - .L_74)
	.align		4
.L_74:
        /*01c0*/ 	.word	index@(_ZN17fastertransformer13addBiasGeluV3I7__half2Li1536ELi1EEEvPT_PKS2_PKiS5_iS7_i)
        /*01c4*/ 	.word	0x00000000


	//----- nvinfo : EIATTR_REGCOUNT
	.align		4
.L_75:
        /*01c8*/ 	.byte	0x04, 0x2f
        /*01ca*/ 	.short	(.L_77 - .L_76)
	.align		4
.L_76:
        /*01cc*/ 	.word	index@(_ZN17fastertransformer13addBiasGeluV2I7__half2Li1536EEEvPT_PKS2_PKiS5_iS7_i)
        /*01d0*/ 	.word	0x0000001a


	//----- nvinfo : EIATTR_FRAME_SIZE
	.align		4
.L_77:
        /*01d4*/ 	.byte	0x04, 0x11
        /*01d6*/ 	.short	(.L_79 - .L_78)
	.align		4
.L_78:
        /*01d8*/ 	.word	index@(_ZN17fastertransformer13addBiasGeluV2I7__half2Li1536EEEvPT_PKS2_PKiS5_iS7_i)
        /*01dc*/ 	.word	0x00000000


	//----- nvinfo : EIATTR_REGCOUNT
	.align		4
.L_79:
        /*01e0*/ 	.byte	0x04, 0x2f
        /*01e2*/ 	.short	(.L_81 - .L_80)
	.align		4
.L_80:
        /*01e4*/ 	.word	index@(_ZN17fastertransformer13addBiasGeluV3I7__half2Li2048ELi1EEEvPT_PKS2_PKiS5_iS7_i)
        /*01e8*/ 	.word	0x0000001a


	//----- nvinfo : EIATTR_FRAME_SIZE
	.align		4
.L_81:
        /*01ec*/ 	.byte	0x04, 0x11
        /*01ee*/ 	.short	(.L_83 - .L_82)
	.align		4
.L_82:
        /*01f0*/ 	.word	index@(_ZN17fastertransformer13addBiasGeluV3I7__half2Li2048ELi1EEEvPT_PKS2_PKiS5_iS7_i)
        /*01f4*/ 	.word	0x00000000


	//----- nvinfo : EIATTR_REGCOUNT
	.align		4
.L_83:
        /*01f8*/ 	.byte	0x04, 0x2f
        /*01fa*/ 	.short	(.L_85 - .L_84)
	.align		4
.L_84:
        /*01fc*/ 	.word	index@(_ZN17fastertransformer13addBiasGeluV2I7__half2Li2048EEEvPT_PKS2_PKiS5_iS7_i)
        /*0200*/ 	.word	0x0000001a


	//----- nvinfo : EIATTR_FRAME_SIZE
	.align		4
.L_85:
        /*0204*/ 	.byte	0x04, 0x11
        /*0206*/ 	.short	(.L_87 - .L_86)
	.align		4
.L_86:
        /*0208*/ 	.word	index@(_ZN17fastertransformer13addBiasGeluV2I7__half2Li2048EEEvPT_PKS2_PKiS5_iS7_i)
        /*020c*/ 	.word	0x00000000


	//----- nvinfo : EIATTR_REGCOUNT
	.align		4
.L_87:
        /*0210*/ 	.byte	0x04, 0x2f
        /*0212*/ 	.short	(.L_89 - .L_88)
	.align		4
.L_88:
        /*0214*/ 	.word	index@(_ZN17fastertransformer13addBiasGeluV3I7__half2Li4096ELi2EEEvPT_PKS2_PKiS5_iS7_i)
        /*0218*/ 	.word	0x0000001e


	//----- nvinfo : EIATTR_FRAME_SIZE
	.align		4
.L_89:
        /*021c*/ 	.byte	0x04, 0x11
        /*021e*/ 	.short	(.L_91 - .L_90)
	.align		4
.L_90:
        /*0220*/ 	.word	index@(_ZN17fastertransformer13addBiasGeluV3I7__half2Li4096ELi2EEEvPT_PKS2_PKiS5_iS7_i)
        /*0224*/ 	.word	0x00000000


	//----- nvinfo : EIATTR_REGCOUNT
	.align		4
.L_91:
        /*0228*/ 	.byte	0x04, 0x2f
        /*022a*/ 	.short	(.L_93 - .L_92)
	.align		4
.L_92:
        /*022c*/ 	.word	index@(_ZN17fastertransformer13addBiasGeluV2I7__half2Li4096EEEvPT_PKS2_PKiS5_iS7_i)
        /*0230*/ 	.word	0x0000001a


	//----- nvinfo : EIATTR_FRAME_SIZE
	.align		4
.L_93:
        /*0234*/ 	.byte	0x04, 0x11
        /*0236*/ 	.short	(.L_95 - .L_94)
	.align		4
.L_94:
        /*0238*/ 	.word	index@(_ZN17fastertransformer13addBiasGeluV2I7__half2Li4096EEEvPT_PKS2_PKiS5_iS7_i)
        /*023c*/ 	.word	0x00000000


	//----- nvinfo : EIATTR_REGCOUNT
	.align		4
.L_95:
        /*0240*/ 	.byte	0x04, 0x2f
        /*0242*/ 	.short	(.L_97 - .L_96)
	.align		4
.L_96:
        /*0244*/ 	.word	index@(_ZN17fastertransformer13addBiasGeluV3I7__half2Li8192ELi2EEEvPT_PKS2_PKiS5_iS7_i)
        /*0248*/ 	.word	0x0000001e


	//----- nvinfo : EIATTR_FRAME_SIZE
	.align		4
.L_97:
        /*024c*/ 	.byte	0x04, 0x11
        /*024e*/ 	.short	(.L_99 - .L_98)
	.align		4
.L_98:
        /*0250*/ 	.word	index@(_ZN17fastertransformer13addBiasGeluV3I7__half2Li8192ELi2EEEvPT_PKS2_PKiS5_iS7_i)
        /*0254*/ 	.word	0x00000000


	//----- nvinfo : EIATTR_REGCOUNT
	.align		4
.L_99:
        /*0258*/ 	.byte	0x04, 0x2f
        /*025a*/ 	.short	(.L_101 - .L_100)
	.align		4
.L_100:
        /*025c*/ 	.word	index@(_ZN17fastertransformer13addBiasGeluV2I7__half2Li8192EEEvPT_PKS2_PKiS5_iS7_i)
        /*0260*/ 	.word	0x0000001a


	//----- nvinfo : EIATTR_FRAME_SIZE
	.align		4
.L_101:
        /*0264*/ 	.byte	0x04, 0x11
        /*0266*/ 	.short	(.L_103 - .L_102)
	.align		4
.L_102:
        /*0268*/ 	.word	index@(_ZN17fastertransformer13addBiasGeluV2I7__half2Li8192EEEvPT_PKS2_PKiS5_iS7_i)
        /*026c*/ 	.word	0x00000000


	//----- nvinfo : EIATTR_REGCOUNT
	.align		4
.L_103:
        /*0270*/ 	.byte	0x04, 0x2f
        /*0272*/ 	.short	(.L_105 - .L_104)
	.align		4
.L_104:
        /*0274*/ 	.word	index@(_ZN17fastertransformer13addBiasGeluV3I7__half2Li16384ELi2EEEvPT_PKS2_PKiS5_iS7_i)
        /*0278*/ 	.word	0x0000001e


	//----- nvinfo : EIATTR_FRAME_SIZE
	.align		4
.L_105:
        /*027c*/ 	.byte	0x04, 0x11
        /*027e*/ 	.short	(.L_107 - .L_106)
	.align		4
.L_106:
        /*0280*/ 	.word	index@(_ZN17fastertransformer13addBiasGeluV3I7__half2Li16384ELi2EEEvPT_PKS2_PKiS5_iS7_i)
        /*0284*/ 	.word	0x00000000


	//----- nvinfo : EIATTR_REGCOUNT
	.align		4
.L_107:
        /*0288*/ 	.byte	0x04, 0x2f
        /*028a*/ 	.short	(.L_109 - .L_108)
	.align		4
.L_108:
        /*028c*/ 	.word	index@(_ZN17fastertransformer13addBiasGeluV2I7__half2Li16384EEEvPT_PKS2_PKiS5_iS7_i)
        /*0290*/ 	.word	0x0000001a


	//----- nvinfo : EIATTR_FRAME_SIZE
	.align		4
.L_109:
        /*0294*/ 	.byte	0x04, 0x11
        /*0296*/ 	.short	(.L_111 - .L_110)
	.align		4
.L_110:
        /*0298*/ 	.word	index@(_ZN17fastertransformer13addBiasGeluV2I7__half2Li16384EEEvPT_PKS2_PKiS5_iS7_i)
        /*029c*/ 	.word	0x00000000


	//----- nvinfo : EIATTR_REGCOUNT
	.align		4
.L_111:
        /*02a0*/ 	.byte	0x04, 0x2f
        /*02a2*/ 	.short	(.L_113 - .L_112)
	.align		4
.L_112:
        /*02a4*/ 	.word	index@(_ZN17fastertransformer13addBiasGeluV3I7__half2Li24576ELi2EEEvPT_PKS2_PKiS5_iS7_i)
        /*02a8*/ 	.word	0x0000001e


	//----- nvinfo : EIATTR_FRAME_SIZE
	.align		4
.L_113:
        /*02ac*/ 	.byte	0x04, 0x11
        /*02ae*/ 	.short	(.L_115 - .L_114)
	.align		4
.L_114:
        /*02b0*/ 	.word	index@(_ZN17fastertransformer13addBiasGeluV3I7__half2Li24576ELi2EEEvPT_PKS2_PKiS5_iS7_i)
        /*02b4*/ 	.word	0x00000000


	//----- nvinfo : EIATTR_REGCOUNT
	.align		4
.L_115:
        /*02b8*/ 	.byte	0x04, 0x2f
        /*02ba*/ 	.short	(.L_117 - .L_116)
	.align		4
.L_116:
        /*02bc*/ 	.word	index@(_ZN17fastertransformer13addBiasGeluV2I7__half2Li24576EEEvPT_PKS2_PKiS5_iS7_i)
        /*02c0*/ 	.word	0x0000001a


	//----- nvinfo : EIATTR_FRAME_SIZE
	.align		4
.L_117:
        /*02c4*/ 	.byte	0x04, 0x11
        /*02c6*/ 	.short	(.L_119 - .L_118)
	.align		4
.L_118:
        /*02c8*/ 	.word	index@(_ZN17fastertransformer13addBiasGeluV2I7__half2Li24576EEEvPT_PKS2_PKiS5_iS7_i)
        /*02cc*/ 	.word	0x00000000


	//----- nvinfo : EIATTR_REGCOUNT
	.align		4
.L_119:
        /*02d0*/ 	.byte	0x04, 0x2f
        /*02d2*/ 	.short	(.L_121 - .L_120)
	.align		4
.L_120:
        /*02d4*/ 	.word	index@(_ZN17fastertransformer13addBiasGeluV3I7__half2Li40960ELi4EEEvPT_PKS2_PKiS5_iS7_i)
        /*02d8*/ 	.word	0x00000020


	//----- nvinfo : EIATTR_FRAME_SIZE
	.align		4
.L_121:
        /*02dc*/ 	.byte	0x04, 0x11
        /*02de*/ 	.short	(.L_123 - .L_122)
	.align		4
.L_122:
        /*02e0*/ 	.word	index@(_ZN17fastertransformer13addBiasGeluV3I7__half2Li40960ELi4EEEvPT_PKS2_PKiS5_iS7_i)
        /*02e4*/ 	.word	0x00000000


	//----- nvinfo : EIATTR_REGCOUNT
	.align		4
.L_123:
        /*02e8*/ 	.byte	0x04, 0x2f
        /*02ea*/ 	.short	(.L_125 - .L_124)
	.align		4
.L_124:
        /*02ec*/ 	.word	index@(_ZN17fastertransformer13addBiasGeluV2I7__half2Li40960EEEvPT_PKS2_PKiS5_iS7_i)
        /*02f0*/ 	.word	0x0000001a


	//----- nvinfo : EIATTR_FRAME_SIZE
	.align		4
.L_125:
        /*02f4*/ 	.byte	0x04, 0x11
        /*02f6*/ 	.short	(.L_127 - .L_126)
	.align		4
.L_126:
        /*02f8*/ 	.word	index@(_ZN17fastertransformer13addBiasGeluV2I7__half2Li40960EEEvPT_PKS2_PKiS5_iS7_i)
        /*02fc*/ 	.word	0x00000000


	//----- nvinfo : EIATTR_REGCOUNT
	.align		4
.L_127:
        /*0300*/ 	.byte	0x04, 0x2f
        /*0302*/ 	.short	(.L_129 - .L_128)
	.align		4
.L_128:
        /*0304*/ 	.word	index@(_ZN17fastertransformer13addBiasGeluV3I7__half2Li4096ELi1EEEvPT_PKS2_PKiS5_iS7_i)
        /*0308*/ 	.word	0x0000001a


	//----- nvinfo : EIATTR_FRAME_SIZE
	.align		4
.L_129:
        /*030c*/ 	.byte	0x04, 0x11
        /*030e*/ 	.short	(.L_131 - .L_130)
	.align		4
.L_130:
        /*0310*/ 	.word	index@(_ZN17fastertransformer13addBiasGeluV3I7__half2Li4096ELi1EEEvPT_PKS2_PKiS5_iS7_i)
        /*0314*/ 	.word	0x00000000


	//----- nvinfo : EIATTR_REGCOUNT
	.align		4
.L_131:
        /*0318*/ 	.byte	0x04, 0x2f
        /*031a*/ 	.short	(.L_133 - .L_132)
	.align		4
.L_132:
        /*031c*/ 	.word	index@(_ZN17fastertransformer13addBiasGeluV3I7__half2Li40960ELi2EEEvPT_PKS2_PKiS5_iS7_i)
        /*0320*/ 	.word	0x0000001e


	//----- nvinfo : EIATTR_FRAME_SIZE
	.align		4
.L_133:
        /*0324*/ 	.byte	0x04, 0x11
        /*0326*/ 	.short	(.L_135 - .L_134)
	.align		4
.L_134:
        /*0328*/ 	.word	index@(_ZN17fastertransformer13addBiasGeluV3I7__half2Li40960ELi2EEEvPT_PKS2_PKiS5_iS7_i)
        /*032c*/ 	.word	0x00000000


	//----- nvinfo : EIATTR_REGCOUNT
	.align		4
.L_135:
        /*0330*/ 	.byte	0x04, 0x2f
        /*0332*/ 	.short	(.L_137 - .L_136)
	.align		4
.L_136:
        /*0334*/ 	.word	index@(_ZN17fastertransformer14sigmoid_kernelIfEEvPT_if)
        /*0338*/ 	.word	0x00000008


	//----- nvinfo : EIATTR_FRAME_SIZE
	.align		4
.L_137:
        /*033c*/ 	.byte	0x04, 0x11
        /*033e*/ 	.short	(.L_139 - .L_138)
	.align		4
.L_138:
        /*0340*/ 	.word	index@(_ZN17fastertransformer14sigmoid_kernelIfEEvPT_if)
        /*0344*/ 	.word	0x00000000


	//----- nvinfo : EIATTR_REGCOUNT
	.align		4
.L_139:
        /*0348*/ 	.byte	0x04, 0x2f
        /*034a*/ 	.short	(.L_141 - .L_140)
	.align		4
.L_140:
        /*034c*/ 	.word	index@(_ZN17fastertransformer14sigmoid_kernelI6__halfEEvPT_if)
        /*0350*/ 	.word	0x00000008


	//----- nvinfo : EIATTR_FRAME_SIZE
	.align		4
.L_141:
        /*0354*/ 	.byte	0x04, 0x11
        /*0356*/ 	.short	(.L_143 - .L_142)
	.align		4
.L_142:
        /*0358*/ 	.word	index@(_ZN17fastertransformer14sigmoid_kernelI6__halfEEvPT_if)
        /*035c*/ 	.word	0x00000000


	//----- nvinfo : EIATTR_MIN_STACK_SIZE
	.align		4
.L_143:
        /*0360*/ 	.byte	0x04, 0x12
        /*0362*/ 	.short	(.L_145 - .L_144)
	.align		4
.L_144:
        /*0364*/ 	.word	index@(_ZN17fastertransformer14sigmoid_kernelI6__halfEEvPT_if)
        /*0368*/ 	.word	0x00000000


	//----- nvinfo : EIATTR_MIN_STACK_SIZE
	.align		4
.L_145:
        /*036c*/ 	.byte	0x04, 0x12
        /*036e*/ 	.short	(.L_147 - .L_146)
	.align		4
.L_146:
        /*0370*/ 	.word	index@(_ZN17fastertransformer14sigmoid_kernelIfEEvPT_if)
        /*0374*/ 	.word	0x00000000


	//----- nvinfo : EIATTR_MIN_STACK_SIZE
	.align		4
.L_147:
        /*0378*/ 	.byte	0x04, 0x12
        /*037a*/ 	.short	(.L_149 - .L_148)
	.align		4
.L_148:
        /*037c*/ 	.word	index@(_ZN17fastertransformer13addBiasGeluV3I7__half2Li40960ELi2EEEvPT_PKS2_PKiS5_iS7_i)
        /*0380*/ 	.word	0x00000000


	//----- nvinfo : EIATTR_MIN_STACK_SIZE
	.align		4
.L_149:
        /*0384*/ 	.byte	0x04, 0x12
        /*0386*/ 	.short	(.L_151 - .L_150)
	.align		4
.L_150:
        /*0388*/ 	.word	index@(_ZN17fastertransformer13addBiasGeluV3I7__half2Li4096ELi1EEEvPT_PKS2_PKiS5_iS7_i)
        /*038c*/ 	.word	0x00000000


	//----- nvinfo : EIATTR_MIN_STACK_SIZE
	.align		4
.L_151:
        /*0390*/ 	.byte	0x04, 0x12
        /*0392*/ 	.short	(.L_153 - .L_152)
	.align		4
.L_152:
        /*0394*/ 	.word	index@(_ZN17fastertransformer13addBiasGeluV2I7__half2Li40960EEEvPT_PKS2_PKiS5_iS7_i)
        /*0398*/ 	.word	0x00000000


	//----- nvinfo : EIATTR_MIN_STACK_SIZE
	.align		4
.L_153:
        /*039c*/ 	.byte	0x04, 0x12
        /*039e*/ 	.short	(.L_155 - .L_154)
	.align		4
.L_154:
        /*03a0*/ 	.word	index@(_ZN17fastertransformer13addBiasGeluV3I7__half2Li40960ELi4EEEvPT_PKS2_PKiS5_iS7_i)
        /*03a4*/ 	.word	0x00000000


	//----- nvinfo : EIATTR_MIN_STACK_SIZE
	.align		4
.L_155:
        /*03a8*/ 	.byte	0x04, 0x12
        /*03aa*/ 	.short	(.L_157 - .L_156)
	.align		4
.L_156:
        /*03ac*/ 	.word	index@(_ZN17fastertransformer13addBiasGeluV2I7__half2Li24576EEEvPT_PKS2_PKiS5_iS7_i)
        /*03b0*/ 	.word	0x00000000


	//----- nvinfo : EIATTR_MIN_STACK_SIZE
	.align		4
.L_157:
        /*03b4*/ 	.byte	0x04, 0x12
        /*03b6*/ 	.short	(.L_159 - .L_158)
	.align		4
.L_158:
        /*03b8*/ 	.word	index@(_ZN17fastertransformer13addBiasGeluV3I7__half2Li24576ELi2EEEvPT_PKS2_PKiS5_iS7_i)
        /*03bc*/ 	.word	0x00000000


	//----- nvinfo : EIATTR_MIN_STACK_SIZE
	.align		4
.L_159:
        /*03c0*/ 	.byte	0x04, 0x12
        /*03c2*/ 	.short	(.L_161 - .L_160)
	.align		4
.L_160:
        /*03c4*/ 	.word	index@(_ZN17fastertransformer13addBiasGeluV2I7__half2Li16384EEEvPT_PKS2_PKiS5_iS7_i)
        /*03c8*/ 	.word	0x00000000


	//----- nvinfo : EIATTR_MIN_STACK_SIZE
	.align		4
.L_161:
        /*03cc*/ 	.byte	0x04, 0x12
        /*03ce*/ 	.short	(.L_163 - .L_162)
	.align		4
.L_162:
        /*03d0*/ 	.word	index@(_ZN17fastertransformer13addBiasGeluV3I7__half2Li16384ELi2EEEvPT_PKS2_PKiS5_iS7_i)
        /*03d4*/ 	.word	0x00000000


	//----- nvinfo : EIATTR_MIN_STACK_SIZE
	.align		4
.L_163:
        /*03d8*/ 	.byte	0x04, 0x12
        /*03da*/ 	.short	(.L_165 - .L_164)
	.align		4
.L_164:
        /*03dc*/ 	.word	index@(_ZN17fastertransformer13addBiasGeluV2I7__half2Li8192EEEvPT_PKS2_PKiS5_iS7_i)
        /*03e0*/ 	.word	0x00000000


	//----- nvinfo : EIATTR_MIN_STACK_SIZE
	.align		4
.L_165:
        /*03e4*/ 	.byte	0x04, 0x12
        /*03e6*/ 	.short	(.L_167 - .L_166)
	.align		4
.L_166:
        /*03e8*/ 	.word	index@(_ZN17fastertransformer13addBiasGeluV3I7__half2Li8192ELi2EEEvPT_PKS2_PKiS5_iS7_i)
        /*03ec*/ 	.word	0x00000000


	//----- nvinfo : EIATTR_MIN_STACK_SIZE
	.align		4
.L_167:
        /*03f0*/ 	.byte	0x04, 0x12
        /*03f2*/ 	.short	(.L_169 - .L_168)
	.align		4
.L_168:
        /*03f4*/ 	.word	index@(_ZN17fastertransformer13addBiasGeluV2I7__half2Li4096EEEvPT_PKS2_PKiS5_iS7_i)
        /*03f8*/ 	.word	0x00000000


	//----- nvinfo : EIATTR_MIN_STACK_SIZE
	.align		4
.L_169:
        /*03fc*/ 	.byte	0x04, 0x12
        /*03fe*/ 	.short	(.L_171 - .L_170)
	.align		4
.L_170:
        /*0400*/ 	.word	index@(_ZN17fastertransformer13addBiasGeluV3I7__half2Li4096ELi2EEEvPT_PKS2_PKiS5_iS7_i)
        /*0404*/ 	.word	0x00000000


	//----- nvinfo : EIATTR_MIN_STACK_SIZE
	.align		4
.L_171:
        /*0408*/ 	.byte	0x04, 0x12
        /*040a*/ 	.short	(.L_173 - .L_172)
	.align		4
.L_172:
        /*040c*/ 	.word	index@(_ZN17fastertransformer13addBiasGeluV2I7__half2Li2048EEEvPT_PKS2_PKiS5_iS7_i)
        /*0410*/ 	.word	0x00000000


	//----- nvinfo : EIATTR_MIN_STACK_SIZE
	.align		4
.L_173:
        /*0414*/ 	.byte	0x04, 0x12
        /*0416*/ 	.short	(.L_175 - .L_174)
	.align		4
.L_174:
        /*0418*/ 	.word	index@(_ZN17fastertransformer13addBiasGeluV3I7__half2Li2048ELi1EEEvPT_PKS2_PKiS5_iS7_i)
        /*041c*/ 	.word	0x00000000


	//----- nvinfo : EIATTR_MIN_STACK_SIZE
	.align		4
.L_175:
        /*0420*/ 	.byte	0x04, 0x12
        /*0422*/ 	.short	(.L_177 - .L_176)
	.align		4
.L_176:
        /*0424*/ 	.word	index@(_ZN17fastertransformer13addBiasGeluV2I7__half2Li1536EEEvPT_PKS2_PKiS5_iS7_i)
        /*0428*/ 	.word	0x00000000


	//----- nvinfo : EIATTR_MIN_STACK_SIZE
	.align		4
.L_177:
        /*042c*/ 	.byte	0x04, 0x12
        /*042e*/ 	.short	(.L_179 - .L_178)
	.align		4
.L_178:
        /*0430*/ 	.word	index@(_ZN17fastertransformer13addBiasGeluV3I7__half2Li1536ELi1EEEvPT_PKS2_PKiS5_iS7_i)
        /*0434*/ 	.word	0x00000000


	//----- nvinfo : EIATTR_MIN_STACK_SIZE
	.align		4
.L_179:
        /*0438*/ 	.byte	0x04, 0x12
        /*043a*/ 	.short	(.L_181 - .L_180)
	.align		4
.L_180:
        /*043c*/ 	.word	index@(_ZN17fastertransformer13addBiasGeluV2I7__half2Li1024EEEvPT_PKS2_PKiS5_iS7_i)
        /*0440*/ 	.word	0x00000000


	//----- nvinfo : EIATTR_MIN_STACK_SIZE
	.align		4
.L_181:
        /*0444*/ 	.byte	0x04, 0x12
        /*0446*/ 	.short	(.L_183 - .L_182)
	.align		4
.L_182:
        /*0448*/ 	.word	index@(_ZN17fastertransformer13addBiasGeluV3I7__half2Li1024ELi1EEEvPT_PKS2_PKiS5_iS7_i)
        /*044c*/ 	.word	0x00000000


	//----- nvinfo : EIATTR_MIN_STACK_SIZE
	.align		4
.L_183:
        /*0450*/ 	.byte	0x04, 0x12
        /*0452*/ 	.short	(.L_185 - .L_184)
	.align		4
.L_184:
        /*0454*/ 	.word	index@(_ZN17fastertransformer13addBiasGeluV2I7__half2Li512EEEvPT_PKS2_PKiS5_iS7_i)
        /*0458*/ 	.word	0x00000000


	//----- nvinfo : EIATTR_MIN_STACK_SIZE
	.align		4
.L_185:
        /*045c*/ 	.byte	0x04, 0x12
        /*045e*/ 	.short	(.L_187 - .L_186)
	.align		4
.L_186:
        /*0460*/ 	.word	index@(_ZN17fastertransformer13addBiasGeluV3I7__half2Li512ELi1EEEvPT_PKS2_PKiS5_iS7_i)
        /*0464*/ 	.word	0x00000000


	//----- nvinfo : EIATTR_MIN_STACK_SIZE
	.align		4
.L_187:
        /*0468*/ 	.byte	0x04, 0x12
        /*046a*/ 	.short	(.L_189 - .L_188)
	.align		4
.L_188:
        /*046c*/ 	.word	index@(_ZN17fastertransformer13addBiasGeluV2I7__half2Li256EEEvPT_PKS2_PKiS5_iS7_i)
        /*0470*/ 	.word	0x00000000


	//----- nvinfo : EIATTR_MIN_STACK_SIZE
	.align		4
.L_189:
        /*0474*/ 	.byte	0x04, 0x12
        /*0476*/ 	.short	(.L_191 - .L_190)
	.align		4
.L_190:
        /*0478*/ 	.word	index@(_ZN17fastertransformer13addBiasGeluV3I7__half2Li256ELi1EEEvPT_PKS2_PKiS5_iS7_i)
        /*047c*/ 	.word	0x00000000


	//----- nvinfo : EIATTR_MIN_STACK_SIZE
	.align		4
.L_191:
        /*0480*/ 	.byte	0x04, 0x12
        /*0482*/ 	.short	(.L_193 - .L_192)
	.align		4
.L_192:
        /*0484*/ 	.word	index@(_ZN17fastertransformer13add_bias_tanhIfEEvPT_PKS1_ii)
        /*0488*/ 	.word	0x00000000


	//----- nvinfo : EIATTR_MIN_STACK_SIZE
	.align		4
.L_193:
        /*048c*/ 	.byte	0x04, 0x12
        /*048e*/ 	.short	(.L_195 - .L_194)
	.align		4
.L_194:
        /*0490*/ 	.word	index@(_ZN17fastertransformer18generic_activationINS_18IdentityActivationEf6__halfEEvPT0_PKT1_PKS3_S7_PKiS9_iPKfSD_SB_iii)
        /*0494*/ 	.word	0x00000000


	//----- nvinfo : EIATTR_MIN_STACK_SIZE
	.align		4
.L_195:
        /*0498*/ 	.byte	0x04, 0x12
        /*049a*/ 	.short	(.L_197 - .L_196)
	.align		4
.L_196:
        /*049c*/ 	.word	index@(_ZN17fastertransformer18generic_activationINS_18IdentityActivationE7__half2S2_EEvPT0_PKT1_PKS3_S7_PKiS9_iPKfSD_SB_iii)
        /*04a0*/ 	.word	0x00000000


	//----- nvinfo : EIATTR_MIN_STACK_SIZE
	.align		4
.L_197:
        /*04a4*/ 	.byte	0x04, 0x12
        /*04a6*/ 	.short	(.L_199 - .L_198)
	.align		4
.L_198:
        /*04a8*/ 	.word	index@(_ZN17fastertransformer18generic_activationINS_18IdentityActivationEffEEvPT0_PKT1_PKS2_S6_PKiS8_iPKfSC_SA_iii)
        /*04ac*/ 	.word	0x00000000


	//----- nvinfo : EIATTR_MIN_STACK_SIZE
	.align		4
.L_199:
        /*04b0*/ 	.byte	0x04, 0x12
        /*04b2*/ 	.short	(.L_201 - .L_200)
	.align		4
.L_200:
        /*04b4*/ 	.word	index@(_ZN17fastertransformer18generic_activationINS_14SiluActivationE7__half2S2_EEvPT0_PKT1_PKS3_S7_PKiS9_iPKfSD_SB_iii)
        /*04b8*/ 	.word	0x00000000


	//----- nvinfo : EIATTR_MIN_STACK_SIZE
	.align		4
.L_201:
        /*04bc*/ 	.byte	0x04, 0x12
        /*04be*/ 	.short	(.L_203 - .L_202)
	.align		4
.L_202:
        /*04c0*/ 	.word	index@(_ZN17fastertransformer18generic_activationINS_14SiluActivationEffEEvPT0_PKT1_PKS2_S6_PKiS8_iPKfSC_SA_iii)
        /*04c4*/ 	.word	0x00000000


	//----- nvinfo : EIATTR_MIN_STACK_SIZE
	.align		4
.L_203:
        /*04c8*/ 	.byte	0x04, 0x12
        /*04ca*/ 	.short	(.L_205 - .L_204)
	.align		4
.L_204:
        /*04cc*/ 	.word	index@(_ZN17fastertransformer18generic_activationINS_14ReluActivationE7__half2S2_EEvPT0_PKT1_PKS3_S7_PKiS9_iPKfSD_SB_iii)
        /*04d0*/ 	.word	0x00000000


	//----- nvinfo : EIATTR_MIN_STACK_SIZE
	.align		4
.L_205:
        /*04d4*/ 	.byte	0x04, 0x12
        /*04d6*/ 	.short	(.L_207 - .L_206)
	.align		4
.L_206:
        /*04d8*/ 	.word	index@(_ZN17fastertransformer18generic_activationINS_14ReluActivationEffEEvPT0_PKT1_PKS2_S6_PKiS8_iPKfSC_SA_iii)
        /*04dc*/ 	.word	0x00000000


	//----- nvinfo : EIATTR_MIN_STACK_SIZE
	.align		4
.L_207:
        /*04e0*/ 	.byte	0x04, 0x12
        /*04e2*/ 	.short	(.L_209 - .L_208)
	.align		4
.L_208:
        /*04e4*/ 	.word	index@(_ZN17fastertransformer18generic_activationINS_14GeluActivationE7__half2S2_EEvPT0_PKT1_PKS3_S7_PKiS9_iPKfSD_SB_iii)
        /*04e8*/ 	.word	0x00000000


	//----- nvinfo : EIATTR_MIN_STACK_SIZE
	.align		4
.L_209:
        /*04ec*/ 	.byte	0x04, 0x12
        /*04ee*/ 	.short	(.L_211 - .L_210)
	.align		4
.L_210:
        /*04f0*/ 	.word	index@(_ZN17fastertransformer18generic_activationINS_14GeluActivationEffEEvPT0_PKT1_PKS2_S6_PKiS8_iPKfSC_SA_iii)
        /*04f4*/ 	.word	0x00000000


	//----- nvinfo : EIATTR_MIN_STACK_SIZE
	.align		4
.L_211:
        /*04f8*/ 	.byte	0x04, 0x12
        /*04fa*/ 	.short	(.L_213 - .L_212)
	.align		4
.L_212:
        /*04fc*/ 	.word	index@(_ZN17fastertransformer14sigmoid_kernelI7__half2EEvPT_if)
        /*0500*/ 	.word	0x00000000


	//----- nvinfo : EIATTR_MIN_STACK_SIZE
	.align		4
.L_213:
        /*0504*/ 	.byte	0x04, 0x12
        /*0506*/ 	.short	(.L_215 - .L_214)
	.align		4
.L_214:
        /*0508*/ 	.word	index@(_ZN17fastertransformer13add_bias_tanhI6__halfEEvPT_PKS2_ii)
        /*050c*/ 	.word	0x00000000
.L_215:


//--------------------- .nv.compat                --------------------------
	.section	.nv.compat,"",@"SHT_CUDA_COMPAT_INFO"
	.align	4
        /*0000*/ 	.byte	0x02, 0x09, 0x01, 0x00, 0x02, 0x02, 0x01, 0x00, 0x02, 0x05, 0x05, 0x00, 0x03, 0x07, 0x01, 0x01
        /*0010*/ 	.byte	0x02, 0x03, 0x00, 0x00, 0x02, 0x06, 0x01, 0x00, 0x04, 0x0b, 0x08, 0x00, 0x00, 0x00, 0x00, 0x00
        /*0020*/ 	.byte	0x00, 0x00, 0x00, 0x00


//--------------------- .nv.info._ZN17fastertransformer14sigmoid_kernelI6__halfEEvPT_if --------------------------
	.section	.nv.info._ZN17fastertransformer14sigmoid_kernelI6__halfEEvPT_if,"",@"SHT_CUDA_INFO"
	.sectionflags	@""
	.align	4


	//----- nvinfo : EIATTR_CUDA_API_VERSION
	.align		4
        /*0000*/ 	.byte	0x04, 0x37
        /*0002*/ 	.short	(.L_217 - .L_216)
.L_216:
        /*0004*/ 	.word	0x00000082


	//----- nvinfo : EIATTR_KPARAM_INFO
	.align		4
.L_217:
        /*0008*/ 	.byte	0x04, 0x17
        /*000a*/ 	.short	(.L_219 - .L_218)
.L_218:
        /*000c*/ 	.word	0x00000000
        /*0010*/ 	.short	0x0002
        /*0012*/ 	.short	0x000c
        /*0014*/ 	.byte	0x00, 0xf0, 0x11, 0x00


	//----- nvinfo : EIATTR_KPARAM_INFO
	.align		4
.L_219:
        /*0018*/ 	.byte	0x04, 0x17
        /*001a*/ 	.short	(.L_221 - .L_220)
.L_220:
        /*001c*/ 	.word	0x00000000
        /*0020*/ 	.short	0x0001
        /*0022*/ 	.short	0x0008
        /*0024*/ 	.byte	0x00, 0xf0, 0x11, 0x00


	//----- nvinfo : EIATTR_KPARAM_INFO
	.align		4
.L_221:
        /*0028*/ 	.byte	0x04, 0x17
        /*002a*/ 	.short	(.L_223 - .L_222)
.L_222:
        /*002c*/ 	.word	0x00000000
        /*0030*/ 	.short	0x0000
        /*0032*/ 	.short	0x0000
        /*0034*/ 	.byte	0x00, 0xf0, 0x21, 0x00


	//----- nvinfo : EIATTR_SPARSE_MMA_MASK
	.align		4
.L_223:
        /*0038*/ 	.byte	0x03, 0x50
        /*003a*/ 	.short	0x0000


	//----- nvinfo : EIATTR_MAXREG_COUNT
	.align		4
        /*003c*/ 	.byte	0x03, 0x1b
        /*003e*/ 	.short	0x00ff


	//----- nvinfo : EIATTR_MERCURY_ISA_VERSION
	.align		4
        /*0040*/ 	.byte	0x03, 0x5f
        /*0042*/ 	.short	0x0101


	//----- nvinfo : EIATTR_EXIT_INSTR_OFFSETS
	.align		4
        /*0044*/ 	.byte	0x04, 0x1c
        /*0046*/ 	.short	(.L_225 - .L_224)


	//   ....[0]....
.L_224:
        /*0048*/ 	.word	0x000000a0


	//   ....[1]....
        /*004c*/ 	.word	0x00000180


	//----- nvinfo : EIATTR_CBANK_PARAM_SIZE
	.align		4
.L_225:
        /*0050*/ 	.byte	0x03, 0x19
        /*0052*/ 	.short	0x0010


	//----- nvinfo : EIATTR_PARAM_CBANK
	.align		4
        /*0054*/ 	.byte	0x04, 0x0a
        /*0056*/ 	.short	(.L_227 - .L_226)
	.align		4
.L_226:
        /*0058*/ 	.word	index@(.nv.constant0._ZN17fastertransformer14sigmoid_kernelI6__halfEEvPT_if)
        /*005c*/ 	.short	0x0210
        /*005e*/ 	.short	0x0010


	//----- nvinfo : EIATTR_SW_WAR
	.align		4
.L_227:
        /*0060*/ 	.byte	0x04, 0x36
        /*0062*/ 	.short	(.L_229 - .L_228)
.L_228:
        /*0064*/ 	.word	0x00000008
.L_229:


//--------------------- .nv.info._ZN17fastertransformer14sigmoid_kernelIfEEvPT_if --------------------------
	.section	.nv.info._ZN17fastertransformer14sigmoid_kernelIfEEvPT_if,"",@"SHT_CUDA_INFO"
	.sectionflags	@""
	.align	4


	//----- nvinfo : EIATTR_CUDA_API_VERSION
	.align		4
        /*0000*/ 	.byte	0x04, 0x37
        /*0002*/ 	.short	(.L_231 - .L_230)
.L_230:
        /*0004*/ 	.word	0x00000082


	//----- nvinfo : EIATTR_KPARAM_INFO
	.align		4
.L_231:
        /*0008*/ 	.byte	0x04, 0x17
        /*000a*/ 	.short	(.L_233 - .L_232)
.L_232:
        /*000c*/ 	.word	0x00000000
        /*0010*/ 	.short	0x0002
        /*0012*/ 	.short	0x000c
        /*0014*/ 	.byte	0x00, 0xf0, 0x11, 0x00


	//----- nvinfo : EIATTR_KPARAM_INFO
	.align		4
.L_233:
        /*0018*/ 	.byte	0x04, 0x17
        /*001a*/ 	.short	(.L_235 - .L_234)
.L_234:
        /*001c*/ 	.word	0x00000000
        /*0020*/ 	.short	0x0001
        /*0022*/ 	.short	0x0008
        /*0024*/ 	.byte	0x00, 0xf0, 0x11, 0x00


	//----- nvinfo : EIATTR_KPARAM_INFO
	.align		4
.L_235:
        /*0028*/ 	.byte	0x04, 0x17
        /*002a*/ 	.short	(.L_237 - .L_236)
.L_236:
        /*002c*/ 	.word	0x00000000
        /*0030*/ 	.short	0x0000
        /*0032*/ 	.short	0x0000
        /*0034*/ 	.byte	0x00, 0xf0, 0x21, 0x00


	//----- nvinfo : EIATTR_SPARSE_MMA_MASK
	.align		4
.L_237:
        /*0038*/ 	.byte	0x03, 0x50
        /*003a*/ 	.short	0x0000


	//----- nvinfo : EIATTR_MAXREG_COUNT
	.align		4
        /*003c*/ 	.byte	0x03, 0x1b
        /*003e*/ 	.short	0x00ff


	//----- nvinfo : EIATTR_MERCURY_ISA_VERSION
	.align		4
        /*0040*/ 	.byte	0x03, 0x5f
        /*0042*/ 	.short	0x0101


	//----- nvinfo : EIATTR_EXIT_INSTR_OFFSETS
	.align		4
        /*0044*/ 	.byte	0x04, 0x1c
        /*0046*/ 	.short	(.L_239 - .L_238)


	//   ....[0]....
.L_238:
        /*0048*/ 	.word	0x000000a0


	//   ....[1]....
        /*004c*/ 	.word	0x00000160


	//----- nvinfo : EIATTR_CBANK_PARAM_SIZE
	.align		4
.L_239:
        /*0050*/ 	.byte	0x03, 0x19
        /*0052*/ 	.short	0x0010


	//----- nvinfo : EIATTR_PARAM_CBANK
	.align		4
        /*0054*/ 	.byte	0x04, 0x0a
        /*0056*/ 	.short	(.L_241 - .L_240)
	.align		4
.L_240:
        /*0058*/ 	.word	index@(.nv.constant0._ZN17fastertransformer14sigmoid_kernelIfEEvPT_if)
        /*005c*/ 	.short	0x0210
        /*005e*/ 	.short	0x0010


	//----- nvinfo : EIATTR_SW_WAR
	.align		4
.L_241:
        /*0060*/ 	.byte	0x04, 0x36
        /*0062*/ 	.short	(.L_243 - .L_242)
.L_242:
        /*0064*/ 	.word	0x00000008
.L_243:


//--------------------- .nv.info._ZN17fastertransformer13addBiasGeluV3I7__half2Li40960ELi2EEEvPT_PKS2_PKiS5_iS7_i --------------------------
	.section	.nv.info._ZN17fastertransformer13addBiasGeluV3I7__half2Li40960ELi2EEEvPT_PKS2_PKiS5_iS7_i,"",@"SHT_CUDA_INFO"
	.sectionflags	@""
	.align	4


	//----- nvinfo : EIATTR_CUDA_API_VERSION
	.align		4
        /*0000*/ 	.byte	0x04, 0x37
        /*0002*/ 	.short	(.L_245 - .L_244)
.L_244:
        /*0004*/ 	.word	0x00000082


	//----- nvinfo : EIATTR_KPARAM_INFO
	.align		4
.L_245:
        /*0008*/ 	.byte	0x04, 0x17
        /*000a*/ 	.short	(.L_247 - .L_246)
.L_246:
        /*000c*/ 	.word	0x00000000
        /*0010*/ 	.short	0x0006
        /*0012*/ 	.short	0x0030
        /*0014*/ 	.byte	0x00, 0xf0, 0x11, 0x00


	//----- nvinfo : EIATTR_KPARAM_INFO
	.align		4
.L_247:
        /*0018*/ 	.byte	0x04, 0x17
        /*001a*/ 	.short	(.L_249 - .L_248)
.L_248:
        /*001c*/ 	.word	0x00000000
        /*0020*/ 	.short	0x0005
        /*0022*/ 	.short	0x0028
        /*0024*/ 	.byte	0x00, 0xf0, 0x21, 0x00


	//----- nvinfo : EIATTR_KPARAM_INFO
	.align		4
.L_249:
        /*0028*/ 	.byte	0x04, 0x17
        /*002a*/ 	.short	(.L_251 - .L_250)
.L_250:
        /*002c*/ 	.word	0x00000000
        /*0030*/ 	.short	0x0004
        /*0032*/ 	.short	0x0020
        /*0034*/ 	.byte	0x00, 0xf0, 0x11, 0x00


	//----- nvinfo : EIATTR_KPARAM_INFO
	.align		4
.L_251:
        /*0038*/ 	.byte	0x04, 0x17
        /*003a*/ 	.short	(.L_253 - .L_252)
.L_252:
        /*003c*/ 	.word	0x00000000
        /*0040*/ 	.short	0x0003
        /*0042*/ 	.short	0x0018
        /*0044*/ 	.byte	0x00, 0xf0, 0x21, 0x00


	//----- nvinfo : EIATTR_KPARAM_INFO
	.align		4
.L_253:
        /*0048*/ 	.byte	0x04, 0x17
        /*004a*/ 	.short	(.L_255 - .L_254)
.L_254:
        /*004c*/ 	.word	0x00000000
        /*0050*/ 	.short	0x0002
        /*0052*/ 	.short	0x0010
        /*0054*/ 	.byte	0x00, 0xf0, 0x21, 0x00


	//----- nvinfo : EIATTR_KPARAM_INFO
	.align		4
.L_255:
        /*0058*/ 	.byte	0x04, 0x17
        /*005a*/ 	.short	(.L_257 - .L_256)
.L_256:
        /*005c*/ 	.word	0x00000000
        /*0060*/ 	.short	0x0001
        /*0062*/ 	.short	0x0008
        /*0064*/ 	.byte	0x00, 0xf0, 0x21, 0x00


	//----- nvinfo : EIATTR_KPARAM_INFO
	.align		4
.L_257:
        /*0068*/ 	.byte	0x04, 0x17
        /*006a*/ 	.short	(.L_259 - .L_258)
.L_258:
        /*006c*/ 	.word	0x00000000
        /*0070*/ 	.short	0x0000
        /*0072*/ 	.short	0x0000
        /*0074*/ 	.byte	0x00, 0xf0, 0x21, 0x00


	//----- nvinfo : EIATTR_SPARSE_MMA_MASK
	.align		4
.L_259:
        /*0078*/ 	.byte	0x03, 0x50
        /*007a*/ 	.short	0x0000


	//----- nvinfo : EIATTR_MAXREG_COUNT
	.align		4
        /*007c*/ 	.byte	0x03, 0x1b
        /*007e*/ 	.short	0x00ff


	//----- nvinfo : EIATTR_MERCURY_ISA_VERSION
	.align		4
        /*0080*/ 	.byte	0x03, 0x5f
        /*0082*/ 	.short	0x0101


	//----- nvinfo : EIATTR_EXIT_INSTR_OFFSETS
	.align		4
        /*0084*/ 	.byte	0x04, 0x1c
        /*0086*/ 	.short	(.L_261 - .L_260)


	//   ....[0]....
.L_260:
        /*0088*/ 	.word	0x00000080


	//   ....[1]....
        /*008c*/ 	.word	0x00001290


	//----- nvinfo : EIATTR_CRS_STACK_SIZE
	.align		4
.L_261:
        /*0090*/ 	.byte	0x04, 0x1e
        /*0092*/ 	.short	(.L_263 - .L_262)
.L_262:
        /*0094*/ 	.word	0x00000000


	//----- nvinfo : EIATTR_CBANK_PARAM_SIZE
	.align		4
.L_263:
        /*0098*/ 	.byte	0x03, 0x19
        /*009a*/ 	.short	0x0034


	//----- nvinfo : EIATTR_PARAM_CBANK
	.align		4
        /*009c*/ 	.byte	0x04, 0x0a
        /*009e*/ 	.short	(.L_265 - .L_264)
	.align		4
.L_264:
        /*00a0*/ 	.word	index@(.nv.constant0._ZN17fastertransformer13addBiasGeluV3I7__half2Li40960ELi2EEEvPT_PKS2_PKiS5_iS7_i)
        /*00a4*/ 	.short	0x0210
        /*00a6*/ 	.short	0x0034


	//----- nvinfo : EIATTR_SW_WAR
	.align		4
.L_265:
        /*00a8*/ 	.byte	0x04, 0x36
        /*00aa*/ 	.short	(.L_267 - .L_266)
.L_266:
        /*00ac*/ 	.word	0x00000008
.L_267:


//--------------------- .nv.info._ZN17fastertransformer13addBiasGeluV3I7__half2Li4096ELi1EEEvPT_PKS2_PKiS5_iS7_i --------------------------
	.section	.nv.info._ZN17fastertransformer13addBiasGeluV3I7__half2Li4096ELi1EEEvPT_PKS2_PKiS5_iS7_i,"",@"SHT_CUDA_INFO"
	.sectionflags	@""
	.align	4


	//----- nvinfo : EIATTR_CUDA_API_VERSION
	.align		4
        /*0000*/ 	.byte	0x04, 0x37
        /*0002*/ 	.short	(.L_269 - .L_268)
.L_268:
        /*0004*/ 	.word	0x00000082


	//----- nvinfo : EIATTR_KPARAM_INFO
	.align		4
.L_269:
        /*0008*/ 	.byte	0x04, 0x17
        /*000a*/ 	.short	(.L_271 - .L_270)
.L_270:
        /*000c*/ 	.word	0x00000000
        /*0010*/ 	.short	0x0006
        /*0012*/ 	.short	0x0030
        /*0014*/ 	.byte	0x00, 0xf0, 0x11, 0x00


	//----- nvinfo : EIATTR_KPARAM_INFO
	.align		4
.L_271:
        /*0018*/ 	.byte	0x04, 0x17
        /*001a*/ 	.short	(.L_273 - .L_272)
.L_272:
        /*001c*/ 	.word	0x00000000
        /*0020*/ 	.short	0x0005
        /*0022*/ 	.short	0x0028
        /*0024*/ 	.byte	0x00, 0xf0, 0x21, 0x00


	//----- nvinfo : EIATTR_KPARAM_INFO
	.align		4
.L_273:
        /*0028*/ 	.byte	0x04, 0x17
        /*002a*/ 	.short	(.L_275 - .L_274)
.L_274:
        /*002c*/ 	.word	0x00000000
        /*0030*/ 	.short	0x0004
        /*0032*/ 	.short	0x0020
        /*0034*/ 	.byte	0x00, 0xf0, 0x11, 0x00


	//----- nvinfo : EIATTR_KPARAM_INFO
	.align		4
.L_275:
        /*0038*/ 	.byte	0x04, 0x17
        /*003a*/ 	.short	(.L_277 - .L_276)
.L_276:
        /*003c*/ 	.word	0x00000000
        /*0040*/ 	.short	0x0003
        /*0042*/ 	.short	0x0018
        /*0044*/ 	.byte	0x00, 0xf0, 0x21, 0x00


	//----- nvinfo : EIATTR_KPARAM_INFO
	.align		4
.L_277:
        /*0048*/ 	.byte	0x04, 0x17
        /*004a*/ 	.short	(.L_279 - .L_278)
.L_278:
        /*004c*/ 	.word	0x00000000
        /*0050*/ 	.short	0x0002
        /*0052*/ 	.short	0x0010
        /*0054*/ 	.byte	0x00, 0xf0, 0x21, 0x00


	//----- nvinfo : EIATTR_KPARAM_INFO
	.align		4
.L_279:
        /*0058*/ 	.byte	0x04, 0x17
        /*005a*/ 	.short	(.L_281 - .L_280)
.L_280:
        /*005c*/ 	.word	0x00000000
        /*0060*/ 	.short	0x0001
        /*0062*/ 	.short	0x0008
        /*0064*/ 	.byte	0x00, 0xf0, 0x21, 0x00


	//----- nvinfo : EIATTR_KPARAM_INFO
	.align		4
.L_281:
        /*0068*/ 	.byte	0x04, 0x17
        /*006a*/ 	.short	(.L_283 - .L_282)
.L_282:
        /*006c*/ 	.word	0x00000000
        /*0070*/ 	.short	0x0000
        /*0072*/ 	.short	0x0000
        /*0074*/ 	.byte	0x00, 0xf0, 0x21, 0x00


	//----- nvinfo : EIATTR_SPARSE_MMA_MASK
	.align		4
.L_283:
        /*0078*/ 	.byte	0x03, 0x50
        /*007a*/ 	.short	0x0000


	//----- nvinfo : EIATTR_MAXREG_COUNT
	.align		4
        /*007c*/ 	.byte	0x03, 0x1b
        /*007e*/ 	.short	0x00ff


	//----- nvinfo : EIATTR_MERCURY_ISA_VERSION
	.align		4
        /*0080*/ 	.byte	0x03, 0x5f
        /*0082*/ 	.short	0x0101


	//----- nvinfo : EIATTR_EXIT_INSTR_OFFSETS
	.align		4
        /*0084*/ 	.byte	0x04, 0x1c
        /*0086*/ 	.short	(.L_285 - .L_284)


	//   ....[0]....
.L_284:
        /*0088*/ 	.word	0x00000070


	//   ....[1]....
        /*008c*/ 	.word	0x000005e0


	//   ....[2]....
        /*0090*/ 	.word	0x00000aa0


	//----- nvinfo : EIATTR_CRS_STACK_SIZE
	.align		4
.L_285:
        /*0094*/ 	.byte	0x04, 0x1e
        /*0096*/ 	.short	(.L_287 - .L_286)
.L_286:
        /*0098*/ 	.word	0x00000000


	//----- nvinfo : EIATTR_CBANK_PARAM_SIZE
	.align		4
.L_287:
        /*009c*/ 	.byte	0x03, 0x19
        /*009e*/ 	.short	0x0034


	//----- nvinfo : EIATTR_PARAM_CBANK
	.align		4
        /*00a0*/ 	.byte	0x04, 0x0a
        /*00a2*/ 	.short	(.L_289 - .L_288)
	.align		4
.L_288:
        /*00a4*/ 	.word	index@(.nv.constant0._ZN17fastertransformer13addBiasGeluV3I7__half2Li4096ELi1EEEvPT_PKS2_PKiS5_iS7_i)
        /*00a8*/ 	.short	0x0210
        /*00aa*/ 	.short	0x0034


	//----- nvinfo : EIATTR_SW_WAR
	.align		4
.L_289:
        /*00ac*/ 	.byte	0x04, 0x36
        /*00ae*/ 	.short	(.L_291 - .L_290)
.L_290:
        /*00b0*/ 	.word	0x00000008
.L_291:


//--------------------- .nv.info._ZN17fastertransformer13addBiasGeluV2I7__half2Li40960EEEvPT_PKS2_PKiS5_iS7_i --------------------------
	.section	.nv.info._ZN17fastertransformer13addBiasGeluV2I7__half2Li40960EEEvPT_PKS2_PKiS5_iS7_i,"",@"SHT_CUDA_INFO"
	.sectionflags	@""
	.align	4


	//----- nvinfo : EIATTR_CUDA_API_VERSION
	.align		4
        /*0000*/ 	.byte	0x04, 0x37
        /*0002*/ 	.short	(.L_293 - .L_292)
.L_292:
        /*0004*/ 	.word	0x00000082


	//----- nvinfo : EIATTR_KPARAM_INFO
	.align		4
.L_293:
        /*0008*/ 	.byte	0x04, 0x17
        /*000a*/ 	.short	(.L_295 - .L_294)
.L_294:
        /*000c*/ 	.word	0x00000000
        /*0010*/ 	.short	0x0006
        /*0012*/ 	.short	0x0030
        /*0014*/ 	.byte	0x00, 0xf0, 0x11, 0x00


	//----- nvinfo : EIATTR_KPARAM_INFO
	.align		4
.L_295:
        /*0018*/ 	.byte	0x04, 0x17
        /*001a*/ 	.short	(.L_297 - .L_296)
.L_296:
        /*001c*/ 	.word	0x00000000
        /*0020*/ 	.short	0x0005
        /*0022*/ 	.short	0x0028
        /*0024*/ 	.byte	0x00, 0xf0, 0x21, 0x00


	//----- nvinfo : EIATTR_KPARAM_INFO
	.align		4
.L_297:
        /*0028*/ 	.byte	0x04, 0x17
        /*002a*/ 	.short	(.L_299 - .L_298)
.L_298:
        /*002c*/ 	.word	0x00000000
        /*0030*/ 	.short	0x0004
        /*0032*/ 	.short	0x0020
        /*0034*/ 	.byte	0x00, 0xf0, 0x11, 0x00


	//----- nvinfo : EIATTR_KPARAM_INFO
	.align		4
.L_299:
        /*0038*/ 	.byte	0x04, 0x17
        /*003a*/ 	.short	(.L_301 - .L_300)
.L_300:
        /*003c*/ 	.word	0x00000000
        /*0040*/ 	.short	0x0003
        /*0042*/ 	.short	0x0018
        /*0044*/ 	.byte	0x00, 0xf0, 0x21, 0x00


	//----- nvinfo : EIATTR_KPARAM_INFO
	.align		4
.L_301:
        /*0048*/ 	.byte	0x04, 0x17
        /*004a*/ 	.short	(.L_303 - .L_302)
.L_302:
        /*004c*/ 	.word	0x00000000
        /*0050*/ 	.short	0x0002
        /*0052*/ 	.short	0x0010
        /*0054*/ 	.byte	0x00, 0xf0, 0x21, 0x00


	//----- nvinfo : EIATTR_KPARAM_INFO
	.align		4
.L_303:
        /*0058*/ 	.byte	0x04, 0x17
        /*005a*/ 	.short	(.L_305 - .L_304)
.L_304:
        /*005c*/ 	.word	0x00000000
        /*0060*/ 	.short	0x0001
        /*0062*/ 	.short	0x0008
        /*0064*/ 	.byte	0x00, 0xf0, 0x21, 0x00


	//----- nvinfo : EIATTR_KPARAM_INFO
	.align		4
.L_305:
        /*0068*/ 	.byte	0x04, 0x17
        /*006a*/ 	.short	(.L_307 - .L_306)
.L_306:
        /*006c*/ 	.word	0x00000000
        /*0070*/ 	.short	0x0000
        /*0072*/ 	.short	0x0000
        /*0074*/ 	.byte	0x00, 0xf0, 0x21, 0x00


	//----- nvinfo : EIATTR_SPARSE_MMA_MASK
	.align		4
.L_307:
        /*0078*/ 	.byte	0x03, 0x50
        /*007a*/ 	.short	0x0000


	//----- nvinfo : EIATTR_MAXREG_COUNT
	.align		4
        /*007c*/ 	.byte	0x03, 0x1b
        /*007e*/ 	.short	0x00ff


	//----- nvinfo : EIATTR_MERCURY_ISA_VERSION
	.align		4
        /*0080*/ 	.byte	0x03, 0x5f
        /*0082*/ 	.short	0x0101


	//----- nvinfo : EIATTR_EXIT_INSTR_OFFSETS
	.align		4
        /*0084*/ 	.byte	0x04, 0x1c
        /*0086*/ 	.short	(.L_309 - .L_308)


	//   ....[0]....
.L_308:
        /*0088*/ 	.word	0x00000070


	//   ....[1]....
        /*008c*/ 	.word	0x000005d0


	//   ....[2]....
        /*0090*/ 	.word	0x00000a90


	//----- nvinfo : EIATTR_CRS_STACK_SIZE
	.align		4
.L_309:
        /*0094*/ 	.byte	0x04, 0x1e
        /*0096*/ 	.short	(.L_311 - .L_310)
.L_310:
        /*0098*/ 	.word	0x00000000


	//----- nvinfo : EIATTR_CBANK_PARAM_SIZE
	.align		4
.L_311:
        /*009c*/ 	.byte	0x03, 0x19
        /*009e*/ 	.short	0x0034


	//----- nvinfo : EIATTR_PARAM_CBANK
	.align		4
        /*00a0*/ 	.byte	0x04, 0x0a
        /*00a2*/ 	.short	(.L_313 - .L_312)
	.align		4
.L_312:
        /*00a4*/ 	.word	index@(.nv.constant0._ZN17fastertransformer13addBiasGeluV2I7__half2Li40960EEEvPT_PKS2_PKiS5_iS7_i)
        /*00a8*/ 	.short	0x0210
        /*00aa*/ 	.short	0x0034


	//----- nvinfo : EIATTR_SW_WAR
	.align		4
.L_313:
        /*00ac*/ 	.byte	0x04, 0x36
        /*00ae*/ 	.short	(.L_315 - .L_314)
.L_314:
        /*00b0*/ 	.word	0x00000008
.L_315:


//--------------------- .nv.info._ZN17fastertransformer13addBiasGeluV3I7__half2Li40960ELi4EEEvPT_PKS2_PKiS5_iS7_i --------------------------
	.section	.nv.info._ZN17fastertransformer13addBiasGeluV3I7__half2Li40960ELi4EEEvPT_PKS2_PKiS5_iS7_i,"",@"SHT_CUDA_INFO"
	.sectionflags	@""
	.align	4


	//----- nvinfo : EIATTR_CUDA_API_VERSION
	.align		4
        /*0000*/ 	.byte	0x04, 0x37
        /*0002*/ 	.short	(.L_317 - .L_316)
.L_316:
        /*0004*/ 	.word	0x00000082


	//----- nvinfo : EIATTR_KPARAM_INFO
	.align		4
.L_317:
        /*0008*/ 	.byte	0x04, 0x17
        /*000a*/ 	.short	(.L_319 - .L_318)
.L_318:
        /*000c*/ 	.word	0x00000000
        /*0010*/ 	.short	0x0006
        /*0012*/ 	.short	0x0030
        /*0014*/ 	.byte	0x00, 0xf0, 0x11, 0x00


	//----- nvinfo : EIATTR_KPARAM_INFO
	.align		4
.L_319:
        /*0018*/ 	.byte	0x04, 0x17
        /*001a*/ 	.short	(.L_321 - .L_320)
.L_320:
        /*001c*/ 	.word	0x00000000
        /*0020*/ 	.short	0x0005
        /*0022*/ 	.short	0x0028
        /*0024*/ 	.byte	0x00, 0xf0, 0x21, 0x00


	//----- nvinfo : EIATTR_KPARAM_INFO
	.align		4
.L_321:
        /*0028*/ 	.byte	0x04, 0x17
        /*002a*/ 	.short	(.L_323 - .L_322)
.L_322:
        /*002c*/ 	.word	0x00000000
        /*0030*/ 	.short	0x0004
        /*0032*/ 	.short	0x0020
        /*0034*/ 	.byte	0x00, 0xf0, 0x11, 0x00


	//----- nvinfo : EIATTR_KPARAM_INFO
	.align		4
.L_323:
        /*0038*/ 	.byte	0x04, 0x17
        /*003a*/ 	.short	(.L_325 - .L_324)
.L_324:
        /*003c*/ 	.word	0x00000000
        /*0040*/ 	.short	0x0003
        /*0042*/ 	.short	0x0018
        /*0044*/ 	.byte	0x00, 0xf0, 0x21, 0x00


	//----- nvinfo : EIATTR_KPARAM_INFO
	.align		4
.L_325:
        /*0048*/ 	.byte	0x04, 0x17
        /*004a*/ 	.short	(.L_327 - .L_326)
.L_326:
        /*004c*/ 	.word	0x00000000
        /*0050*/ 	.short	0x0002
        /*0052*/ 	.short	0x0010
        /*0054*/ 	.byte	0x00, 0xf0, 0x21, 0x00


	//----- nvinfo : EIATTR_KPARAM_INFO
	.align		4
.L_327:
        /*0058*/ 	.byte	0x04, 0x17
        /*005a*/ 	.short	(.L_329 - .L_328)
.L_328:
        /*005c*/ 	.word	0x00000000
        /*0060*/ 	.short	0x0001
        /*0062*/ 	.short	0x0008
        /*0064*/ 	.byte	0x00, 0xf0, 0x21, 0x00


	//----- nvinfo : EIATTR_KPARAM_INFO
	.align		4
.L_329:
        /*0068*/ 	.byte	0x04, 0x17
        /*006a*/ 	.short	(.L_331 - .L_330)
.L_330:
        /*006c*/ 	.word	0x00000000
        /*0070*/ 	.short	0x0000
        /*0072*/ 	.short	0x0000
        /*0074*/ 	.byte	0x00, 0xf0, 0x21, 0x00


	//----- nvinfo : EIATTR_SPARSE_MMA_MASK
	.align		4
.L_331:
        /*0078*/ 	.byte	0x03, 0x50
        /*007a*/ 	.short	0x0000


	//----- nvinfo : EIATTR_MAXREG_COUNT
	.align		4
        /*007c*/ 	.byte	0x03, 0x1b
        /*007e*/ 	.short	0x00ff


	//----- nvinfo : EIATTR_MERCURY_ISA_VERSION
	.align		4
        /*0080*/ 	.byte	0x03, 0x5f
        /*0082*/ 	.short	0x0101


	//----- nvinfo : EIATTR_EXIT_INSTR_OFFSETS
	.align		4
        /*0084*/ 	.byte	0x04, 0x1c
        /*0086*/ 	.short	(.L_333 - .L_332)


	//   ....[0]....
.L_332:
        /*0088*/ 	.word	0x00000080


	//   ....[1]....
        /*008c*/ 	.word	0x000022f0


	//----- nvinfo : EIATTR_CRS_STACK_SIZE
	.align		4
.L_333:
        /*0090*/ 	.byte	0x04, 0x1e
        /*0092*/ 	.short	(.L_335 - .L_334)
.L_334:
        /*0094*/ 	.word	0x00000000


	//----- nvinfo : EIATTR_CBANK_PARAM_SIZE
	.align		4
.L_335:
        /*0098*/ 	.byte	0x03, 0x19
        /*009a*/ 	.short	0x0034


	//----- nvinfo : EIATTR_PARAM_CBANK
	.align		4
        /*009c*/ 	.byte	0x04, 0x0a
        /*009e*/ 	.short	(.L_337 - .L_336)
	.align		4
.L_336:
        /*00a0*/ 	.word	index@(.nv.constant0._ZN17fastertransformer13addBiasGeluV3I7__half2Li40960ELi4EEEvPT_PKS2_PKiS5_iS7_i)
        /*00a4*/ 	.short	0x0210
        /*00a6*/ 	.short	0x0034


	//----- nvinfo : EIATTR_SW_WAR
	.align		4
.L_337:
        /*00a8*/ 	.byte	0x04, 0x36
        /*00aa*/ 	.short	(.L_339 - .L_338)
.L_338:
        /*00ac*/ 	.word	0x00000008
.L_339:


//--------------------- .nv.info._ZN17fastertransformer13addBiasGeluV2I7__half2Li24576EEEvPT_PKS2_PKiS5_iS7_i --------------------------
	.section	.nv.info._ZN17fastertransformer13addBiasGeluV2I7__half2Li24576EEEvPT_PKS2_PKiS5_iS7_i,"",@"SHT_CUDA_INFO"
	.sectionflags	@""
	.align	4


	//----- nvinfo : EIATTR_CUDA_API_VERSION
	.align		4
        /*0000*/ 	.byte	0x04, 0x37
        /*0002*/ 	.short	(.L_341 - .L_340)
.L_340:
        /*0004*/ 	.word	0x00000082


	//----- nvinfo : EIATTR_KPARAM_INFO
	.align		4
.L_341:
        /*0008*/ 	.byte	0x04, 0x17
        /*000a*/ 	.short	(.L_343 - .L_342)
.L_342:
        /*000c*/ 	.word	0x00000000
        /*0010*/ 	.short	0x0006
        /*0012*/ 	.short	0x0030
        /*0014*/ 	.byte	0x00, 0xf0, 0x11, 0x00


	//----- nvinfo : EIATTR_KPARAM_INFO
	.align		4
.L_343:
        /*0018*/ 	.byte	0x04, 0x17
        /*001a*/ 	.short	(.L_345 - .L_344)
.L_344:
        /*001c*/ 	.word	0x00000000
        /*0020*/ 	.short	0x0005
        /*0022*/ 	.short	0x0028
        /*0024*/ 	.byte	0x00, 0xf0, 0x21, 0x00


	//----- nvinfo : EIATTR_KPARAM_INFO
	.align		4
.L_345:
        /*0028*/ 	.byte	0x04, 0x17
        /*002a*/ 	.short	(.L_347 - .L_346)
.L_346:
        /*002c*/ 	.word	0x00000000
        /*0030*/ 	.short	0x0004
        /*0032*/ 	.short	0x0020
        /*0034*/ 	.byte	0x00, 0xf0, 0x11, 0x00


	//----- nvinfo : EIATTR_KPARAM_INFO
	.align		4
.L_347:
        /*0038*/ 	.byte	0x04, 0x17
        /*003a*/ 	.short	(.L_349 - .L_348)
.L_348:
        /*003c*/ 	.word	0x00000000
        /*0040*/ 	.short	0x0003
        /*0042*/ 	.short	0x0018
        /*0044*/ 	.byte	0x00, 0xf0, 0x21, 0x00


	//----- nvinfo : EIATTR_KPARAM_INFO
	.align		4
.L_349:
        /*0048*/ 	.byte	0x04, 0x17
        /*004a*/ 	.short	(.L_351 - .L_350)
.L_350:
        /*004c*/ 	.word	0x00000000
        /*0050*/ 	.short	0x0002
        /*0052*/ 	.short	0x0010
        /*0054*/ 	.byte	0x00, 0xf0, 0x21, 0x00


	//----- nvinfo : EIATTR_KPARAM_INFO
	.align		4
.L_351:
        /*0058*/ 	.byte	0x04, 0x17
        /*005a*/ 	.short	(.L_353 - .L_352)
.L_352:
        /*005c*/ 	.word	0x00000000
        /*0060*/ 	.short	0x0001
        /*0062*/ 	.short	0x0008
        /*0064*/ 	.byte	0x00, 0xf0, 0x21, 0x00


	//----- nvinfo : EIATTR_KPARAM_INFO
	.align		4
.L_353:
        /*0068*/ 	.byte	0x04, 0x17
        /*006a*/ 	.short	(.L_355 - .L_354)
.L_354:
        /*006c*/ 	.word	0x00000000
        /*0070*/ 	.short	0x0000
        /*0072*/ 	.short	0x0000
        /*0074*/ 	.byte	0x00, 0xf0, 0x21, 0x00


	//----- nvinfo : EIATTR_SPARSE_MMA_MASK
	.align		4
.L_355:
        /*0078*/ 	.byte	0x03, 0x50
        /*007a*/ 	.short	0x0000


	//----- nvinfo : EIATTR_MAXREG_COUNT
	.align		4
        /*007c*/ 	.byte	0x03, 0x1b
        /*007e*/ 	.short	0x00ff


	//----- nvinfo : EIATTR_MERCURY_ISA_VERSION
	.align		4
        /*0080*/ 	.byte	0x03, 0x5f
        /*0082*/ 	.short	0x0101


	//----- nvinfo : EIATTR_EXIT_INSTR_OFFSETS
	.align		4
        /*0084*/ 	.byte	0x04, 0x1c
        /*0086*/ 	.short	(.L_357 - .L_356)


	//   ....[0]....
.L_356:
        /*0088*/ 	.word	0x00000070


	//   ....[1]....
        /*008c*/ 	.word	0x000005d0


	//   ....[2]....
        /*0090*/ 	.word	0x00000a90


	//----- nvinfo : EIATTR_CRS_STACK_SIZE
	.align		4
.L_357:
        /*0094*/ 	.byte	0x04, 0x1e
        /*0096*/ 	.short	(.L_359 - .L_358)
.L_358:
        /*0098*/ 	.word	0x00000000


	//----- nvinfo : EIATTR_CBANK_PARAM_SIZE
	.align		4
.L_359:
        /*009c*/ 	.byte	0x03, 0x19
        /*009e*/ 	.short	0x0034


	//----- nvinfo : EIATTR_PARAM_CBANK
	.align		4
        /*00a0*/ 	.byte	0x04, 0x0a
        /*00a2*/ 	.short	(.L_361 - .L_360)
	.align		4
.L_360:
        /*00a4*/ 	.word	index@(.nv.constant0._ZN17fastertransformer13addBiasGeluV2I7__half2Li24576EEEvPT_PKS2_PKiS5_iS7_i)
        /*00a8*/ 	.short	0x0210
        /*00aa*/ 	.short	0x0034


	//----- nvinfo : EIATTR_SW_WAR
	.align		4
.L_361:
        /*00ac*/ 	.byte	0x04, 0x36
        /*00ae*/ 	.short	(.L_363 - .L_362)
.L_362:
        /*00b0*/ 	.word	0x00000008
.L_363:


//--------------------- .nv.info._ZN17fastertransformer13addBiasGeluV3I7__half2Li24576ELi2EEEvPT_PKS2_PKiS5_iS7_i --------------------------
	.section	.nv.info._ZN17fastertransformer13addBiasGeluV3I7__half2Li24576ELi2EEEvPT_PKS2_PKiS5_iS7_i,"",@"SHT_CUDA_INFO"
	.sectionflags	@""
	.align	4


	//----- nvinfo : EIATTR_CUDA_API_VERSION
	.align		4
        /*0000*/ 	.byte	0x04, 0x37
        /*0002*/ 	.short	(.L_365 - .L_364)
.L_364:
        /*0004*/ 	.word	0x00000082


	//----- nvinfo : EIATTR_KPARAM_INFO
	.align		4
.L_365:
        /*0008*/ 	.byte	0x04, 0x17
        /*000a*/ 	.short	(.L_367 - .L_366)
.L_366:
        /*000c*/ 	.word	0x00000000
        /*0010*/ 	.short	0x0006
        /*0012*/ 	.short	0x0030
        /*0014*/ 	.byte	0x00, 0xf0, 0x11, 0x00


	//----- nvinfo : EIATTR_KPARAM_INFO
	.align		4
.L_367:
        /*0018*/ 	.byte	0x04, 0x17
        /*001a*/ 	.short	(.L_369 - .L_368)
.L_368:
        /*001c*/ 	.word	0x00000000
        /*0020*/ 	.short	0x0005
        /*0022*/ 	.short	0x0028
        /*0024*/ 	.byte	0x00, 0xf0, 0x21, 0x00


	//----- nvinfo : EIATTR_KPARAM_INFO
	.align		4
.L_369:
        /*0028*/ 	.byte	0x04, 0x17
        /*002a*/ 	.short	(.L_371 - .L_370)
.L_370:
        /*002c*/ 	.word	0x00000000
        /*0030*/ 	.short	0x0004
        /*0032*/ 	.short	0x0020
        /*0034*/ 	.byte	0x00, 0xf0, 0x11, 0x00


	//----- nvinfo : EIATTR_KPARAM_INFO
	.align		4
.L_371:
        /*0038*/ 	.byte	0x04, 0x17
        /*003a*/ 	.short	(.L_373 - .L_372)
.L_372:
        /*003c*/ 	.word	0x00000000
        /*0040*/ 	.short	0x0003
        /*0042*/ 	.short	0x0018
        /*0044*/ 	.byte	0x00, 0xf0, 0x21, 0x00


	//----- nvinfo : EIATTR_KPARAM_INFO
	.align		4
.L_373:
        /*0048*/ 	.byte	0x04, 0x17
        /*004a*/ 	.short	(.L_375 - .L_374)
.L_374:
        /*004c*/ 	.word	0x00000000
        /*0050*/ 	.short	0x0002
        /*0052*/ 	.short	0x0010
        /*0054*/ 	.byte	0x00, 0xf0, 0x21, 0x00


	//----- nvinfo : EIATTR_KPARAM_INFO
	.align		4
.L_375:
        /*0058*/ 	.byte	0x04, 0x17
        /*005a*/ 	.short	(.L_377 - .L_376)
.L_376:
        /*005c*/ 	.word	0x00000000
        /*0060*/ 	.short	0x0001
        /*0062*/ 	.short	0x0008
        /*0064*/ 	.byte	0x00, 0xf0, 0x21, 0x00


	//----- nvinfo : EIATTR_KPARAM_INFO
	.align		4
.L_377:
        /*0068*/ 	.byte	0x04, 0x17
        /*006a*/ 	.short	(.L_379 - .L_378)
.L_378:
        /*006c*/ 	.word	0x00000000
        /*0070*/ 	.short	0x0000
        /*0072*/ 	.short	0x0000
        /*0074*/ 	.byte	0x00, 0xf0, 0x21, 0x00


	//----- nvinfo : EIATTR_SPARSE_MMA_MASK
	.align		4
.L_379:
        /*0078*/ 	.byte	0x03, 0x50
        /*007a*/ 	.short	0x0000


	//----- nvinfo : EIATTR_MAXREG_COUNT
	.align		4
        /*007c*/ 	.byte	0x03, 0x1b
        /*007e*/ 	.short	0x00ff


	//----- nvinfo : EIATTR_MERCURY_ISA_VERSION
	.align		4
        /*0080*/ 	.byte	0x03, 0x5f
        /*0082*/ 	.short	0x0101


	//----- nvinfo : EIATTR_EXIT_INSTR_OFFSETS
	.align		4
        /*0084*/ 	.byte	0x04, 0x1c
        /*0086*/ 	.short	(.L_381 - .L_380)


	//   ....[0]....
.L_380:
        /*0088*/ 	.word	0x00000080


	//   ....[1]....
        /*008c*/ 	.word	0x00001290


	//----- nvinfo : EIATTR_CRS_STACK_SIZE
	.align		4
.L_381:
        /*0090*/ 	.byte	0x04, 0x1e
        /*0092*/ 	.short	(.L_383 - .L_382)
.L_382:
        /*0094*/ 	.word	0x00000000


	//----- nvinfo : EIATTR_CBANK_PARAM_SIZE
	.align		4
.L_383:
        /*0098*/ 	.byte	0x03, 0x19
        /*009a*/ 	.short	0x0034


	//----- nvinfo : EIATTR_PARAM_CBANK
	.align		4
        /*009c*/ 	.byte	0x04, 0x0a
        /*009e*/ 	.short	(.L_385 - .L_384)
	.align		4
.L_384:
        /*00a0*/ 	.word	index@(.nv.constant0._ZN17fastertransformer13addBiasGeluV3I7__half2Li24576ELi2EEEvPT_PKS2_PKiS5_iS7_i)
        /*00a4*/ 	.short	0x0210
        /*00a6*/ 	.short	0x0034


	//----- nvinfo : EIATTR_SW_WAR
	.align		4
.L_385:
        /*00a8*/ 	.byte	0x04, 0x36
        /*00aa*/ 	.short	(.L_387 - .L_386)
.L_386:
        /*00ac*/ 	.word	0x00000008
.L_387:


//--------------------- .nv.info._ZN17fastertransformer13addBiasGeluV2I7__half2Li16384EEEvPT_PKS2_PKiS5_iS7_i --------------------------
	.section	.nv.info._ZN17fastertransformer13addBiasGeluV2I7__half2Li16384EEEvPT_PKS2_PKiS5_iS7_i,"",@"SHT_CUDA_INFO"
	.sectionflags	@""
	.align	4


	//----- nvinfo : EIATTR_CUDA_API_VERSION
	.align		4
        /*0000*/ 	.byte	0x04, 0x37
        /*0002*/ 	.short	(.L_389 - .L_388)
.L_388:
        /*0004*/ 	.word	0x00000082


	//----- nvinfo : EIATTR_KPARAM_INFO
	.align		4
.L_389:
        /*0008*/ 	.byte	0x04, 0x17
        /*000a*/ 	.short	(.L_391 - .L_390)
.L_390:
        /*000c*/ 	.word	0x00000000
        /*0010*/ 	.short	0x0006
        /*0012*/ 	.short	0x0030
        /*0014*/ 	.byte	0x00, 0xf0, 0x11, 0x00


	//----- nvinfo : EIATTR_KPARAM_INFO
	.align		4
.L_391:
        /*0018*/ 	.byte	0x04, 0x17
        /*001a*/ 	.short	(.L_393 - .L_392)
.L_392:
        /*001c*/ 	.word	0x00000000
        /*0020*/ 	.short	0x0005
        /*0022*/ 	.short	0x0028
        /*0024*/ 	.byte	0x00, 0xf0, 0x21, 0x00


	//----- nvinfo : EIATTR_KPARAM_INFO
	.align		4
.L_393:
        /*0028*/ 	.byte	0x04, 0x17
        /*002a*/ 	.short	(.L_395 - .L_394)
.L_394:
        /*002c*/ 	.word	0x00000000
        /*0030*/ 	.short	0x0004
        /*0032*/ 	.short	0x0020
        /*0034*/ 	.byte	0x00, 0xf0, 0x11, 0x00


	//----- nvinfo : EIATTR_KPARAM_INFO
	.align		4
.L_395:
        /*0038*/ 	.byte	0x04, 0x17
        /*003a*/ 	.short	(.L_397 - .L_396)
.L_396:
        /*003c*/ 	.word	0x00000000
        /*0040*/ 	.short	0x0003
        /*0042*/ 	.short	0x0018
        /*0044*/ 	.byte	0x00, 0xf0, 0x21, 0x00


	//----- nvinfo : EIATTR_KPARAM_INFO
	.align		4
.L_397:
        /*0048*/ 	.byte	0x04, 0x17
        /*004a*/ 	.short	(.L_399 - .L_398)
.L_398:
        /*004c*/ 	.word	0x00000000
        /*0050*/ 	.short	0x0002
        /*0052*/ 	.short	0x0010
        /*0054*/ 	.byte	0x00, 0xf0, 0x21, 0x00


	//----- nvinfo : EIATTR_KPARAM_INFO
	.align		4
.L_399:
        /*0058*/ 	.byte	0x04, 0x17
        /*005a*/ 	.short	(.L_401 - .L_400)
.L_400:
        /*005c*/ 	.word	0x00000000
        /*0060*/ 	.short	0x0001
        /*0062*/ 	.short	0x0008
        /*0064*/ 	.byte	0x00, 0xf0, 0x21, 0x00


	//----- nvinfo : EIATTR_KPARAM_INFO
	.align		4
.L_401:
        /*0068*/ 	.byte	0x04, 0x17
        /*006a*/ 	.short	(.L_403 - .L_402)
.L_402:
        /*006c*/ 	.word	0x00000000
        /*0070*/ 	.short	0x0000
        /*0072*/ 	.short	0x0000
        /*0074*/ 	.byte	0x00, 0xf0, 0x21, 0x00


	//----- nvinfo : EIATTR_SPARSE_MMA_MASK
	.align		4
.L_403:
        /*0078*/ 	.byte	0x03, 0x50
        /*007a*/ 	.short	0x0000


	//----- nvinfo : EIATTR_MAXREG_COUNT
	.align		4
        /*007c*/ 	.byte	0x03, 0x1b
        /*007e*/ 	.short	0x00ff


	//----- nvinfo : EIATTR_MERCURY_ISA_VERSION
	.align		4
        /*0080*/ 	.byte	0x03, 0x5f
        /*0082*/ 	.short	0x0101


	//----- nvinfo : EIATTR_EXIT_INSTR_OFFSETS
	.align		4
        /*0084*/ 	.byte	0x04, 0x1c
        /*0086*/ 	.short	(.L_405 - .L_404)


	//   ....[0]....
.L_404:
        /*0088*/ 	.word	0x00000070


	//   ....[1]....
        /*008c*/ 	.word	0x000005e0


	//   ....[2]....
        /*0090*/ 	.word	0x00000aa0


	//----- nvinfo : EIATTR_CRS_STACK_SIZE
	.align		4
.L_405:
        /*0094*/ 	.byte	0x04, 0x1e
        /*0096*/ 	.short	(.L_407 - .L_406)
.L_406:
        /*0098*/ 	.word	0x00000000


	//----- nvinfo : EIATTR_CBANK_PARAM_SIZE
	.align		4
.L_407:
        /*009c*/ 	.byte	0x03, 0x19
        /*009e*/ 	.short	0x0034


	//----- nvinfo : EIATTR_PARAM_CBANK
	.align		4
        /*00a0*/ 	.byte	0x04, 0x0a
        /*00a2*/ 	.short	(.L_409 - .L_408)
	.align		4
.L_408:
        /*00a4*/ 	.word	index@(.nv.constant0._ZN17fastertransformer13addBiasGeluV2I7__half2Li16384EEEvPT_PKS2_PKiS5_iS7_i)
        /*00a8*/ 	.short	0x0210
        /*00aa*/ 	.short	0x0034


	//----- nvinfo : EIATTR_SW_WAR
	.align		4
.L_409:
        /*00ac*/ 	.byte	0x04, 0x36
        /*00ae*/ 	.short	(.L_411 - .L_410)
.L_410:
        /*00b0*/ 	.word	0x00000008
.L_411:


//--------------------- .nv.info._ZN17fastertransformer13addBiasGeluV3I7__half2Li16384ELi2EEEvPT_PKS2_PKiS5_iS7_i --------------------------
	.section	.nv.info._ZN17fastertransformer13addBiasGeluV3I7__half2Li16384ELi2EEEvPT_PKS2_PKiS5_iS7_i,"",@"SHT_CUDA_INFO"
	.sectionflags	@""
	.align	4


	//----- nvinfo : EIATTR_CUDA_API_VERSION
	.align		4
        /*0000*/ 	.byte	0x04, 0x37
        /*0002*/ 	.short	(.L_413 - .L_412)
.L_412:
        /*0004*/ 	.word	0x00000082


	//----- nvinfo : EIATTR_KPARAM_INFO
	.align		4
.L_413:
        /*0008*/ 	.byte	0x04, 0x17
        /*000a*/ 	.short	(.L_415 - .L_414)
.L_414:
        /*000c*/ 	.word	0x00000000
        /*0010*/ 	.short	0x0006
        /*0012*/ 	.short	0x0030
        /*0014*/ 	.byte	0x00, 0xf0, 0x11, 0x00


	//----- nvinfo : EIATTR_KPARAM_INFO
	.align		4
.L_415:
        /*0018*/ 	.byte	0x04, 0x17
        /*001a*/ 	.short	(.L_417 - .L_416)
.L_416:
        /*001c*/ 	.word	0x00000000
        /*0020*/ 	.short	0x0005
        /*0022*/ 	.short	0x0028
        /*0024*/ 	.byte	0x00, 0xf0, 0x21, 0x00


	//----- nvinfo : EIATTR_KPARAM_INFO
	.align		4
.L_417:
        /*0028*/ 	.byte	0x04, 0x17
        /*002a*/ 	.short	(.L_419 - .L_418)
.L_418:
        /*002c*/ 	.word	0x00000000
        /*0030*/ 	.short	0x0004
        /*0032*/ 	.short	0x0020
        /*0034*/ 	.byte	0x00, 0xf0, 0x11, 0x00


	//----- nvinfo : EIATTR_KPARAM_INFO
	.align		4
.L_419:
        /*0038*/ 	.byte	0x04, 0x17
        /*003a*/ 	.short	(.L_421 - .L_420)
.L_420:
        /*003c*/ 	.word	0x00000000
        /*0040*/ 	.short	0x0003
        /*0042*/ 	.short	0x0018
        /*0044*/ 	.byte	0x00, 0xf0, 0x21, 0x00


	//----- nvinfo : EIATTR_KPARAM_INFO
	.align		4
.L_421:
        /*0048*/ 	.byte	0x04, 0x17
        /*004a*/ 	.short	(.L_423 - .L_422)
.L_422:
        /*004c*/ 	.word	0x00000000
        /*0050*/ 	.short	0x0002
        /*0052*/ 	.short	0x0010
        /*0054*/ 	.byte	0x00, 0xf0, 0x21, 0x00


	//----- nvinfo : EIATTR_KPARAM_INFO
	.align		4
.L_423:
        /*0058*/ 	.byte	0x04, 0x17
        /*005a*/ 	.short	(.L_425 - .L_424)
.L_424:
        /*005c*/ 	.word	0x00000000
        /*0060*/ 	.short	0x0001
        /*0062*/ 	.short	0x0008
        /*0064*/ 	.byte	0x00, 0xf0, 0x21, 0x00


	//----- nvinfo : EIATTR_KPARAM_INFO
	.align		4
.L_425:
        /*0068*/ 	.byte	0x04, 0x17
        /*006a*/ 	.short	(.L_427 - .L_426)
.L_426:
        /*006c*/ 	.word	0x00000000
        /*0070*/ 	.short	0x0000
        /*0072*/ 	.short	0x0000
        /*0074*/ 	.byte	0x00, 0xf0, 0x21, 0x00


	//----- nvinfo : EIATTR_SPARSE_MMA_MASK
	.align		4
.L_427:
        /*0078*/ 	.byte	0x03, 0x50
        /*007a*/ 	.short	0x0000


	//----- nvinfo : EIATTR_MAXREG_COUNT
	.align		4
        /*007c*/ 	.byte	0x03, 0x1b
        /*007e*/ 	.short	0x00ff


	//----- nvinfo : EIATTR_MERCURY_ISA_VERSION
	.align		4
        /*0080*/ 	.byte	0x03, 0x5f
        /*0082*/ 	.short	0x0101


	//----- nvinfo : EIATTR_EXIT_INSTR_OFFSETS
	.align		4
        /*0084*/ 	.byte	0x04, 0x1c
        /*0086*/ 	.short	(.L_429 - .L_428)


	//   ....[0]....
.L_428:
        /*0088*/ 	.word	0x00000080


	//   ....[1]....
        /*008c*/ 	.word	0x00001290


	//----- nvinfo : EIATTR_CRS_STACK_SIZE
	.align		4
.L_429:
        /*0090*/ 	.byte	0x04, 0x1e
        /*0092*/ 	.short	(.L_431 - .L_430)
.L_430:
        /*0094*/ 	.word	0x00000000


	//----- nvinfo : EIATTR_CBANK_PARAM_SIZE
	.align		4
.L_431:
        /*0098*/ 	.byte	0x03, 0x19
        /*009a*/ 	.short	0x0034


	//----- nvinfo : EIATTR_PARAM_CBANK
	.align		4
        /*009c*/ 	.byte	0x04, 0x0a
        /*009e*/ 	.short	(.L_433 - .L_432)
	.align		4
.L_432:
        /*00a0*/ 	.word	index@(.nv.constant0._ZN17fastertransformer13addBiasGeluV3I7__half2Li16384ELi2EEEvPT_PKS2_PKiS5_iS7_i)
        /*00a4*/ 	.short	0x0210
        /*00a6*/ 	.short	0x0034


	//----- nvinfo : EIATTR_SW_WAR
	.align		4
.L_433:
        /*00a8*/ 	.byte	0x04, 0x36
        /*00aa*/ 	.short	(.L_435 - .L_434)
.L_434:
        /*00ac*/ 	.word	0x00000008
.L_435:


//--------------------- .nv.info._ZN17fastertransformer13addBiasGeluV2I7__half2Li8192EEEvPT_PKS2_PKiS5_iS7_i --------------------------
	.section	.nv.info._ZN17fastertransformer13addBiasGeluV2I7__half2Li8192EEEvPT_PKS2_PKiS5_iS7_i,"",@"SHT_CUDA_INFO"
	.sectionflags	@""
	.align	4


	//----- nvinfo : EIATTR_CUDA_API_VERSION
	.align		4
        /*0000*/ 	.byte	0x04, 0x37
        /*0002*/ 	.short	(.L_437 - .L_436)
.L_436:
        /*0004*/ 	.word	0x00000082


	//----- nvinfo : EIATTR_KPARAM_INFO
	.align		4
.L_437:
        /*0008*/ 	.byte	0x04, 0x17
        /*000a*/ 	.short	(.L_439 - .L_438)
.L_438:
        /*000c*/ 	.word	0x00000000
        /*0010*/ 	.short	0x0006
        /*0012*/ 	.short	0x0030
        /*0014*/ 	.byte	0x00, 0xf0, 0x11, 0x00


	//----- nvinfo : EIATTR_KPARAM_INFO
	.align		4
.L_439:
        /*0018*/ 	.byte	0x04, 0x17
        /*001a*/ 	.short	(.L_441 - .L_440)
.L_440:
        /*001c*/ 	.word	0x00000000
        /*0020*/ 	.short	0x0005
        /*0022*/ 	.short	0x0028
        /*0024*/ 	.byte	0x00, 0xf0, 0x21, 0x00


	//----- nvinfo : EIATTR_KPARAM_INFO
	.align		4
.L_441:
        /*0028*/ 	.byte	0x04, 0x17
        /*002a*/ 	.short	(.L_443 - .L_442)
.L_442:
        /*002c*/ 	.word	0x00000000
        /*0030*/ 	.short	0x0004
        /*0032*/ 	.short	0x0020
        /*0034*/ 	.byte	0x00, 0xf0, 0x11, 0x00


	//----- nvinfo : EIATTR_KPARAM_INFO
	.align		4
.L_443:
        /*0038*/ 	.byte	0x04, 0x17
        /*003a*/ 	.short	(.L_445 - .L_444)
.L_444:
        /*003c*/ 	.word	0x00000000
        /*0040*/ 	.short	0x0003
        /*0042*/ 	.short	0x0018
        /*0044*/ 	.byte	0x00, 0xf0, 0x21, 0x00


	//----- nvinfo : EIATTR_KPARAM_INFO
	.align		4
.L_445:
        /*0048*/ 	.byte	0x04, 0x17
        /*004a*/ 	.short	(.L_447 - .L_446)
.L_446:
        /*004c*/ 	.word	0x00000000
        /*0050*/ 	.short	0x0002
        /*0052*/ 	.short	0x0010
        /*0054*/ 	.byte	0x00, 0xf0, 0x21, 0x00


	//----- nvinfo : EIATTR_KPARAM_INFO
	.align		4
.L_447:
        /*0058*/ 	.byte	0x04, 0x17
        /*005a*/ 	.short	(.L_449 - .L_448)
.L_448:
        /*005c*/ 	.word	0x00000000
        /*0060*/ 	.short	0x0001
        /*0062*/ 	.short	0x0008
        /*0064*/ 	.byte	0x00, 0xf0, 0x21, 0x00


	//----- nvinfo : EIATTR_KPARAM_INFO
	.align		4
.L_449:
        /*0068*/ 	.byte	0x04, 0x17
        /*006a*/ 	.short	(.L_451 - .L_450)
.L_450:
        /*006c*/ 	.word	0x00000000
        /*0070*/ 	.short	0x0000
        /*0072*/ 	.short	0x0000
        /*0074*/ 	.byte	0x00, 0xf0, 0x21, 0x00


	//----- nvinfo : EIATTR_SPARSE_MMA_MASK
	.align		4
.L_451:
        /*0078*/ 	.byte	0x03, 0x50
        /*007a*/ 	.short	0x0000


	//----- nvinfo : EIATTR_MAXREG_COUNT
	.align		4
        /*007c*/ 	.byte	0x03, 0x1b
        /*007e*/ 	.short	0x00ff


	//----- nvinfo : EIATTR_MERCURY_ISA_VERSION
	.align		4
        /*0080*/ 	.byte	0x03, 0x5f
        /*0082*/ 	.short	0x0101


	//----- nvinfo : EIATTR_EXIT_INSTR_OFFSETS
	.align		4
        /*0084*/ 	.byte	0x04, 0x1c
        /*0086*/ 	.short	(.L_453 - .L_452)


	//   ....[0]....
.L_452:
        /*0088*/ 	.word	0x00000070


	//   ....[1]....
        /*008c*/ 	.word	0x000005e0


	//   ....[2]....
        /*0090*/ 	.word	0x00000aa0


	//----- nvinfo : EIATTR_CRS_STACK_SIZE
	.align		4
.L_453:
        /*0094*/ 	.byte	0x04, 0x1e
        /*0096*/ 	.short	(.L_455 - .L_454)
.L_454:
        /*0098*/ 	.word	0x00000000


	//----- nvinfo : EIATTR_CBANK_PARAM_SIZE
	.align		4
.L_455:
        /*009c*/ 	.byte	0x03, 0x19
        /*009e*/ 	.short	0x0034


	//----- nvinfo : EIATTR_PARAM_CBANK
	.align		4
        /*00a0*/ 	.byte	0x04, 0x0a
        /*00a2*/ 	.short	(.L_457 - .L_456)
	.align		4
.L_456:
        /*00a4*/ 	.word	index@(.nv.constant0._ZN17fastertransformer13addBiasGeluV2I7__half2Li8192EEEvPT_PKS2_PKiS5_iS7_i)
        /*00a8*/ 	.short	0x0210
        /*00aa*/ 	.short	0x0034


	//----- nvinfo : EIATTR_SW_WAR
	.align		4
.L_457:
        /*00ac*/ 	.byte	0x04, 0x36
        /*00ae*/ 	.short	(.L_459 - .L_458)
.L_458:
        /*00b0*/ 	.word	0x00000008
.L_459:


//--------------------- .nv.info._ZN17fastertransformer13addBiasGeluV3I7__half2Li8192ELi2EEEvPT_PKS2_PKiS5_iS7_i --------------------------
	.section	.nv.info._ZN17fastertransformer13addBiasGeluV3I7__half2Li8192ELi2EEEvPT_PKS2_PKiS5_iS7_i,"",@"SHT_CUDA_INFO"
	.sectionflags	@""
	.align	4


	//----- nvinfo : EIATTR_CUDA_API_VERSION
	.align		4
        /*0000*/ 	.byte	0x04, 0x37
        /*0002*/ 	.short	(.L_461 - .L_460)
.L_460:
        /*0004*/ 	.word	0x00000082


	//----- nvinfo : EIATTR_KPARAM_INFO
	.align		4
.L_461:
        /*0008*/ 	.byte	0x04, 0x17
        /*000a*/ 	.short	(.L_463 - .L_462)
.L_462:
        /*000c*/ 	.word	0x00000000
        /*0010*/ 	.short	0x0006
        /*0012*/ 	.short	0x0030
        /*0014*/ 	.byte	0x00, 0xf0, 0x11, 0x00


	//----- nvinfo : EIATTR_KPARAM_INFO
	.align		4
.L_463:
        /*0018*/ 	.byte	0x04, 0x17
        /*001a*/ 	.short	(.L_465 - .L_464)
.L_464:
        /*001c*/ 	.word	0x00000000
        /*0020*/ 	.short	0x0005
        /*0022*/ 	.short	0x0028
        /*0024*/ 	.byte	0x00, 0xf0, 0x21, 0x00


	//----- nvinfo : EIATTR_KPARAM_INFO
	.align		4
.L_465:
        /*0028*/ 	.byte	0x04, 0x17
        /*002a*/ 	.short	(.L_467 - .L_466)
.L_466:
        /*002c*/ 	.word	0x00000000
        /*0030*/ 	.short	0x0004
        /*0032*/ 	.short	0x0020
        /*0034*/ 	.byte	0x00, 0xf0, 0x11, 0x00


	//----- nvinfo : EIATTR_KPARAM_INFO
	.align		4
.L_467:
        /*0038*/ 	.byte	0x04, 0x17
        /*003a*/ 	.short	(.L_469 - .L_468)
.L_468:
        /*003c*/ 	.word	0x00000000
        /*0040*/ 	.short	0x0003
        /*0042*/ 	.short	0x0018
        /*0044*/ 	.byte	0x00, 0xf0, 0x21, 0x00


	//----- nvinfo : EIATTR_KPARAM_INFO
	.align		4
.L_469:
        /*0048*/ 	.byte	0x04, 0x17
        /*004a*/ 	.short	(.L_471 - .L_470)
.L_470:
        /*004c*/ 	.word	0x00000000
        /*0050*/ 	.short	0x0002
        /*0052*/ 	.short	0x0010
        /*0054*/ 	.byte	0x00, 0xf0, 0x21, 0x00


	//----- nvinfo : EIATTR_KPARAM_INFO
	.align		4
.L_471:
        /*0058*/ 	.byte	0x04, 0x17
        /*005a*/ 	.short	(.L_473 - .L_472)
.L_472:
        /*005c*/ 	.word	0x00000000
        /*0060*/ 	.short	0x0001
        /*0062*/ 	.short	0x0008
        /*0064*/ 	.byte	0x00, 0xf0, 0x21, 0x00


	//----- nvinfo : EIATTR_KPARAM_INFO
	.align		4
.L_473:
        /*0068*/ 	.byte	0x04, 0x17
        /*006a*/ 	.short	(.L_475 - .L_474)
.L_474:
        /*006c*/ 	.word	0x00000000
        /*0070*/ 	.short	0x0000
        /*0072*/ 	.short	0x0000
        /*0074*/ 	.byte	0x00, 0xf0, 0x21, 0x00


	//----- nvinfo : EIATTR_SPARSE_MMA_MASK
	.align		4
.L_475:
        /*0078*/ 	.byte	0x03, 0x50
        /*007a*/ 	.short	0x0000


	//----- nvinfo : EIATTR_MAXREG_COUNT
	.align		4
        /*007c*/ 	.byte	0x03, 0x1b
        /*007e*/ 	.short	0x00ff


	//----- nvinfo : EIATTR_MERCURY_ISA_VERSION
	.align		4
        /*0080*/ 	.byte	0x03, 0x5f
        /*0082*/ 	.short	0x0101


	//----- nvinfo : EIATTR_EXIT_INSTR_OFFSETS
	.align		4
        /*0084*/ 	.byte	0x04, 0x1c
        /*0086*/ 	.short	(.L_477 - .L_476)


	//   ....[0]....
.L_476:
        /*0088*/ 	.word	0x00000080


	//   ....[1]....
        /*008c*/ 	.word	0x00001290


	//----- nvinfo : EIATTR_CRS_STACK_SIZE
	.align		4
.L_477:
        /*0090*/ 	.byte	0x04, 0x1e
        /*0092*/ 	.short	(.L_479 - .L_478)
.L_478:
        /*0094*/ 	.word	0x00000000


	//----- nvinfo : EIATTR_CBANK_PARAM_SIZE
	.align		4
.L_479:
        /*0098*/ 	.byte	0x03, 0x19
        /*009a*/ 	.short	0x0034


	//----- nvinfo : EIATTR_PARAM_CBANK
	.align		4
        /*009c*/ 	.byte	0x04, 0x0a
        /*009e*/ 	.short	(.L_481 - .L_480)
	.align		4
.L_480:
        /*00a0*/ 	.word	index@(.nv.constant0._ZN17fastertransformer13addBiasGeluV3I7__half2Li8192ELi2EEEvPT_PKS2_PKiS5_iS7_i)
        /*00a4*/ 	.short	0x0210
        /*00a6*/ 	.short	0x0034


	//----- nvinfo : EIATTR_SW_WAR
	.align		4
.L_481:
        /*00a8*/ 	.byte	0x04, 0x36
        /*00aa*/ 	.short	(.L_483 - .L_482)
.L_482:
        /*00ac*/ 	.word	0x00000008
.L_483:


//--------------------- .nv.info._ZN17fastertransformer13addBiasGeluV2I7__half2Li4096EEEvPT_PKS2_PKiS5_iS7_i --------------------------
	.section	.nv.info._ZN17fastertransformer13addBiasGeluV2I7__half2Li4096EEEvPT_PKS2_PKiS5_iS7_i,"",@"SHT_CUDA_INFO"
	.sectionflags	@""
	.align	4


	//----- nvinfo : EIATTR_CUDA_API_VERSION
	.align		4
        /*0000*/ 	.byte	0x04, 0x37
        /*0002*/ 	.short	(.L_485 - .L_484)
.L_484:
        /*0004*/ 	.word	0x00000082


	//----- nvinfo : EIATTR_KPARAM_INFO
	.align		4
.L_485:
        /*0008*/ 	.byte	0x04, 0x17
        /*000a*/ 	.short	(.L_487 - .L_486)
.L_486:
        /*000c*/ 	.word	0x00000000
        /*0010*/ 	.short	0x0006
        /*0012*/ 	.short	0x0030
        /*0014*/ 	.byte	0x00, 0xf0, 0x11, 0x00


	//----- nvinfo : EIATTR_KPARAM_INFO
	.align		4
.L_487:
        /*0018*/ 	.byte	0x04, 0x17
        /*001a*/ 	.short	(.L_489 - .L_488)
.L_488:
        /*001c*/ 	.word	0x00000000
        /*0020*/ 	.short	0x0005
        /*0022*/ 	.short	0x0028
        /*0024*/ 	.byte	0x00, 0xf0, 0x21, 0x00


	//----- nvinfo : EIATTR_KPARAM_INFO
	.align		4
.L_489:
        /*0028*/ 	.byte	0x04, 0x17
        /*002a*/ 	.short	(.L_491 - .L_490)
.L_490:
        /*002c*/ 	.word	0x00000000
        /*0030*/ 	.short	0x0004
        /*0032*/ 	.short	0x0020
        /*0034*/ 	.byte	0x00, 0xf0, 0x11, 0x00


	//----- nvinfo : EIATTR_KPARAM_INFO
	.align		4
.L_491:
        /*0038*/ 	.byte	0x04, 0x17
        /*003a*/ 	.short	(.L_493 - .L_492)
.L_492:
        /*003c*/ 	.word	0x00000000
        /*0040*/ 	.short	0x0003
        /*0042*/ 	.short	0x0018
        /*0044*/ 	.byte	0x00, 0xf0, 0x21, 0x00


	//----- nvinfo : EIATTR_KPARAM_INFO
	.align		4
.L_493:
        /*0048*/ 	.byte	0x04, 0x17
        /*004a*/ 	.short	(.L_495 - .L_494)
.L_494:
        /*004c*/ 	.word	0x00000000
        /*0050*/ 	.short	0x0002
        /*0052*/ 	.short	0x0010
        /*0054*/ 	.byte	0x00, 0xf0, 0x21, 0x00


	//----- nvinfo : EIATTR_KPARAM_INFO
	.align		4
.L_495:
        /*0058*/ 	.byte	0x04, 0x17
        /*005a*/ 	.short	(.L_497 - .L_496)
.L_496:
        /*005c*/ 	.word	0x00000000
        /*0060*/ 	.short	0x0001
        /*0062*/ 	.short	0x0008
        /*0064*/ 	.byte	0x00, 0xf0, 0x21, 0x00


	//----- nvinfo : EIATTR_KPARAM_INFO
	.align		4
.L_497:
        /*0068*/ 	.byte	0x04, 0x17
        /*006a*/ 	.short	(.L_499 - .L_498)
.L_498:
        /*006c*/ 	.word	0x00000000
        /*0070*/ 	.short	0x0000
        /*0072*/ 	.short	0x0000
        /*0074*/ 	.byte	0x00, 0xf0, 0x21, 0x00


	//----- nvinfo : EIATTR_SPARSE_MMA_MASK
	.align		4
.L_499:
        /*0078*/ 	.byte	0x03, 0x50
        /*007a*/ 	.short	0x0000


	//----- nvinfo : EIATTR_MAXREG_COUNT
	.align		4
        /*007c*/ 	.byte	0x03, 0x1b
        /*007e*/ 	.short	0x00ff


	//----- nvinfo : EIATTR_MERCURY_ISA_VERSION
	.align		4
        /*0080*/ 	.byte	0x03, 0x5f
        /*0082*/ 	.short	0x0101


	//----- nvinfo : EIATTR_EXIT_INSTR_OFFSETS
	.align		4
        /*0084*/ 	.byte	0x04, 0x1c
        /*0086*/ 	.short	(.L_501 - .L_500)


	//   ....[0]....
.L_500:
        /*0088*/ 	.word	0x00000070


	//   ....[1]....
        /*008c*/ 	.word	0x000005e0


	//   ....[2]....
        /*0090*/ 	.word	0x00000aa0


	//----- nvinfo : EIATTR_CRS_STACK_SIZE
	.align		4
.L_501:
        /*0094*/ 	.byte	0x04, 0x1e
        /*0096*/ 	.short	(.L_503 - .L_502)
.L_502:
        /*0098*/ 	.word	0x00000000


	//----- nvinfo : EIATTR_CBANK_PARAM_SIZE
	.align		4
.L_503:
        /*009c*/ 	.byte	0x03, 0x19
        /*009e*/ 	.short	0x0034


	//----- nvinfo : EIATTR_PARAM_CBANK
	.align		4
        /*00a0*/ 	.byte	0x04, 0x0a
        /*00a2*/ 	.short	(.L_505 - .L_504)
	.align		4
.L_504:
        /*00a4*/ 	.word	index@(.nv.constant0._ZN17fastertransformer13addBiasGeluV2I7__half2Li4096EEEvPT_PKS2_PKiS5_iS7_i)
        /*00a8*/ 	.short	0x0210
        /*00aa*/ 	.short	0x0034


	//----- nvinfo : EIATTR_SW_WAR
	.align		4
.L_505:
        /*00ac*/ 	.byte	0x04, 0x36
        /*00ae*/ 	.short	(.L_507 - .L_506)
.L_506:
        /*00b0*/ 	.word	0x00000008
.L_507:


//--------------------- .nv.info._ZN17fastertransformer13addBiasGeluV3I7__half2Li4096ELi2EEEvPT_PKS2_PKiS5_iS7_i --------------------------
	.section	.nv.info._ZN17fastertransformer13addBiasGeluV3I7__half2Li4096ELi2EEEvPT_PKS2_PKiS5_iS7_i,"",@"SHT_CUDA_INFO"
	.sectionflags	@""
	.align	4


	//----- nvinfo : EIATTR_CUDA_API_VERSION
	.align		4
        /*0000*/ 	.byte	0x04, 0x37
        /*0002*/ 	.short	(.L_509 - .L_508)
.L_508:
        /*0004*/ 	.word	0x00000082


	//----- nvinfo : EIATTR_KPARAM_INFO
	.align		4
.L_509:
        /*0008*/ 	.byte	0x04, 0x17
        /*000a*/ 	.short	(.L_511 - .L_510)
.L_510:
        /*000c*/ 	.word	0x00000000
        /*0010*/ 	.short	0x0006
        /*0012*/ 	.short	0x0030
        /*0014*/ 	.byte	0x00, 0xf0, 0x11, 0x00


	//----- nvinfo : EIATTR_KPARAM_INFO
	.align		4
.L_511:
        /*0018*/ 	.byte	0x04, 0x17
        /*001a*/ 	.short	(.L_513 - .L_512)
.L_512:
        /*001c*/ 	.word	0x00000000
        /*0020*/ 	.short	0x0005
        /*0022*/ 	.short	0x0028
        /*0024*/ 	.byte	0x00, 0xf0, 0x21, 0x00


	//----- nvinfo : EIATTR_KPARAM_INFO
	.align		4
.L_513:
        /*0028*/ 	.byte	0x04, 0x17
        /*002a*/ 	.short	(.L_515 - .L_514)
.L_514:
        /*002c*/ 	.word	0x00000000
        /*0030*/ 	.short	0x0004
        /*0032*/ 	.short	0x0020
        /*0034*/ 	.byte	0x00, 0xf0, 0x11, 0x00


	//----- nvinfo : EIATTR_KPARAM_INFO
	.align		4
.L_515:
        /*0038*/ 	.byte	0x04, 0x17
        /*003a*/ 	.short	(.L_517 - .L_516)
.L_516:
        /*003c*/ 	.word	0x00000000
        /*0040*/ 	.short	0x0003
        /*0042*/ 	.short	0x0018
        /*0044*/ 	.byte	0x00, 0xf0, 0x21, 0x00


	//----- nvinfo : EIATTR_KPARAM_INFO
	.align		4
.L_517:
        /*0048*/ 	.byte	0x04, 0x17
        /*004a*/ 	.short	(.L_519 - .L_518)
.L_518:
        /*004c*/ 	.word	0x00000000
        /*0050*/ 	.short	0x0002
        /*0052*/ 	.short	0x0010
        /*0054*/ 	.byte	0x00, 0xf0, 0x21, 0x00


	//----- nvinfo : EIATTR_KPARAM_INFO
	.align		4
.L_519:
        /*0058*/ 	.byte	0x04, 0x17
        /*005a*/ 	.short	(.L_521 - .L_520)
.L_520:
        /*005c*/ 	.word	0x00000000
        /*0060*/ 	.short	0x0001
        /*0062*/ 	.short	0x0008
        /*0064*/ 	.byte	0x00, 0xf0, 0x21, 0x00


	//----- nvinfo : EIATTR_KPARAM_INFO
	.align		4
.L_521:
        /*0068*/ 	.byte	0x04, 0x17
        /*006a*/ 	.short	(.L_523 - .L_522)
.L_522:
        /*006c*/ 	.word	0x00000000
        /*0070*/ 	.short	0x0000
        /*0072*/ 	.short	0x0000
        /*0074*/ 	.byte	0x00, 0xf0, 0x21, 0x00


	//----- nvinfo : EIATTR_SPARSE_MMA_MASK
	.align		4
.L_523:
        /*0078*/ 	.byte	0x03, 0x50
        /*007a*/ 	.short	0x0000


	//----- nvinfo : EIATTR_MAXREG_COUNT
	.align		4
        /*007c*/ 	.byte	0x03, 0x1b
        /*007e*/ 	.short	0x00ff


	//----- nvinfo : EIATTR_MERCURY_ISA_VERSION
	.align		4
        /*0080*/ 	.byte	0x03, 0x5f
        /*0082*/ 	.short	0x0101


	//----- nvinfo : EIATTR_EXIT_INSTR_OFFSETS
	.align		4
        /*0084*/ 	.byte	0x04, 0x1c
        /*0086*/ 	.short	(.L_525 - .L_524)


	//   ....[0]....
.L_524:
        /*0088*/ 	.word	0x00000080


	//   ....[1]....
        /*008c*/ 	.word	0x00001290


	//----- nvinfo : EIATTR_CRS_STACK_SIZE
	.align		4
.L_525:
        /*0090*/ 	.byte	0x04, 0x1e
        /*0092*/ 	.short	(.L_527 - .L_526)
.L_526:
        /*0094*/ 	.word	0x00000000


	//----- nvinfo : EIATTR_CBANK_PARAM_SIZE
	.align		4
.L_527:
        /*0098*/ 	.byte	0x03, 0x19
        /*009a*/ 	.short	0x0034


	//----- nvinfo : EIATTR_PARAM_CBANK
	.align		4
        /*009c*/ 	.byte	0x04, 0x0a
        /*009e*/ 	.short	(.L_529 - .L_528)
	.align		4
.L_528:
        /*00a0*/ 	.word	index@(.nv.constant0._ZN17fastertransformer13addBiasGeluV3I7__half2Li4096ELi2EEEvPT_PKS2_PKiS5_iS7_i)
        /*00a4*/ 	.short	0x0210
        /*00a6*/ 	.short	0x0034


	//----- nvinfo : EIATTR_SW_WAR
	.align		4
.L_529:
        /*00a8*/ 	.byte	0x04, 0x36
        /*00aa*/ 	.short	(.L_531 - .L_530)
.L_530:
        /*00ac*/ 	.word	0x00000008
.L_531:


//--------------------- .nv.info._ZN17fastertransformer13addBiasGeluV2I7__half2Li2048EEEvPT_PKS2_PKiS5_iS7_i --------------------------
	.section	.nv.info._ZN17fastertransformer13addBiasGeluV2I7__half2Li2048EEEvPT_PKS2_PKiS5_iS7_i,"",@"SHT_CUDA_INFO"
	.sectionflags	@""
	.align	4


	//----- nvinfo : EIATTR_CUDA_API_VERSION
	.align		4
        /*0000*/ 	.byte	0x04, 0x37
        /*0002*/ 	.short	(.L_533 - .L_532)
.L_532:
        /*0004*/ 	.word	0x00000082


	//----- nvinfo : EIATTR_KPARAM_INFO
	.align		4
.L_533:
        /*0008*/ 	.byte	0x04, 0x17
        /*000a*/ 	.short	(.L_535 - .L_534)
.L_534:
        /*000c*/ 	.word	0x00000000
        /*0010*/ 	.short	0x0006
        /*0012*/ 	.short	0x0030
        /*0014*/ 	.byte	0x00, 0xf0, 0x11, 0x00


	//----- nvinfo : EIATTR_KPARAM_INFO
	.align		4
.L_535:
        /*0018*/ 	.byte	0x04, 0x17
        /*001a*/ 	.short	(.L_537 - .L_536)
.L_536:
        /*001c*/ 	.word	0x00000000
        /*0020*/ 	.short	0x0005
        /*0022*/ 	.short	0x0028
        /*0024*/ 	.byte	0x00, 0xf0, 0x21, 0x00


	//----- nvinfo : EIATTR_KPARAM_INFO
	.align		4
.L_537:
        /*0028*/ 	.byte	0x04, 0x17
        /*002a*/ 	.short	(.L_539 - .L_538)
.L_538:
        /*002c*/ 	.word	0x00000000
        /*0030*/ 	.short	0x0004
        /*0032*/ 	.short	0x0020
        /*0034*/ 	.byte	0x00, 0xf0, 0x11, 0x00


	//----- nvinfo : EIATTR_KPARAM_INFO
	.align		4
.L_539:
        /*0038*/ 	.byte	0x04, 0x17
        /*003a*/ 	.short	(.L_541 - .L_540)
.L_540:
        /*003c*/ 	.word	0x00000000
        /*0040*/ 	.short	0x0003
        /*0042*/ 	.short	0x0018
        /*0044*/ 	.byte	0x00, 0xf0, 0x21, 0x00


	//----- nvinfo : EIATTR_KPARAM_INFO
	.align		4
.L_541:
        /*0048*/ 	.byte	0x04, 0x17
        /*004a*/ 	.short	(.L_543 - .L_542)
.L_542:
        /*004c*/ 	.word	0x00000000
        /*0050*/ 	.short	0x0002
        /*0052*/ 	.short	0x0010
        /*0054*/ 	.byte	0x00, 0xf0, 0x21, 0x00


	//----- nvinfo : EIATTR_KPARAM_INFO
	.align		4
.L_543:
        /*0058*/ 	.byte	0x04, 0x17
        /*005a*/ 	.short	(.L_545 - .L_544)
.L_544:
        /*005c*/ 	.word	0x00000000
        /*0060*/ 	.short	0x0001
        /*0062*/ 	.short	0x0008
        /*0064*/ 	.byte	0x00, 0xf0, 0x21, 0x00


	//----- nvinfo : EIATTR_KPARAM_INFO
	.align		4
.L_545:
        /*0068*/ 	.byte	0x04, 0x17
        /*006a*/ 	.short	(.L_547 - .L_546)
.L_546:
        /*006c*/ 	.word	0x00000000
        /*0070*/ 	.short	0x0000
        /*0072*/ 	.short	0x0000
        /*0074*/ 	.byte	0x00, 0xf0, 0x21, 0x00


	//----- nvinfo : EIATTR_SPARSE_MMA_MASK
	.align		4
.L_547:
        /*0078*/ 	.byte	0x03, 0x50
        /*007a*/ 	.short	0x0000


	//----- nvinfo : EIATTR_MAXREG_COUNT
	.align		4
        /*007c*/ 	.byte	0x03, 0x1b
        /*007e*/ 	.short	0x00ff


	//----- nvinfo : EIATTR_MERCURY_ISA_VERSION
	.align		4
        /*0080*/ 	.byte	0x03, 0x5f
        /*0082*/ 	.short	0x0101


	//----- nvinfo : EIATTR_EXIT_INSTR_OFFSETS
	.align		4
        /*0084*/ 	.byte	0x04, 0x1c
        /*0086*/ 	.short	(.L_549 - .L_548)


	//   ....[0]....
.L_548:
        /*0088*/ 	.word	0x00000070


	//   ....[1]....
        /*008c*/ 	.word	0x000005e0


	//   ....[2]....
        /*0090*/ 	.word	0x00000aa0


	//----- nvinfo : EIATTR_CRS_STACK_SIZE
	.align		4
.L_549:
        /*0094*/ 	.byte	0x04, 0x1e
        /*0096*/ 	.short	(.L_551 - .L_550)
.L_550:
        /*0098*/ 	.word	0x00000000


	//----- nvinfo : EIATTR_CBANK_PARAM_SIZE
	.align		4
.L_551:
        /*009c*/ 	.byte	0x03, 0x19
        /*009e*/ 	.short	0x0034


	//----- nvinfo : EIATTR_PARAM_CBANK
	.align		4
        /*00a0*/ 	.byte	0x04, 0x0a
        /*00a2*/ 	.short	(.L_553 - .L_552)
	.align		4
.L_552:
        /*00a4*/ 	.word	index@(.nv.constant0._ZN17fastertransformer13addBiasGeluV2I7__half2Li2048EEEvPT_PKS2_PKiS5_iS7_i)
        /*00a8*/ 	.short	0x0210
        /*00aa*/ 	.short	0x0034


	//----- nvinfo : EIATTR_SW_WAR
	.align		4
.L_553:
        /*00ac*/ 	.byte	0x04, 0x36
        /*00ae*/ 	.short	(.L_555 - .L_554)
.L_554:
        /*00b0*/ 	.word	0x00000008
.L_555:


//--------------------- .nv.info._ZN17fastertransformer13addBiasGeluV3I7__half2Li2048ELi1EEEvPT_PKS2_PKiS5_iS7_i --------------------------
	.section	.nv.info._ZN17fastertransformer13addBiasGeluV3I7__half2Li2048ELi1EEEvPT_PKS2_PKiS5_iS7_i,"",@"SHT_CUDA_INFO"
	.sectionflags	@""
	.align	4


	//----- nvinfo : EIATTR_CUDA_API_VERSION
	.align		4
        /*0000*/ 	.byte	0x04, 0x37
        /*0002*/ 	.short	(.L_557 - .L_556)
.L_556:
        /*0004*/ 	.word	0x00000082


	//----- nvinfo : EIATTR_KPARAM_INFO
	.align		4
.L_557:
        /*0008*/ 	.byte	0x04, 0x17
        /*000a*/ 	.short	(.L_559 - .L_558)
.L_558:
        /*000c*/ 	.word	0x00000000
        /*0010*/ 	.short	0x0006
        /*0012*/ 	.short	0x0030
        /*0014*/ 	.byte	0x00, 0xf0, 0x11, 0x00


	//----- nvinfo : EIATTR_KPARAM_INFO
	.align		4
.L_559:
        /*0018*/ 	.byte	0x04, 0x17
        /*001a*/ 	.short	(.L_561 - .L_560)
.L_560:
        /*001c*/ 	.word	0x00000000
        /*0020*/ 	.short	0x0005
        /*0022*/ 	.short	0x0028
        /*0024*/ 	.byte	0x00, 0xf0, 0x21, 0x00


	//----- nvinfo : EIATTR_KPARAM_INFO
	.align		4
.L_561:
        /*0028*/ 	.byte	0x04, 0x17
        /*002a*/ 	.short	(.L_563 - .L_562)
.L_562:
        /*002c*/ 	.word	0x00000000
        /*0030*/ 	.short	0x0004
        /*0032*/ 	.short	0x0020
        /*0034*/ 	.byte	0x00, 0xf0, 0x11, 0x00


	//----- nvinfo : EIATTR_KPARAM_INFO
	.align		4
.L_563:
        /*0038*/ 	.byte	0x04, 0x17
        /*003a*/ 	.short	(.L_565 - .L_564)
.L_564:
        /*003c*/ 	.word	0x00000000
        /*0040*/ 	.short	0x0003
        /*0042*/ 	.short	0x0018
        /*0044*/ 	.byte	0x00, 0xf0, 0x21, 0x00


	//----- nvinfo : EIATTR_KPARAM_INFO
	.align		4
.L_565:
        /*0048*/ 	.byte	0x04, 0x17
        /*004a*/ 	.short	(.L_567 - .L_566)
.L_566:
        /*004c*/ 	.word	0x00000000
        /*0050*/ 	.short	0x0002
        /*0052*/ 	.short	0x0010
        /*0054*/ 	.byte	0x00, 0xf0, 0x21, 0x00


	//----- nvinfo : EIATTR_KPARAM_INFO
	.align		4
.L_567:
        /*0058*/ 	.byte	0x04, 0x17
        /*005a*/ 	.short	(.L_569 - .L_568)
.L_568:
        /*005c*/ 	.word	0x00000000
        /*0060*/ 	.short	0x0001
        /*0062*/ 	.short	0x0008
        /*0064*/ 	.byte	0x00, 0xf0, 0x21, 0x00


	//----- nvinfo : EIATTR_KPARAM_INFO
	.align		4
.L_569:
        /*0068*/ 	.byte	0x04, 0x17
        /*006a*/ 	.short	(.L_571 - .L_570)
.L_570:
        /*006c*/ 	.word	0x00000000
        /*0070*/ 	.short	0x0000
        /*0072*/ 	.short	0x0000
        /*0074*/ 	.byte	0x00, 0xf0, 0x21, 0x00


	//----- nvinfo : EIATTR_SPARSE_MMA_MASK
	.align		4
.L_571:
        /*0078*/ 	.byte	0x03, 0x50
        /*007a*/ 	.short	0x0000


	//----- nvinfo : EIATTR_MAXREG_COUNT
	.align		4
        /*007c*/ 	.byte	0x03, 0x1b
        /*007e*/ 	.short	0x00ff


	//----- nvinfo : EIATTR_MERCURY_ISA_VERSION
	.align		4
        /*0080*/ 	.byte	0x03, 0x5f
        /*0082*/ 	.short	0x0101


	//----- nvinfo : EIATTR_EXIT_INSTR_OFFSETS
	.align		4
        /*0084*/ 	.byte	0x04, 0x1c
        /*0086*/ 	.short	(.L_573 - .L_572)


	//   ....[0]....
.L_572:
        /*0088*/ 	.word	0x00000070


	//   ....[1]....
        /*008c*/ 	.word	0x000005e0


	//   ....[2]....
        /*0090*/ 	.word	0x00000aa0


	//----- nvinfo : EIATTR_CRS_STACK_SIZE
	.align		4
.L_573:
        /*0094*/ 	.byte	0x04, 0x1e
        /*0096*/ 	.short	(.L_575 - .L_574)
.L_574:
        /*0098*/ 	.word	0x00000000


	//----- nvinfo : EIATTR_CBANK_PARAM_SIZE
	.align		4
.L_575:
        /*009c*/ 	.byte	0x03, 0x19
        /*009e*/ 	.short	0x0034


	//----- nvinfo : EIATTR_PARAM_CBANK
	.align		4
        /*00a0*/ 	.byte	0x04, 0x0a
        /*00a2*/ 	.short	(.L_577 - .L_576)
	.align		4
.L_576:
        /*00a4*/ 	.word	index@(.nv.constant0._ZN17fastertransformer13addBiasGeluV3I7__half2Li2048ELi1EEEvPT_PKS2_PKiS5_iS7_i)
        /*00a8*/ 	.short	0x0210
        /*00aa*/ 	.short	0x0034


	//----- nvinfo : EIATTR_SW_WAR
	.align		4
.L_577:
        /*00ac*/ 	.byte	0x04, 0x36
        /*00ae*/ 	.short	(.L_579 - .L_578)
.L_578:
        /*00b0*/ 	.word	0x00000008
.L_579:


//--------------------- .nv.info._ZN17fastertransformer13addBiasGeluV2I7__half2Li1536EEEvPT_PKS2_PKiS5_iS7_i --------------------------
	.section	.nv.info._ZN17fastertransformer13addBiasGeluV2I7__half2Li1536EEEvPT_PKS2_PKiS5_iS7_i,"",@"SHT_CUDA_INFO"
	.sectionflags	@""
	.align	4


	//----- nvinfo : EIATTR_CUDA_API_VERSION
	.align		4
        /*0000*/ 	.byte	0x04, 0x37
        /*0002*/ 	.short	(.L_581 - .L_580)
.L_580:
        /*0004*/ 	.word	0x00000082


	//----- nvinfo : EIATTR_KPARAM_INFO
	.align		4
.L_581:
        /*0008*/ 	.byte	0x04, 0x17
        /*000a*/ 	.short	(.L_583 - .L_582)
.L_582:
        /*000c*/ 	.word	0x00000000
        /*0010*/ 	.short	0x0006
        /*0012*/ 	.short	0x0030
        /*0014*/ 	.byte	0x00, 0xf0, 0x11, 0x00


	//----- nvinfo : EIATTR_KPARAM_INFO
	.align		4
.L_583:
        /*0018*/ 	.byte	0x04, 0x17
        /*001a*/ 	.short	(.L_585 - .L_584)
.L_584:
        /*001c*/ 	.word	0x00000000
        /*0020*/ 	.short	0x0005
        /*0022*/ 	.short	0x0028
        /*0024*/ 	.byte	0x00, 0xf0, 0x21, 0x00


	//----- nvinfo : EIATTR_KPARAM_INFO
	.align		4
.L_585:
        /*0028*/ 	.byte	0x04, 0x17
        /*002a*/ 	.short	(.L_587 - .L_586)
.L_586:
        /*002c*/ 	.word	0x00000000
        /*0030*/ 	.short	0x0004
        /*0032*/ 	.short	0x0020
        /*0034*/ 	.byte	0x00, 0xf0, 0x11, 0x00


	//----- nvinfo : EIATTR_KPARAM_INFO
	.align		4
.L_587:
        /*0038*/ 	.byte	0x04, 0x17
        /*003a*/ 	.short	(.L_589 - .L_588)
.L_588:
        /*003c*/ 	.word	0x00000000
        /*0040*/ 	.short	0x0003
        /*0042*/ 	.short	0x0018
        /*0044*/ 	.byte	0x00, 0xf0, 0x21, 0x00


	//----- nvinfo : EIATTR_KPARAM_INFO
	.align		4
.L_589:
        /*0048*/ 	.byte	0x04, 0x17
        /*004a*/ 	.short	(.L_591 - .L_590)
.L_590:
        /*004c*/ 	.word	0x00000000
        /*0050*/ 	.short	0x0002
        /*0052*/ 	.short	0x0010
        /*0054*/ 	.byte	0x00, 0xf0, 0x21, 0x00


	//----- nvinfo : EIATTR_KPARAM_INFO
	.align		4
.L_591:
        /*0058*/ 	.byte	0x04, 0x17
        /*005a*/ 	.short	(.L_593 - .L_592)
.L_592:
        /*005c*/ 	.word	0x00000000
        /*0060*/ 	.short	0x0001
        /*0062*/ 	.short	0x0008
        /*0064*/ 	.byte	0x00, 0xf0, 0x21, 0x00


	//----- nvinfo : EIATTR_KPARAM_INFO
	.align		4
.L_593:
        /*0068*/ 	.byte	0x04, 0x17
        /*006a*/ 	.short	(.L_595 - .L_594)
.L_594:
        /*006c*/ 	.word	0x00000000
        /*0070*/ 	.short	0x0000
        /*0072*/ 	.short	0x0000
        /*0074*/ 	.byte	0x00, 0xf0, 0x21, 0x00


	//----- nvinfo : EIATTR_SPARSE_MMA_MASK
	.align		4
.L_595:
        /*0078*/ 	.byte	0x03, 0x50
        /*007a*/ 	.short	0x0000


	//----- nvinfo : EIATTR_MAXREG_COUNT
	.align		4
        /*007c*/ 	.byte	0x03, 0x1b
        /*007e*/ 	.short	0x00ff


	//----- nvinfo : EIATTR_MERCURY_ISA_VERSION
	.align		4
        /*0080*/ 	.byte	0x03, 0x5f
        /*0082*/ 	.short	0x0101


	//----- nvinfo : EIATTR_EXIT_INSTR_OFFSETS
	.align		4
        /*0084*/ 	.byte	0x04, 0x1c
        /*0086*/ 	.short	(.L_597 - .L_596)


	//   ....[0]....
.L_596:
        /*0088*/ 	.word	0x00000070


	//   ....[1]....
        /*008c*/ 	.word	0x000005d0


	//   ....[2]....
        /*0090*/ 	.word	0x00000a90


	//----- nvinfo : EIATTR_CRS_STACK_SIZE
	.align		4
.L_597:
        /*0094*/ 	.byte	0x04, 0x1e
        /*0096*/ 	.short	(.L_599 - .L_598)
.L_598:
        /*0098*/ 	.word	0x00000000


	//----- nvinfo : EIATTR_CBANK_PARAM_SIZE
	.align		4
.L_599:
        /*009c*/ 	.byte	0x03, 0x19
        /*009e*/ 	.short	0x0034


	//----- nvinfo : EIATTR_PARAM_CBANK
	.align		4
        /*00a0*/ 	.byte	0x04, 0x0a
        /*00a2*/ 	.short	(.L_601 - .L_600)
	.align		4
.L_600:
        /*00a4*/ 	.word	index@(.nv.constant0._ZN17fastertransformer13addBiasGeluV2I7__half2Li1536EEEvPT_PKS2_PKiS5_iS7_i)
        /*00a8*/ 	.short	0x0210
        /*00aa*/ 	.short	0x0034


	//----- nvinfo : EIATTR_SW_WAR
	.align		4
.L_601:
        /*00ac*/ 	.byte	0x04, 0x36
        /*00ae*/ 	.short	(.L_603 - .L_602)
.L_602:
        /*00b0*/ 	.word	0x00000008
.L_603:


//--------------------- .nv.info._ZN17fastertransformer13addBiasGeluV3I7__half2Li1536ELi1EEEvPT_PKS2_PKiS5_iS7_i --------------------------
	.section	.nv.info._ZN17fastertransformer13addBiasGeluV3I7__half2Li1536ELi1EEEvPT_PKS2_PKiS5_iS7_i,"",@"SHT_CUDA_INFO"
	.sectionflags	@""
	.align	4


	//----- nvinfo : EIATTR_CUDA_API_VERSION
	.align		4
        /*0000*/ 	.byte	0x04, 0x37
        /*0002*/ 	.short	(.L_605 - .L_604)
.L_604:
        /*0004*/ 	.word	0x00000082


	//----- nvinfo : EIATTR_KPARAM_INFO
	.align		4
.L_605:
        /*0008*/ 	.byte	0x04, 0x17
        /*000a*/ 	.short	(.L_607 - .L_606)
.L_606:
        /*000c*/ 	.word	0x00000000
        /*0010*/ 	.short	0x0006
        /*0012*/ 	.short	0x0030
        /*0014*/ 	.byte	0x00, 0xf0, 0x11, 0x00


	//----- nvinfo : EIATTR_KPARAM_INFO
	.align		4
.L_607:
        /*0018*/ 	.byte	0x04, 0x17
        /*001a*/ 	.short	(.L_609 - .L_608)
.L_608:
        /*001c*/ 	.word	0x00000000
        /*0020*/ 	.short	0x0005
        /*0022*/ 	.short	0x0028
        /*0024*/ 	.byte	0x00, 0xf0, 0x21, 0x00


	//----- nvinfo : EIATTR_KPARAM_INFO
	.align		4
.L_609:
        /*0028*/ 	.byte	0x04, 0x17
        /*002a*/ 	.short	(.L_611 - .L_610)
.L_610:
        /*002c*/ 	.word	0x00000000
        /*0030*/ 	.short	0x0004
        /*0032*/ 	.short	0x0020
        /*0034*/ 	.byte	0x00, 0xf0, 0x11, 0x00


	//----- nvinfo : EIATTR_KPARAM_INFO
	.align		4
.L_611:
        /*0038*/ 	.byte	0x04, 0x17
        /*003a*/ 	.short	(.L_613 - .L_612)
.L_612:
        /*003c*/ 	.word	0x00000000
        /*0040*/ 	.short	0x0003
        /*0042*/ 	.short	0x0018
        /*0044*/ 	.byte	0x00, 0xf0, 0x21, 0x00


	//----- nvinfo : EIATTR_KPARAM_INFO
	.align		4
.L_613:
        /*0048*/ 	.byte	0x04, 0x17
        /*004a*/ 	.short	(.L_615 - .L_614)
.L_614:
        /*004c*/ 	.word	0x00000000
        /*0050*/ 	.short	0x0002
        /*0052*/ 	.short	0x0010
        /*0054*/ 	.byte	0x00, 0xf0, 0x21, 0x00


	//----- nvinfo : EIATTR_KPARAM_INFO
	.align		4
.L_615:
        /*0058*/ 	.byte	0x04, 0x17
        /*005a*/ 	.short	(.L_617 - .L_616)
.L_616:
        /*005c*/ 	.word	0x00000000
        /*0060*/ 	.short	0x0001
        /*0062*/ 	.short	0x0008
        /*0064*/ 	.byte	0x00, 0xf0, 0x21, 0x00


	//----- nvinfo : EIATTR_KPARAM_INFO
	.align		4
.L_617:
        /*0068*/ 	.byte	0x04, 0x17
        /*006a*/ 	.short	(.L_619 - .L_618)
.L_618:
        /*006c*/ 	.word	0x00000000
        /*0070*/ 	.short	0x0000
        /*0072*/ 	.short	0x0000
        /*0074*/ 	.byte	0x00, 0xf0, 0x21, 0x00


	//----- nvinfo : EIATTR_SPARSE_MMA_MASK
	.align		4
.L_619:
        /*0078*/ 	.byte	0x03, 0x50
        /*007a*/ 	.short	0x0000


	//----- nvinfo : EIATTR_MAXREG_COUNT
	.align		4
        /*007c*/ 	.byte	0x03, 0x1b
        /*007e*/ 	.short	0x00ff


	//----- nvinfo : EIATTR_MERCURY_ISA_VERSION
	.align		4
        /*0080*/ 	.byte	0x03, 0x5f
        /*0082*/ 	.short	0x0101


	//----- nvinfo : EIATTR_EXIT_INSTR_OFFSETS
	.align		4
        /*0084*/ 	.byte	0x04, 0x1c
        /*0086*/ 	.short	(.L_621 - .L_620)


	//   ....[0]....
.L_620:
        /*0088*/ 	.word	0x00000070


	//   ....[1]....
        /*008c*/ 	.word	0x000005d0


	//   ....[2]....
        /*0090*/ 	.word	0x00000a90


	//----- nvinfo : EIATTR_CRS_STACK_SIZE
	.align		4
.L_621:
        /*0094*/ 	.byte	0x04, 0x1e
        /*0096*/ 	.short	(.L_623 - .L_622)
.L_622:
        /*0098*/ 	.word	0x00000000


	//----- nvinfo : EIATTR_CBANK_PARAM_SIZE
	.align		4
.L_623:
        /*009c*/ 	.byte	0x03, 0x19
        /*009e*/ 	.short	0x0034


	//----- nvinfo : EIATTR_PARAM_CBANK
	.align		4
        /*00a0*/ 	.byte	0x04, 0x0a
        /*00a2*/ 	.short	(.L_625 - .L_624)
	.align		4
.L_624:
        /*00a4*/ 	.word	index@(.nv.constant0._ZN17fastertransformer13addBiasGeluV3I7__half2Li1536ELi1EEEvPT_PKS2_PKiS5_iS7_i)
        /*00a8*/ 	.short	0x0210
        /*00aa*/ 	.short	0x0034


	//----- nvinfo : EIATTR_SW_WAR
	.align		4
.L_625:
        /*00ac*/ 	.byte	0x04, 0x36
        /*00ae*/ 	.short	(.L_627 - .L_626)
.L_626:
        /*00b0*/ 	.word	0x00000008
.L_627:


//--------------------- .nv.info._ZN17fastertransformer13addBiasGeluV2I7__half2Li1024EEEvPT_PKS2_PKiS5_iS7_i --------------------------
	.section	.nv.info._ZN17fastertransformer13addBiasGeluV2I7__half2Li1024EEEvPT_PKS2_PKiS5_iS7_i,"",@"SHT_CUDA_INFO"
	.sectionflags	@""
	.align	4


	//----- nvinfo : EIATTR_CUDA_API_VERSION
	.align		4
        /*0000*/ 	.byte	0x04, 0x37
        /*0002*/ 	.short	(.L_629 - .L_628)
.L_628:
        /*0004*/ 	.word	0x00000082


	//----- nvinfo : EIATTR_KPARAM_INFO
	.align		4
.L_629:
        /*0008*/ 	.byte	0x04, 0x17
        /*000a*/ 	.short	(.L_631 - .L_630)
.L_630:
        /*000c*/ 	.word	0x00000000
        /*0010*/ 	.short	0x0006
        /*0012*/ 	.short	0x0030
        /*0014*/ 	.byte	0x00, 0xf0, 0x11, 0x00


	//----- nvinfo : EIATTR_KPARAM_INFO
	.align		4
.L_631:
        /*0018*/ 	.byte	0x04, 0x17
        /*001a*/ 	.short	(.L_633 - .L_632)
.L_632:
        /*001c*/ 	.word	0x00000000
        /*0020*/ 	.short	0x0005
        /*0022*/ 	.short	0x0028
        /*0024*/ 	.byte	0x00, 0xf0, 0x21, 0x00


	//----- nvinfo : EIATTR_KPARAM_INFO
	.align		4
.L_633:
        /*0028*/ 	.byte	0x04, 0x17
        /*002a*/ 	.short	(.L_635 - .L_634)
.L_634:
        /*002c*/ 	.word	0x00000000
        /*0030*/ 	.short	0x0004
        /*0032*/ 	.short	0x0020
        /*0034*/ 	.byte	0x00, 0xf0, 0x11, 0x00


	//----- nvinfo : EIATTR_KPARAM_INFO
	.align		4
.L_635:
        /*0038*/ 	.byte	0x04, 0x17
        /*003a*/ 	.short	(.L_637 - .L_636)
.L_636:
        /*003c*/ 	.word	0x00000000
        /*0040*/ 	.short	0x0003
        /*0042*/ 	.short	0x0018
        /*0044*/ 	.byte	0x00, 0xf0, 0x21, 0x00


	//----- nvinfo : EIATTR_KPARAM_INFO
	.align		4
.L_637:
        /*0048*/ 	.byte	0x04, 0x17
        /*004a*/ 	.short	(.L_639 - .L_638)
.L_638:
        /*004c*/ 	.word	0x00000000
        /*0050*/ 	.short	0x0002
        /*0052*/ 	.short	0x0010
        /*0054*/ 	.byte	0x00, 0xf0, 0x21, 0x00


	//----- nvinfo : EIATTR_KPARAM_INFO
	.align		4
.L_639:
        /*0058*/ 	.byte	0x04, 0x17
        /*005a*/ 	.short	(.L_641 - .L_640)
.L_640:
        /*005c*/ 	.word	0x00000000
        /*0060*/ 	.short	0x0001
        /*0062*/ 	.short	0x0008
        /*0064*/ 	.byte	0x00, 0xf0, 0x21, 0x00


	//----- nvinfo : EIATTR_KPARAM_INFO
	.align		4
.L_641:
        /*0068*/ 	.byte	0x04, 0x17
        /*006a*/ 	.short	(.L_643 - .L_642)
.L_642:
        /*006c*/ 	.word	0x00000000
        /*0070*/ 	.short	0x0000
        /*0072*/ 	.short	0x0000
        /*0074*/ 	.byte	0x00, 0xf0, 0x21, 0x00


	//----- nvinfo : EIATTR_SPARSE_MMA_MASK
	.align		4
.L_643:
        /*0078*/ 	.byte	0x03, 0x50
        /*007a*/ 	.short	0x0000


	//----- nvinfo : EIATTR_MAXREG_COUNT
	.align		4
        /*007c*/ 	.byte	0x03, 0x1b
        /*007e*/ 	.short	0x00ff


	//----- nvinfo : EIATTR_MERCURY_ISA_VERSION
	.align		4
        /*0080*/ 	.byte	0x03, 0x5f
        /*0082*/ 	.short	0x0101


	//----- nvinfo : EIATTR_EXIT_INSTR_OFFSETS
	.align		4
        /*0084*/ 	.byte	0x04, 0x1c
        /*0086*/ 	.short	(.L_645 - .L_644)


	//   ....[0]....
.L_644:
        /*0088*/ 	.word	0x00000070


	//   ....[1]....
        /*008c*/ 	.word	0x000005e0


	//   ....[2]....
        /*0090*/ 	.word	0x00000aa0


	//----- nvinfo : EIATTR_CRS_STACK_SIZE
	.align		4
.L_645:
        /*0094*/ 	.byte	0x04, 0x1e
        /*0096*/ 	.short	(.L_647 - .L_646)
.L_646:
        /*0098*/ 	.word	0x00000000


	//----- nvinfo : EIATTR_CBANK_PARAM_SIZE
	.align		4
.L_647:
        /*009c*/ 	.byte	0x03, 0x19
        /*009e*/ 	.short	0x0034


	//----- nvinfo : EIATTR_PARAM_CBANK
	.align		4
        /*00a0*/ 	.byte	0x04, 0x0a
        /*00a2*/ 	.short	(.L_649 - .L_648)
	.align		4
.L_648:
        /*00a4*/ 	.word	index@(.nv.constant0._ZN17fastertransformer13addBiasGeluV2I7__half2Li1024EEEvPT_PKS2_PKiS5_iS7_i)
        /*00a8*/ 	.short	0x0210
        /*00aa*/ 	.short	0x0034


	//----- nvinfo : EIATTR_SW_WAR
	.align		4
.L_649:
        /*00ac*/ 	.byte	0x04, 0x36
        /*00ae*/ 	.short	(.L_651 - .L_650)
.L_650:
        /*00b0*/ 	.word	0x00000008
.L_651:


//--------------------- .nv.info._ZN17fastertransformer13addBiasGeluV3I7__half2Li1024ELi1EEEvPT_PKS2_PKiS5_iS7_i --------------------------
	.section	.nv.info._ZN17fastertransformer13addBiasGeluV3I7__half2Li1024ELi1EEEvPT_PKS2_PKiS5_iS7_i,"",@"SHT_CUDA_INFO"
	.sectionflags	@""
	.align	4


	//----- nvinfo : EIATTR_CUDA_API_VERSION
	.align		4
        /*0000*/ 	.byte	0x04, 0x37
        /*0002*/ 	.short	(.L_653 - .L_652)
.L_652:
        /*0004*/ 	.word	0x00000082


	//----- nvinfo : EIATTR_KPARAM_INFO
	.align		4
.L_653:
        /*0008*/ 	.byte	0x04, 0x17
        /*000a*/ 	.short	(.L_655 - .L_654)
.L_654:
        /*000c*/ 	.word	0x00000000
        /*0010*/ 	.short	0x0006
        /*0012*/ 	.short	0x0030
        /*0014*/ 	.byte	0x00, 0xf0, 0x11, 0x00


	//----- nvinfo : EIATTR_KPARAM_INFO
	.align		4
.L_655:
        /*0018*/ 	.byte	0x04, 0x17
        /*001a*/ 	.short	(.L_657 - .L_656)
.L_656:
        /*001c*/ 	.word	0x00000000
        /*0020*/ 	.short	0x0005
        /*0022*/ 	.short	0x0028
        /*0024*/ 	.byte	0x00, 0xf0, 0x21, 0x00


	//----- nvinfo : EIATTR_KPARAM_INFO
	.align		4
.L_657:
        /*0028*/ 	.byte	0x04, 0x17
        /*002a*/ 	.short	(.L_659 - .L_658)
.L_658:
        /*002c*/ 	.word	0x00000000
        /*0030*/ 	.short	0x0004
        /*0032*/ 	.short	0x0020
        /*0034*/ 	.byte	0x00, 0xf0, 0x11, 0x00


	//----- nvinfo : EIATTR_KPARAM_INFO
	.align		4
.L_659:
        /*0038*/ 	.byte	0x04, 0x17
        /*003a*/ 	.short	(.L_661 - .L_660)
.L_660:
        /*003c*/ 	.word	0x00000000
        /*0040*/ 	.short	0x0003
        /*0042*/ 	.short	0x0018
        /*0044*/ 	.byte	0x00, 0xf0, 0x21, 0x00


	//----- nvinfo : EIATTR_KPARAM_INFO
	.align		4
.L_661:
        /*0048*/ 	.byte	0x04, 0x17
        /*004a*/ 	.short	(.L_663 - .L_662)
.L_662:
        /*004c*/ 	.word	0x00000000
        /*0050*/ 	.short	0x0002
        /*0052*/ 	.short	0x0010
        /*0054*/ 	.byte	0x00, 0xf0, 0x21, 0x00


	//----- nvinfo : EIATTR_KPARAM_INFO
	.align		4
.L_663:
        /*0058*/ 	.byte	0x04, 0x17
        /*005a*/ 	.short	(.L_665 - .L_664)
.L_664:
        /*005c*/ 	.word	0x00000000
        /*0060*/ 	.short	0x0001
        /*0062*/ 	.short	0x0008
        /*0064*/ 	.byte	0x00, 0xf0, 0x21, 0x00


	//----- nvinfo : EIATTR_KPARAM_INFO
	.align		4
.L_665:
        /*0068*/ 	.byte	0x04, 0x17
        /*006a*/ 	.short	(.L_667 - .L_666)
.L_666:
        /*006c*/ 	.word	0x00000000
        /*0070*/ 	.short	0x0000
        /*0072*/ 	.short	0x0000
        /*0074*/ 	.byte	0x00, 0xf0, 0x21, 0x00


	//----- nvinfo : EIATTR_SPARSE_MMA_MASK
	.align		4
.L_667:
        /*0078*/ 	.byte	0x03, 0x50
        /*007a*/ 	.short	0x0000


	//----- nvinfo : EIATTR_MAXREG_COUNT
	.align		4
        /*007c*/ 	.byte	0x03, 0x1b
        /*007e*/ 	.short	0x00ff


	//----- nvinfo : EIATTR_MERCURY_ISA_VERSION
	.align		4
        /*0080*/ 	.byte	0x03, 0x5f
        /*0082*/ 	.short	0x0101


	//----- nvinfo : EIATTR_EXIT_INSTR_OFFSETS
	.align		4
        /*0084*/ 	.byte	0x04, 0x1c
        /*0086*/ 	.short	(.L_669 - .L_668)


	//   ....[0]....
.L_668:
        /*0088*/ 	.word	0x00000070


	//   ....[1]....
        /*008c*/ 	.word	0x000005e0


	//   ....[2]....
        /*0090*/ 	.word	0x00000aa0


	//----- nvinfo : EIATTR_CRS_STACK_SIZE
	.align		4
.L_669:
        /*0094*/ 	.byte	0x04, 0x1e
        /*0096*/ 	.short	(.L_671 - .L_670)
.L_670:
        /*0098*/ 	.word	0x00000000


	//----- nvinfo : EIATTR_CBANK_PARAM_SIZE
	.align		4
.L_671:
        /*009c*/ 	.byte	0x03, 0x19
        /*009e*/ 	.short	0x0034


	//----- nvinfo : EIATTR_PARAM_CBANK
	.align		4
        /*00a0*/ 	.byte	0x04, 0x0a
        /*00a2*/ 	.short	(.L_673 - .L_672)
	.align		4
.L_672:
        /*00a4*/ 	.word	index@(.nv.constant0._ZN17fastertransformer13addBiasGeluV3I7__half2Li1024ELi1EEEvPT_PKS2_PKiS5_iS7_i)
        /*00a8*/ 	.short	0x0210
        /*00aa*/ 	.short	0x0034


	//----- nvinfo : EIATTR_SW_WAR
	.align		4
.L_673:
        /*00ac*/ 	.byte	0x04, 0x36
        /*00ae*/ 	.short	(.L_675 - .L_674)
.L_674:
        /*00b0*/ 	.word	0x00000008
.L_675:


//--------------------- .nv.info._ZN17fastertransformer13addBiasGeluV2I7__half2Li512EEEvPT_PKS2_PKiS5_iS7_i --------------------------
	.section	.nv.info._ZN17fastertransformer13addBiasGeluV2I7__half2Li512EEEvPT_PKS2_PKiS5_iS7_i,"",@"SHT_CUDA_INFO"
	.sectionflags	@""
	.align	4


	//----- nvinfo : EIATTR_CUDA_API_VERSION
	.align		4
        /*0000*/ 	.byte	0x04, 0x37
        /*0002*/ 	.short	(.L_677 - .L_676)
.L_676:
        /*0004*/ 	.word	0x00000082


	//----- nvinfo : EIATTR_KPARAM_INFO
	.align		4
.L_677:
        /*0008*/ 	.byte	0x04, 0x17
        /*000a*/ 	.short	(.L_679 - .L_678)
.L_678:
        /*000c*/ 	.word	0x00000000
        /*0010*/ 	.short	0x0006
        /*0012*/ 	.short	0x0030
        /*0014*/ 	.byte	0x00, 0xf0, 0x11, 0x00


	//----- nvinfo : EIATTR_KPARAM_INFO
	.align		4
.L_679:
        /*0018*/ 	.byte	0x04, 0x17
        /*001a*/ 	.short	(.L_681 - .L_680)
.L_680:
        /*001c*/ 	.word	0x00000000
        /*0020*/ 	.short	0x0005
        /*0022*/ 	.short	0x0028
        /*0024*/ 	.byte	0x00, 0xf0, 0x21, 0x00


	//----- nvinfo : EIATTR_KPARAM_INFO
	.align		4
.L_681:
        /*0028*/ 	.byte	0x04, 0x17
        /*002a*/ 	.short	(.L_683 - .L_682)
.L_682:
        /*002c*/ 	.word	0x00000000
        /*0030*/ 	.short	0x0004
        /*0032*/ 	.short	0x0020
        /*0034*/ 	.byte	0x00, 0xf0, 0x11, 0x00


	//----- nvinfo : EIATTR_KPARAM_INFO
	.align		4
.L_683:
        /*0038*/ 	.byte	0x04, 0x17
        /*003a*/ 	.short	(.L_685 - .L_684)
.L_684:
        /*003c*/ 	.word	0x00000000
        /*0040*/ 	.short	0x0003
        /*0042*/ 	.short	0x0018
        /*0044*/ 	.byte	0x00, 0xf0, 0x21, 0x00


	//----- nvinfo : EIATTR_KPARAM_INFO
	.align		4
.L_685:
        /*0048*/ 	.byte	0x04, 0x17
        /*004a*/ 	.short	(.L_687 - .L_686)
.L_686:
        /*004c*/ 	.word	0x00000000
        /*0050*/ 	.short	0x0002
        /*0052*/ 	.short	0x0010
        /*0054*/ 	.byte	0x00, 0xf0, 0x21, 0x00


	//----- nvinfo : EIATTR_KPARAM_INFO
	.align		4
.L_687:
        /*0058*/ 	.byte	0x04, 0x17
        /*005a*/ 	.short	(.L_689 - .L_688)
.L_688:
        /*005c*/ 	.word	0x00000000
        /*0060*/ 	.short	0x0001
        /*0062*/ 	.short	0x0008
        /*0064*/ 	.byte	0x00, 0xf0, 0x21, 0x00


	//----- nvinfo : EIATTR_KPARAM_INFO
	.align		4
.L_689:
        /*0068*/ 	.byte	0x04, 0x17
        /*006a*/ 	.short	(.L_691 - .L_690)
.L_690:
        /*006c*/ 	.word	0x00000000
        /*0070*/ 	.short	0x0000
        /*0072*/ 	.short	0x0000
        /*0074*/ 	.byte	0x00, 0xf0, 0x21, 0x00


	//----- nvinfo : EIATTR_SPARSE_MMA_MASK
	.align		4
.L_691:
        /*0078*/ 	.byte	0x03, 0x50
        /*007a*/ 	.short	0x0000


	//----- nvinfo : EIATTR_MAXREG_COUNT
	.align		4
        /*007c*/ 	.byte	0x03, 0x1b
        /*007e*/ 	.short	0x00ff


	//----- nvinfo : EIATTR_MERCURY_ISA_VERSION
	.align		4
        /*0080*/ 	.byte	0x03, 0x5f
        /*0082*/ 	.short	0x0101


	//----- nvinfo : EIATTR_EXIT_INSTR_OFFSETS
	.align		4
        /*0084*/ 	.byte	0x04, 0x1c
        /*0086*/ 	.short	(.L_693 - .L_692)


	//   ....[0]....
.L_692:
        /*0088*/ 	.word	0x00000070


	//   ....[1]....
        /*008c*/ 	.word	0x000005e0


	//   ....[2]....
        /*0090*/ 	.word	0x00000aa0


	//----- nvinfo : EIATTR_CRS_STACK_SIZE
	.align		4
.L_693:
        /*0094*/ 	.byte	0x04, 0x1e
        /*0096*/ 	.short	(.L_695 - .L_694)
.L_694:
        /*0098*/ 	.word	0x00000000


	//----- nvinfo : EIATTR_CBANK_PARAM_SIZE
	.align		4
.L_695:
        /*009c*/ 	.byte	0x03, 0x19
        /*009e*/ 	.short	0x0034


	//----- nvinfo : EIATTR_PARAM_CBANK
	.align		4
        /*00a0*/ 	.byte	0x04, 0x0a
        /*00a2*/ 	.short	(.L_697 - .L_696)
	.align		4
.L_696:
        /*00a4*/ 	.word	index@(.nv.constant0._ZN17fastertransformer13addBiasGeluV2I7__half2Li512EEEvPT_PKS2_PKiS5_iS7_i)
        /*00a8*/ 	.short	0x0210
        /*00aa*/ 	.short	0x0034


	//----- nvinfo : EIATTR_SW_WAR
	.align		4
.L_697:
        /*00ac*/ 	.byte	0x04, 0x36
        /*00ae*/ 	.short	(.L_699 - .L_698)
.L_698:
        /*00b0*/ 	.word	0x00000008
.L_699:


//--------------------- .nv.info._ZN17fastertransformer13addBiasGeluV3I7__half2Li512ELi1EEEvPT_PKS2_PKiS5_iS7_i --------------------------
	.section	.nv.info._ZN17fastertransformer13addBiasGeluV3I7__half2Li512ELi1EEEvPT_PKS2_PKiS5_iS7_i,"",@"SHT_CUDA_INFO"
	.sectionflags	@""
	.align	4


	//----- nvinfo : EIATTR_CUDA_API_VERSION
	.align		4
        /*0000*/ 	.byte	0x04, 0x37
        /*0002*/ 	.short	(.L_701 - .L_700)
.L_700:
        /*0004*/ 	.word	0x00000082


	//----- nvinfo : EIATTR_KPARAM_INFO
	.align		4
.L_701:
        /*0008*/ 	.byte	0x04, 0x17
        /*000a*/ 	.short	(.L_703 - .L_702)
.L_702:
        /*000c*/ 	.word	0x00000000
        /*0010*/ 	.short	0x0006
        /*0012*/ 	.short	0x0030
        /*0014*/ 	.byte	0x00, 0xf0, 0x11, 0x00


	//----- nvinfo : EIATTR_KPARAM_INFO
	.align		4
.L_703:
        /*0018*/ 	.byte	0x04, 0x17
        /*001a*/ 	.short	(.L_705 - .L_704)
.L_704:
        /*001c*/ 	.word	0x00000000
        /*0020*/ 	.short	0x0005
        /*0022*/ 	.short	0x0028
        /*0024*/ 	.byte	0x00, 0xf0, 0x21, 0x00


	//----- nvinfo : EIATTR_KPARAM_INFO
	.align		4
.L_705:
        /*0028*/ 	.byte	0x04, 0x17
        /*002a*/ 	.short	(.L_707 - .L_706)
.L_706:
        /*002c*/ 	.word	0x00000000
        /*0030*/ 	.short	0x0004
        /*0032*/ 	.short	0x0020
        /*0034*/ 	.byte	0x00, 0xf0, 0x11, 0x00


	//----- nvinfo : EIATTR_KPARAM_INFO
	.align		4
.L_707:
        /*0038*/ 	.byte	0x04, 0x17
        /*003a*/ 	.short	(.L_709 - .L_708)
.L_708:
        /*003c*/ 	.word	0x00000000
        /*0040*/ 	.short	0x0003
        /*0042*/ 	.short	0x0018
        /*0044*/ 	.byte	0x00, 0xf0, 0x21, 0x00


	//----- nvinfo : EIATTR_KPARAM_INFO
	.align		4
.L_709:
        /*0048*/ 	.byte	0x04, 0x17
        /*004a*/ 	.short	(.L_711 - .L_710)
.L_710:
        /*004c*/ 	.word	0x00000000
        /*0050*/ 	.short	0x0002
        /*0052*/ 	.short	0x0010
        /*0054*/ 	.byte	0x00, 0xf0, 0x21, 0x00


	//----- nvinfo : EIATTR_KPARAM_INFO
	.align		4
.L_711:
        /*0058*/ 	.byte	0x04, 0x17
        /*005a*/ 	.short	(.L_713 - .L_712)
.L_712:
        /*005c*/ 	.word	0x00000000
        /*0060*/ 	.short	0x0001
        /*0062*/ 	.short	0x0008
        /*0064*/ 	.byte	0x00, 0xf0, 0x21, 0x00


	//----- nvinfo : EIATTR_KPARAM_INFO
	.align		4
.L_713:
        /*0068*/ 	.byte	0x04, 0x17
        /*006a*/ 	.short	(.L_715 - .L_714)
.L_714:
        /*006c*/ 	.word	0x00000000
        /*0070*/ 	.short	0x0000
        /*0072*/ 	.short	0x0000
        /*0074*/ 	.byte	0x00, 0xf0, 0x21, 0x00


	//----- nvinfo : EIATTR_SPARSE_MMA_MASK
	.align		4
.L_715:
        /*0078*/ 	.byte	0x03, 0x50
        /*007a*/ 	.short	0x0000


	//----- nvinfo : EIATTR_MAXREG_COUNT
	.align		4
        /*007c*/ 	.byte	0x03, 0x1b
        /*007e*/ 	.short	0x00ff


	//----- nvinfo : EIATTR_MERCURY_ISA_VERSION
	.align		4
        /*0080*/ 	.byte	0x03, 0x5f
        /*0082*/ 	.short	0x0101


	//----- nvinfo : EIATTR_EXIT_INSTR_OFFSETS
	.align		4
        /*0084*/ 	.byte	0x04, 0x1c
        /*0086*/ 	.short	(.L_717 - .L_716)


	//   ....[0]....
.L_716:
        /*0088*/ 	.word	0x00000070


	//   ....[1]....
        /*008c*/ 	.word	0x000005e0


	//   ....[2]....
        /*0090*/ 	.word	0x00000aa0


	//----- nvinfo : EIATTR_CRS_STACK_SIZE
	.align		4
.L_717:
        /*0094*/ 	.byte	0x04, 0x1e
        /*0096*/ 	.short	(.L_719 - .L_718)
.L_718:
        /*0098*/ 	.word	0x00000000


	//----- nvinfo : EIATTR_CBANK_PARAM_SIZE
	.align		4
.L_719:
        /*009c*/ 	.byte	0x03, 0x19
        /*009e*/ 	.short	0x0034


	//----- nvinfo : EIATTR_PARAM_CBANK
	.align		4
        /*00a0*/ 	.byte	0x04, 0x0a
        /*00a2*/ 	.short	(.L_721 - .L_720)
	.align		4
.L_720:
        /*00a4*/ 	.word	index@(.nv.constant0._ZN17fastertransformer13addBiasGeluV3I7__half2Li512ELi1EEEvPT_PKS2_PKiS5_iS7_i)
        /*00a8*/ 	.short	0x0210
        /*00aa*/ 	.short	0x0034


	//----- nvinfo : EIATTR_SW_WAR
	.align		4
.L_721:
        /*00ac*/ 	.byte	0x04, 0x36
        /*00ae*/ 	.short	(.L_723 - .L_722)
.L_722:
        /*00b0*/ 	.word	0x00000008
.L_723:


//--------------------- .nv.info._ZN17fastertransformer13addBiasGeluV2I7__half2Li256EEEvPT_PKS2_PKiS5_iS7_i --------------------------
	.section	.nv.info._ZN17fastertransformer13addBiasGeluV2I7__half2Li256EEEvPT_PKS2_PKiS5_iS7_i,"",@"SHT_CUDA_INFO"
	.sectionflags	@""
	.align	4


	//----- nvinfo : EIATTR_CUDA_API_VERSION
	.align		4
        /*0000*/ 	.byte	0x04, 0x37
        /*0002*/ 	.short	(.L_725 - .L_724)
.L_724:
        /*0004*/ 	.word	0x00000082


	//----- nvinfo : EIATTR_KPARAM_INFO
	.align		4
.L_725:
        /*0008*/ 	.byte	0x04, 0x17
        /*000a*/ 	.short	(.L_727 - .L_726)
.L_726:
        /*000c*/ 	.word	0x00000000
        /*0010*/ 	.short	0x0006
        /*0012*/ 	.short	0x0030
        /*0014*/ 	.byte	0x00, 0xf0, 0x11, 0x00


	//----- nvinfo : EIATTR_KPARAM_INFO
	.align		4
.L_727:
        /*0018*/ 	.byte	0x04, 0x17
        /*001a*/ 	.short	(.L_729 - .L_728)
.L_728:
        /*001c*/ 	.word	0x00000000
        /*0020*/ 	.short	0x0005
        /*0022*/ 	.short	0x0028
        /*0024*/ 	.byte	0x00, 0xf0, 0x21, 0x00


	//----- nvinfo : EIATTR_KPARAM_INFO
	.align		4
.L_729:
        /*0028*/ 	.byte	0x04, 0x17
        /*002a*/ 	.short	(.L_731 - .L_730)
.L_730:
        /*002c*/ 	.word	0x00000000
        /*0030*/ 	.short	0x0004
        /*0032*/ 	.short	0x0020
        /*0034*/ 	.byte	0x00, 0xf0, 0x11, 0x00


	//----- nvinfo : EIATTR_KPARAM_INFO
	.align		4
.L_731:
        /*0038*/ 	.byte	0x04, 0x17
        /*003a*/ 	.short	(.L_733 - .L_732)
.L_732:
        /*003c*/ 	.word	0x00000000
        /*0040*/ 	.short	0x0003
        /*0042*/ 	.short	0x0018
        /*0044*/ 	.byte	0x00, 0xf0, 0x21, 0x00


	//----- nvinfo : EIATTR_KPARAM_INFO
	.align		4
.L_733:
        /*0048*/ 	.byte	0x04, 0x17
        /*004a*/ 	.short	(.L_735 - .L_734)
.L_734:
        /*004c*/ 	.word	0x00000000
        /*0050*/ 	.short	0x0002
        /*0052*/ 	.short	0x0010
        /*0054*/ 	.byte	0x00, 0xf0, 0x21, 0x00


	//----- nvinfo : EIATTR_KPARAM_INFO
	.align		4
.L_735:
        /*0058*/ 	.byte	0x04, 0x17
        /*005a*/ 	.short	(.L_737 - .L_736)
.L_736:
        /*005c*/ 	.word	0x00000000
        /*0060*/ 	.short	0x0001
        /*0062*/ 	.short	0x0008
        /*0064*/ 	.byte	0x00, 0xf0, 0x21, 0x00


	//----- nvinfo : EIATTR_KPARAM_INFO
	.align		4
.L_737:
        /*0068*/ 	.byte	0x04, 0x17
        /*006a*/ 	.short	(.L_739 - .L_738)
.L_738:
        /*006c*/ 	.word	0x00000000
        /*0070*/ 	.short	0x0000
        /*0072*/ 	.short	0x0000
        /*0074*/ 	.byte	0x00, 0xf0, 0x21, 0x00


	//----- nvinfo : EIATTR_SPARSE_MMA_MASK
	.align		4
.L_739:
        /*0078*/ 	.byte	0x03, 0x50
        /*007a*/ 	.short	0x0000


	//----- nvinfo : EIATTR_MAXREG_COUNT
	.align		4
        /*007c*/ 	.byte	0x03, 0x1b
        /*007e*/ 	.short	0x00ff


	//----- nvinfo : EIATTR_MERCURY_ISA_VERSION
	.align		4
        /*0080*/ 	.byte	0x03, 0x5f
        /*0082*/ 	.short	0x0101


	//----- nvinfo : EIATTR_EXIT_INSTR_OFFSETS
	.align		4
        /*0084*/ 	.byte	0x04, 0x1c
        /*0086*/ 	.short	(.L_741 - .L_740)


	//   ....[0]....
.L_740:
        /*0088*/ 	.word	0x00000070


	//   ....[1]....
        /*008c*/ 	.word	0x000005e0


	//   ....[2]....
        /*0090*/ 	.word	0x00000aa0


	//----- nvinfo : EIATTR_CRS_STACK_SIZE
	.align		4
.L_741:
        /*0094*/ 	.byte	0x04, 0x1e
        /*0096*/ 	.short	(.L_743 - .L_742)
.L_742:
        /*0098*/ 	.word	0x00000000


	//----- nvinfo : EIATTR_CBANK_PARAM_SIZE
	.align		4
.L_743:
        /*009c*/ 	.byte	0x03, 0x19
        /*009e*/ 	.short	0x0034


	//----- nvinfo : EIATTR_PARAM_CBANK
	.align		4
        /*00a0*/ 	.byte	0x04, 0x0a
        /*00a2*/ 	.short	(.L_745 - .L_744)
	.align		4
.L_744:
        /*00a4*/ 	.word	index@(.nv.constant0._ZN17fastertransformer13addBiasGeluV2I7__half2Li256EEEvPT_PKS2_PKiS5_iS7_i)
        /*00a8*/ 	.short	0x0210
        /*00aa*/ 	.short	0x0034


	//----- nvinfo : EIATTR_SW_WAR
	.align		4
.L_745:
        /*00ac*/ 	.byte	0x04, 0x36
        /*00ae*/ 	.short	(.L_747 - .L_746)
.L_746:
        /*00b0*/ 	.word	0x00000008
.L_747:


//--------------------- .nv.info._ZN17fastertransformer13addBiasGeluV3I7__half2Li256ELi1EEEvPT_PKS2_PKiS5_iS7_i --------------------------
	.section	.nv.info._ZN17fastertransformer13addBiasGeluV3I7__half2Li256ELi1EEEvPT_PKS2_PKiS5_iS7_i,"",@"SHT_CUDA_INFO"
	.sectionflags	@""
	.align	4


	//----- nvinfo : EIATTR_CUDA_API_VERSION
	.align		4
        /*0000*/ 	.byte	0x04, 0x37
        /*0002*/ 	.short	(.L_749 - .L_748)
.L_748:
        /*0004*/ 	.word	0x00000082


	//----- nvinfo : EIATTR_KPARAM_INFO
	.align		4
.L_749:
        /*0008*/ 	.byte	0x04, 0x17
        /*000a*/ 	.short	(.L_751 - .L_750)
.L_750:
        /*000c*/ 	.word	0x00000000
        /*0010*/ 	.short	0x0006
        /*0012*/ 	.short	0x0030
        /*0014*/ 	.byte	0x00, 0xf0, 0x11, 0x00


	//----- nvinfo : EIATTR_KPARAM_INFO
	.align		4
.L_751:
        /*0018*/ 	.byte	0x04, 0x17
        /*001a*/ 	.short	(.L_753 - .L_752)
.L_752:
        /*001c*/ 	.word	0x00000000
        /*0020*/ 	.short	0x0005
        /*0022*/ 	.short	0x0028
        /*0024*/ 	.byte	0x00, 0xf0, 0x21, 0x00


	//----- nvinfo : EIATTR_KPARAM_INFO
	.align		4
.L_753:
        /*0028*/ 	.byte	0x04, 0x17
        /*002a*/ 	.short	(.L_755 - .L_754)
.L_754:
        /*002c*/ 	.word	0x00000000
        /*0030*/ 	.short	0x0004
        /*0032*/ 	.short	0x0020
        /*0034*/ 	.byte	0x00, 0xf0, 0x11, 0x00


	//----- nvinfo : EIATTR_KPARAM_INFO
	.align		4
.L_755:
        /*0038*/ 	.byte	0x04, 0x17
        /*003a*/ 	.short	(.L_757 - .L_756)
.L_756:
        /*003c*/ 	.word	0x00000000
        /*0040*/ 	.short	0x0003
        /*0042*/ 	.short	0x0018
        /*0044*/ 	.byte	0x00, 0xf0, 0x21, 0x00


	//----- nvinfo : EIATTR_KPARAM_INFO
	.align		4
.L_757:
        /*0048*/ 	.byte	0x04, 0x17
        /*004a*/ 	.short	(.L_759 - .L_758)
.L_758:
        /*004c*/ 	.word	0x00000000
        /*0050*/ 	.short	0x0002
        /*0052*/ 	.short	0x0010
        /*0054*/ 	.byte	0x00, 0xf0, 0x21, 0x00


	//----- nvinfo : EIATTR_KPARAM_INFO
	.align		4
.L_759:
        /*0058*/ 	.byte	0x04, 0x17
        /*005a*/ 	.short	(.L_761 - .L_760)
.L_760:
        /*005c*/ 	.word	0x00000000
        /*0060*/ 	.short	0x0001
        /*0062*/ 	.short	0x0008
        /*0064*/ 	.byte	0x00, 0xf0, 0x21, 0x00


	//----- nvinfo : EIATTR_KPARAM_INFO
	.align		4
.L_761:
        /*0068*/ 	.byte	0x04, 0x17
        /*006a*/ 	.short	(.L_763 - .L_762)
.L_762:
        /*006c*/ 	.word	0x00000000
        /*0070*/ 	.short	0x0000
        /*0072*/ 	.short	0x0000
        /*0074*/ 	.byte	0x00, 0xf0, 0x21, 0x00


	//----- nvinfo : EIATTR_SPARSE_MMA_MASK
	.align		4
.L_763:
        /*0078*/ 	.byte	0x03, 0x50
        /*007a*/ 	.short	0x0000


	//----- nvinfo : EIATTR_MAXREG_COUNT
	.align		4
        /*007c*/ 	.byte	0x03, 0x1b
        /*007e*/ 	.short	0x00ff


	//----- nvinfo : EIATTR_MERCURY_ISA_VERSION
	.align		4
        /*0080*/ 	.byte	0x03, 0x5f
        /*0082*/ 	.short	0x0101


	//----- nvinfo : EIATTR_EXIT_INSTR_OFFSETS
	.align		4
        /*0084*/ 	.byte	0x04, 0x1c
        /*0086*/ 	.short	(.L_765 - .L_764)


	//   ....[0]....
.L_764:
        /*0088*/ 	.word	0x00000070


	//   ....[1]....
        /*008c*/ 	.word	0x000005e0


	//   ....[2]....
        /*0090*/ 	.word	0x00000aa0


	//----- nvinfo : EIATTR_CRS_STACK_SIZE
	.align		4
.L_765:
        /*0094*/ 	.byte	0x04, 0x1e
        /*0096*/ 	.short	(.L_767 - .L_766)
.L_766:
        /*0098*/ 	.word	0x00000000


	//----- nvinfo : EIATTR_CBANK_PARAM_SIZE
	.align		4
.L_767:
        /*009c*/ 	.byte	0x03, 0x19
        /*009e*/ 	.short	0x0034


	//----- nvinfo : EIATTR_PARAM_CBANK
	.align		4
        /*00a0*/ 	.byte	0x04, 0x0a
        /*00a2*/ 	.short	(.L_769 - .L_768)
	.align		4
.L_768:
        /*00a4*/ 	.word	index@(.nv.constant0._ZN17fastertransformer13addBiasGeluV3I7__half2Li256ELi1EEEvPT_PKS2_PKiS5_iS7_i)
        /*00a8*/ 	.short	0x0210
        /*00aa*/ 	.short	0x0034


	//----- nvinfo : EIATTR_SW_WAR
	.align		4
.L_769:
        /*00ac*/ 	.byte	0x04, 0x36
        /*00ae*/ 	.short	(.L_771 - .L_770)
.L_770:
        /*00b0*/ 	.word	0x00000008
.L_771:


//--------------------- .nv.info._ZN17fastertransformer13add_bias_tanhIfEEvPT_PKS1_ii --------------------------
	.section	.nv.info._ZN17fastertransformer13add_bias_tanhIfEEvPT_PKS1_ii,"",@"SHT_CUDA_INFO"
	.sectionflags	@""
	.align	4


	//----- nvinfo : EIATTR_CUDA_API_VERSION
	.align		4
        /*0000*/ 	.byte	0x04, 0x37
        /*0002*/ 	.short	(.L_773 - .L_772)
.L_772:
        /*0004*/ 	.word	0x00000082


	//----- nvinfo : EIATTR_KPARAM_INFO
	.align		4
.L_773:
        /*0008*/ 	.byte	0x04, 0x17
        /*000a*/ 	.short	(.L_775 - .L_774)
.L_774:
        /*000c*/ 	.word	0x00000000
        /*0010*/ 	.short	0x0003
        /*0012*/ 	.short	0x0014
        /*0014*/ 	.byte	0x00, 0xf0, 0x11, 0x00


	//----- nvinfo : EIATTR_KPARAM_INFO
	.align		4
.L_775:
        /*0018*/ 	.byte	0x04, 0x17
        /*001a*/ 	.short	(.L_777 - .L_776)
.L_776:
        /*001c*/ 	.word	0x00000000
        /*0020*/ 	.short	0x0002
        /*0022*/ 	.short	0x0010
        /*0024*/ 	.byte	0x00, 0xf0, 0x11, 0x00


	//----- nvinfo : EIATTR_KPARAM_INFO
	.align		4
.L_777:
        /*0028*/ 	.byte	0x04, 0x17
        /*002a*/ 	.short	(.L_779 - .L_778)
.L_778:
        /*002c*/ 	.word	0x00000000
        /*0030*/ 	.short	0x0001
        /*0032*/ 	.short	0x0008
        /*0034*/ 	.byte	0x00, 0xf0, 0x21, 0x00


	//----- nvinfo : EIATTR_KPARAM_INFO
	.align		4
.L_779:
        /*0038*/ 	.byte	0x04, 0x17
        /*003a*/ 	.short	(.L_781 - .L_780)
.L_780:
        /*003c*/ 	.word	0x00000000
        /*0040*/ 	.short	0x0000
        /*0042*/ 	.short	0x0000
        /*0044*/ 	.byte	0x00, 0xf0, 0x21, 0x00


	//----- nvinfo : EIATTR_SPARSE_MMA_MASK
	.align		4
.L_781:
        /*0048*/ 	.byte	0x03, 0x50
        /*004a*/ 	.short	0x0000


	//----- nvinfo : EIATTR_MAXREG_COUNT
	.align		4
        /*004c*/ 	.byte	0x03, 0x1b
        /*004e*/ 	.short	0x00ff


	//----- nvinfo : EIATTR_MERCURY_ISA_VERSION
	.align		4
        /*0050*/ 	.byte	0x03, 0x5f
        /*0052*/ 	.short	0x0101


	//----- nvinfo : EIATTR_EXIT_INSTR_OFFSETS
	.align		4
        /*0054*/ 	.byte	0x04, 0x1c
        /*0056*/ 	.short	(.L_783 - .L_782)


	//   ....[0]....
.L_782:
        /*0058*/ 	.word	0x00000080


	//   ....[1]....
        /*005c*/ 	.word	0x00000320


	//----- nvinfo : EIATTR_CRS_STACK_SIZE
	.align		4
.L_783:
        /*0060*/ 	.byte	0x04, 0x1e
        /*0062*/ 	.short	(.L_785 - .L_784)
.L_784:
        /*0064*/ 	.word	0x00000000


	//----- nvinfo : EIATTR_CBANK_PARAM_SIZE
	.align		4
.L_785:
        /*0068*/ 	.byte	0x03, 0x19
        /*006a*/ 	.short	0x0018


	//----- nvinfo : EIATTR_PARAM_CBANK
	.align		4
        /*006c*/ 	.byte	0x04, 0x0a
        /*006e*/ 	.short	(.L_787 - .L_786)
	.align		4
.L_786:
        /*0070*/ 	.word	index@(.nv.constant0._ZN17fastertransformer13add_bias_tanhIfEEvPT_PKS1_ii)
        /*0074*/ 	.short	0x0210
        /*0076*/ 	.short	0x0018


	//----- nvinfo : EIATTR_SW_WAR
	.align		4
.L_787:
        /*0078*/ 	.byte	0x04, 0x36
        /*007a*/ 	.short	(.L_789 - .L_788)
.L_788:
        /*007c*/ 	.word	0x00000008
.L_789:


//--------------------- .nv.info._ZN17fastertransformer18generic_activationINS_18IdentityActivationEf6__halfEEvPT0_PKT1_PKS3_S7_PKiS9_iPKfSD_SB_iii --------------------------
	.section	.nv.info._ZN17fastertransformer18generic_activationINS_18IdentityActivationEf6__halfEEvPT0_PKT1_PKS3_S7_PKiS9_iPKfSD_SB_iii,"",@"SHT_CUDA_INFO"
	.sectionflags	@""
	.align	4


	//----- nvinfo : EIATTR_CUDA_API_VERSION
	.align		4
        /*0000*/ 	.byte	0x04, 0x37
        /*0002*/ 	.short	(.L_791 - .L_790)
.L_790:
        /*0004*/ 	.word	0x00000082


	//----- nvinfo : EIATTR_KPARAM_INFO
	.align		4
.L_791:
        /*0008*/ 	.byte	0x04, 0x17
        /*000a*/ 	.short	(.L_793 - .L_792)
.L_792:
        /*000c*/ 	.word	0x00000000
        /*0010*/ 	.short	0x000c
        /*0012*/ 	.short	0x0058
        /*0014*/ 	.byte	0x00, 0xf0, 0x11, 0x00


	//----- nvinfo : EIATTR_KPARAM_INFO
	.align		4
.L_793:
        /*0018*/ 	.byte	0x04, 0x17
        /*001a*/ 	.short	(.L_795 - .L_794)
.L_794:
        /*001c*/ 	.word	0x00000000
        /*0020*/ 	.short	0x000b
        /*0022*/ 	.short	0x0054
        /*0024*/ 	.byte	0x00, 0xf0, 0x11, 0x00


	//----- nvinfo : EIATTR_KPARAM_INFO
	.align		4
.L_795:
        /*0028*/ 	.byte	0x04, 0x17
        /*002a*/ 	.short	(.L_797 - .L_796)
.L_796:
        /*002c*/ 	.word	0x00000000
        /*0030*/ 	.short	0x000a
        /*0032*/ 	.short	0x0050
        /*0034*/ 	.byte	0x00, 0xf0, 0x11, 0x00


	//----- nvinfo : EIATTR_KPARAM_INFO
	.align		4
.L_797:
        /*0038*/ 	.byte	0x04, 0x17
        /*003a*/ 	.short	(.L_799 - .L_798)
.L_798:
        /*003c*/ 	.word	0x00000000
        /*0040*/ 	.short	0x0009
        /*0042*/ 	.short	0x0048
        /*0044*/ 	.byte	0x00, 0xf0, 0x21, 0x00


	//----- nvinfo : EIATTR_KPARAM_INFO
	.align		4
.L_799:
        /*0048*/ 	.byte	0x04, 0x17
        /*004a*/ 	.short	(.L_801 - .L_800)
.L_800:
        /*004c*/ 	.word	0x00000000
        /*0050*/ 	.short	0x0008
        /*0052*/ 	.short	0x0040
        /*0054*/ 	.byte	0x00, 0xf0, 0x21, 0x00


	//----- nvinfo : EIATTR_KPARAM_INFO
	.align		4
.L_801:
        /*0058*/ 	.byte	0x04, 0x17
        /*005a*/ 	.short	(.L_803 - .L_802)
.L_802:
        /*005c*/ 	.word	0x00000000
        /*0060*/ 	.short	0x0007
        /*0062*/ 	.short	0x0038
        /*0064*/ 	.byte	0x00, 0xf0, 0x21, 0x00


	//----- nvinfo : EIATTR_KPARAM_INFO
	.align		4
.L_803:
        /*0068*/ 	.byte	0x04, 0x17
        /*006a*/ 	.short	(.L_805 - .L_804)
.L_804:
        /*006c*/ 	.word	0x00000000
        /*0070*/ 	.short	0x0006
        /*0072*/ 	.short	0x0030
        /*0074*/ 	.byte	0x00, 0xf0, 0x11, 0x00


	//----- nvinfo : EIATTR_KPARAM_INFO
	.align		4
.L_805:
        /*0078*/ 	.byte	0x04, 0x17
        /*007a*/ 	.short	(.L_807 - .L_806)
.L_806:
        /*007c*/ 	.word	0x00000000
        /*0080*/ 	.short	0x0005
        /*0082*/ 	.short	0x0028
        /*0084*/ 	.byte	0x00, 0xf0, 0x21, 0x00


	//----- nvinfo : EIATTR_KPARAM_INFO
	.align		4
.L_807:
        /*0088*/ 	.byte	0x04, 0x17
        /*008a*/ 	.short	(.L_809 - .L_808)
.L_808:
        /*008c*/ 	.word	0x00000000
        /*0090*/ 	.short	0x0004
        /*0092*/ 	.short	0x0020
        /*0094*/ 	.byte	0x00, 0xf0, 0x21, 0x00


	//----- nvinfo : EIATTR_KPARAM_INFO
	.align		4
.L_809:
        /*0098*/ 	.byte	0x04, 0x17
        /*009a*/ 	.short	(.L_811 - .L_810)
.L_810:
        /*009c*/ 	.word	0x00000000
        /*00a0*/ 	.short	0x0003
        /*00a2*/ 	.short	0x0018
        /*00a4*/ 	.byte	0x00, 0xf0, 0x21, 0x00


	//----- nvinfo : EIATTR_KPARAM_INFO
	.align		4
.L_811:
        /*00a8*/ 	.byte	0x04, 0x17
        /*00aa*/ 	.short	(.L_813 - .L_812)
.L_812:
        /*00ac*/ 	.word	0x00000000
        /*00b0*/ 	.short	0x0002
        /*00b2*/ 	.short	0x0010
        /*00b4*/ 	.byte	0x00, 0xf0, 0x21, 0x00


	//----- nvinfo : EIATTR_KPARAM_INFO
	.align		4
.L_813:
        /*00b8*/ 	.byte	0x04, 0x17
        /*00ba*/ 	.short	(.L_815 - .L_814)
.L_814:
        /*00bc*/ 	.word	0x00000000
        /*00c0*/ 	.short	0x0001
        /*00c2*/ 	.short	0x0008
        /*00c4*/ 	.byte	0x00, 0xf0, 0x21, 0x00


	//----- nvinfo : EIATTR_KPARAM_INFO
	.align		4
.L_815:
        /*00c8*/ 	.byte	0x04, 0x17
        /*00ca*/ 	.short	(.L_817 - .L_816)
.L_816:
        /*00cc*/ 	.word	0x00000000
        /*00d0*/ 	.short	0x0000
        /*00d2*/ 	.short	0x0000
        /*00d4*/ 	.byte	0x00, 0xf0, 0x21, 0x00


	//----- nvinfo : EIATTR_SPARSE_MMA_MASK
	.align		4
.L_817:
        /*00d8*/ 	.byte	0x03, 0x50
        /*00da*/ 	.short	0x0000


	//----- nvinfo : EIATTR_MAXREG_COUNT
	.align		4
        /*00dc*/ 	.byte	0x03, 0x1b
        /*00de*/ 	.short	0x00ff


	//----- nvinfo : EIATTR_MERCURY_ISA_VERSION
	.align		4
        /*00e0*/ 	.byte	0x03, 0x5f
        /*00e2*/ 	.short	0x0101


	//----- nvinfo : EIATTR_EXIT_INSTR_OFFSETS
	.align		4
        /*00e4*/ 	.byte	0x04, 0x1c
        /*00e6*/ 	.short	(.L_819 - .L_818)


	//   ....[0]....
.L_818:
        /*00e8*/ 	.word	0x00000090


	//   ....[1]....
        /*00ec*/ 	.word	0x00000a40


	//----- nvinfo : EIATTR_CRS_STACK_SIZE
	.align		4
.L_819:
        /*00f0*/ 	.byte	0x04, 0x1e
        /*00f2*/ 	.short	(.L_821 - .L_820)
.L_820:
        /*00f4*/ 	.word	0x00000000


	//----- nvinfo : EIATTR_CBANK_PARAM_SIZE
	.align		4
.L_821:
        /*00f8*/ 	.byte	0x03, 0x19
        /*00fa*/ 	.short	0x005c


	//----- nvinfo : EIATTR_PARAM_CBANK
	.align		4
        /*00fc*/ 	.byte	0x04, 0x0a
        /*00fe*/ 	.short	(.L_823 - .L_822)
	.align		4
.L_822:
        /*0100*/ 	.word	index@(.nv.constant0._ZN17fastertransformer18generic_activationINS_18IdentityActivationEf6__halfEEvPT0_PKT1_PKS3_S7_PKiS9_iPKfSD_SB_iii)
        /*0104*/ 	.short	0x0210
        /*0106*/ 	.short	0x005c


	//----- nvinfo : EIATTR_SW_WAR
	.align		4
.L_823:
        /*0108*/ 	.byte	0x04, 0x36
        /*010a*/ 	.short	(.L_825 - .L_824)
.L_824:
        /*010c*/ 	.word	0x00000008
.L_825:


//--------------------- .nv.info._ZN17fastertransformer18generic_activationINS_18IdentityActivationE7__half2S2_EEvPT0_PKT1_PKS3_S7_PKiS9_iPKfSD_SB_iii --------------------------
	.section	.nv.info._ZN17fastertransformer18generic_activationINS_18IdentityActivationE7__half2S2_EEvPT0_PKT1_PKS3_S7_PKiS9_iPKfSD_SB_iii,"",@"SHT_CUDA_INFO"
	.sectionflags	@""
	.align	4


	//----- nvinfo : EIATTR_CUDA_API_VERSION
	.align		4
        /*0000*/ 	.byte	0x04, 0x37
        /*0002*/ 	.short	(.L_827 - .L_826)
.L_826:
        /*0004*/ 	.word	0x00000082


	//----- nvinfo : EIATTR_KPARAM_INFO
	.align		4
.L_827:
        /*0008*/ 	.byte	0x04, 0x17
        /*000a*/ 	.short	(.L_829 - .L_828)
.L_828:
        /*000c*/ 	.word	0x00000000
        /*0010*/ 	.short	0x000c
        /*0012*/ 	.short	0x0058
        /*0014*/ 	.byte	0x00, 0xf0, 0x11, 0x00


	//----- nvinfo : EIATTR_KPARAM_INFO
	.align		4
.L_829:
        /*0018*/ 	.byte	0x04, 0x17
        /*001a*/ 	.short	(.L_831 - .L_830)
.L_830:
        /*001c*/ 	.word	0x00000000
        /*0020*/ 	.short	0x000b
        /*0022*/ 	.short	0x0054
        /*0024*/ 	.byte	0x00, 0xf0, 0x11, 0x00


	//----- nvinfo : EIATTR_KPARAM_INFO
	.align		4
.L_831:
        /*0028*/ 	.byte	0x04, 0x17
        /*002a*/ 	.short	(.L_833 - .L_832)
.L_832:
        /*002c*/ 	.word	0x00000000
        /*0030*/ 	.short	0x000a
        /*0032*/ 	.short	0x0050
        /*0034*/ 	.byte	0x00, 0xf0, 0x11, 0x00


	//----- nvinfo : EIATTR_KPARAM_INFO
	.align		4
.L_833:
        /*0038*/ 	.byte	0x04, 0x17
        /*003a*/ 	.short	(.L_835 - .L_834)
.L_834:
        /*003c*/ 	.word	0x00000000
        /*0040*/ 	.short	0x0009
        /*0042*/ 	.short	0x0048
        /*0044*/ 	.byte	0x00, 0xf0, 0x21, 0x00


	//----- nvinfo : EIATTR_KPARAM_INFO
	.align		4
.L_835:
        /*0048*/ 	.byte	0x04, 0x17
        /*004a*/ 	.short	(.L_837 - .L_836)
.L_836:
        /*004c*/ 	.word	0x00000000
        /*0050*/ 	.short	0x0008
        /*0052*/ 	.short	0x0040
        /*0054*/ 	.byte	0x00, 0xf0, 0x21, 0x00


	//----- nvinfo : EIATTR_KPARAM_INFO
	.align		4
.L_837:
        /*0058*/ 	.byte	0x04, 0x17
        /*005a*/ 	.short	(.L_839 - .L_838)
.L_838:
        /*005c*/ 	.word	0x00000000
        /*0060*/ 	.short	0x0007
        /*0062*/ 	.short	0x0038
        /*0064*/ 	.byte	0x00, 0xf0, 0x21, 0x00


	//----- nvinfo : EIATTR_KPARAM_INFO
	.align		4
.L_839:
        /*0068*/ 	.byte	0x04, 0x17
        /*006a*/ 	.short	(.L_841 - .L_840)
.L_840:
        /*006c*/ 	.word	0x00000000
        /*0070*/ 	.short	0x0006
        /*0072*/ 	.short	0x0030
        /*0074*/ 	.byte	0x00, 0xf0, 0x11, 0x00


	//----- nvinfo : EIATTR_KPARAM_INFO
	.align		4
.L_841:
        /*0078*/ 	.byte	0x04, 0x17
        /*007a*/ 	.short	(.L_843 - .L_842)
.L_842:
        /*007c*/ 	.word	0x00000000
        /*0080*/ 	.short	0x0005
        /*0082*/ 	.short	0x0028
        /*0084*/ 	.byte	0x00, 0xf0, 0x21, 0x00


	//----- nvinfo : EIATTR_KPARAM_INFO
	.align		4
.L_843:
        /*0088*/ 	.byte	0x04, 0x17
        /*008a*/ 	.short	(.L_845 - .L_844)
.L_844:
        /*008c*/ 	.word	0x00000000
        /*0090*/ 	.short	0x0004
        /*0092*/ 	.short	0x0020
        /*0094*/ 	.byte	0x00, 0xf0, 0x21, 0x00


	//----- nvinfo : EIATTR_KPARAM_INFO
	.align		4
.L_845:
        /*0098*/ 	.byte	0x04, 0x17
        /*009a*/ 	.short	(.L_847 - .L_846)
.L_846:
        /*009c*/ 	.word	0x00000000
        /*00a0*/ 	.short	0x0003
        /*00a2*/ 	.short	0x0018
        /*00a4*/ 	.byte	0x00, 0xf0, 0x21, 0x00


	//----- nvinfo : EIATTR_KPARAM_INFO
	.align		4
.L_847:
        /*00a8*/ 	.byte	0x04, 0x17
        /*00aa*/ 	.short	(.L_849 - .L_848)
.L_848:
        /*00ac*/ 	.word	0x00000000
        /*00b0*/ 	.short	0x0002
        /*00b2*/ 	.short	0x0010
        /*00b4*/ 	.byte	0x00, 0xf0, 0x21, 0x00


	//----- nvinfo : EIATTR_KPARAM_INFO
	.align		4
.L_849:
        /*00b8*/ 	.byte	0x04, 0x17
        /*00ba*/ 	.short	(.L_851 - .L_850)
.L_850:
        /*00bc*/ 	.word	0x00000000
        /*00c0*/ 	.short	0x0001
        /*00c2*/ 	.short	0x0008
        /*00c4*/ 	.byte	0x00, 0xf0, 0x21, 0x00


	//----- nvinfo : EIATTR_KPARAM_INFO
	.align		4
.L_851:
        /*00c8*/ 	.byte	0x04, 0x17
        /*00ca*/ 	.short	(.L_853 - .L_852)
.L_852:
        /*00cc*/ 	.word	0x00000000
        /*00d0*/ 	.short	0x0000
        /*00d2*/ 	.short	0x0000
        /*00d4*/ 	.byte	0x00, 0xf0, 0x21, 0x00


	//----- nvinfo : EIATTR_SPARSE_MMA_MASK
	.align		4
.L_853:
        /*00d8*/ 	.byte	0x03, 0x50
        /*00da*/ 	.short	0x0000


	//----- nvinfo : EIATTR_MAXREG_COUNT
	.align		4
        /*00dc*/ 	.byte	0x03, 0x1b
        /*00de*/ 	.short	0x00ff


	//----- nvinfo : EIATTR_MERCURY_ISA_VERSION
	.align		4
        /*00e0*/ 	.byte	0x03, 0x5f
        /*00e2*/ 	.short	0x0101


	//----- nvinfo : EIATTR_EXIT_INSTR_OFFSETS
	.align		4
        /*00e4*/ 	.byte	0x04, 0x1c
        /*00e6*/ 	.short	(.L_855 - .L_854)


	//   ....[0]....
.L_854:
        /*00e8*/ 	.word	0x00000090


	//   ....[1]....
        /*00ec*/ 	.word	0x00000a80


	//----- nvinfo : EIATTR_CRS_STACK_SIZE
	.align		4
.L_855:
        /*00f0*/ 	.byte	0x04, 0x1e
        /*00f2*/ 	.short	(.L_857 - .L_856)
.L_856:
        /*00f4*/ 	.word	0x00000000


	//----- nvinfo : EIATTR_CBANK_PARAM_SIZE
	.align		4
.L_857:
        /*00f8*/ 	.byte	0x03, 0x19
        /*00fa*/ 	.short	0x005c


	//----- nvinfo : EIATTR_PARAM_CBANK
	.align		4
        /*00fc*/ 	.byte	0x04, 0x0a
        /*00fe*/ 	.short	(.L_859 - .L_858)
	.align		4
.L_858:
        /*0100*/ 	.word	index@(.nv.constant0._ZN17fastertransformer18generic_activationINS_18IdentityActivationE7__half2S2_EEvPT0_PKT1_PKS3_S7_PKiS9_iPKfSD_SB_iii)
        /*0104*/ 	.short	0x0210
        /*0106*/ 	.short	0x005c


	//----- nvinfo : EIATTR_SW_WAR
	.align		4
.L_859:
        /*0108*/ 	.byte	0x04, 0x36
        /*010a*/ 	.short	(.L_861 - .L_860)
.L_860:
        /*010c*/ 	.word	0x00000008
.L_861:


//--------------------- .nv.info._ZN17fastertransformer18generic_activationINS_18IdentityActivationEffEEvPT0_PKT1_PKS2_S6_PKiS8_iPKfSC_SA_iii --------------------------
	.section	.nv.info._ZN17fastertransformer18generic_activationINS_18IdentityActivationEffEEvPT0_PKT1_PKS2_S6_PKiS8_iPKfSC_SA_iii,"",@"SHT_CUDA_INFO"
	.sectionflags	@""
	.align	4


	//----- nvinfo : EIATTR_CUDA_API_VERSION
	.align		4
        /*0000*/ 	.byte	0x04, 0x37
        /*0002*/ 	.short	(.L_863 - .L_862)
.L_862:
        /*0004*/ 	.word	0x00000082


	//----- nvinfo : EIATTR_KPARAM_INFO
	.align		4
.L_863:
        /*0008*/ 	.byte	0x04, 0x17
        /*000a*/ 	.short	(.L_865 - .L_864)
.L_864:
        /*000c*/ 	.word	0x00000000
        /*0010*/ 	.short	0x000c
        /*0012*/ 	.short	0x0058
        /*0014*/ 	.byte	0x00, 0xf0, 0x11, 0x00


	//----- nvinfo : EIATTR_KPARAM_INFO
	.align		4
.L_865:
        /*0018*/ 	.byte	0x04, 0x17
        /*001a*/ 	.short	(.L_867 - .L_866)
.L_866:
        /*001c*/ 	.word	0x00000000
        /*0020*/ 	.short	0x000b
        /*0022*/ 	.short	0x0054
        /*0024*/ 	.byte	0x00, 0xf0, 0x11, 0x00


	//----- nvinfo : EIATTR_KPARAM_INFO
	.align		4
.L_867:
        /*0028*/ 	.byte	0x04, 0x17
        /*002a*/ 	.short	(.L_869 - .L_868)
.L_868:
        /*002c*/ 	.word	0x00000000
        /*0030*/ 	.short	0x000a
        /*0032*/ 	.short	0x0050
        /*0034*/ 	.byte	0x00, 0xf0, 0x11, 0x00


	//----- nvinfo : EIATTR_KPARAM_INFO
	.align		4
.L_869:
        /*0038*/ 	.byte	0x04, 0x17
        /*003a*/ 	.short	(.L_871 - .L_870)
.L_870:
        /*003c*/ 	.word	0x00000000
        /*0040*/ 	.short	0x0009
        /*0042*/ 	.short	0x0048
        /*0044*/ 	.byte	0x00, 0xf0, 0x21, 0x00


	//----- nvinfo : EIATTR_KPARAM_INFO
	.align		4
.L_871:
        /*0048*/ 	.byte	0x04, 0x17
        /*004a*/ 	.short	(.L_873 - .L_872)
.L_872:
        /*004c*/ 	.word	0x00000000
        /*0050*/ 	.short	0x0008
        /*0052*/ 	.short	0x0040
        /*0054*/ 	.byte	0x00, 0xf0, 0x21, 0x00


	//----- nvinfo : EIATTR_KPARAM_INFO
	.align		4
.L_873:
        /*0058*/ 	.byte	0x04, 0x17
        /*005a*/ 	.short	(.L_875 - .L_874)
.L_874:
        /*005c*/ 	.word	0x00000000
        /*0060*/ 	.short	0x0007
        /*0062*/ 	.short	0x0038
        /*0064*/ 	.byte	0x00, 0xf0, 0x21, 0x00


	//----- nvinfo : EIATTR_KPARAM_INFO
	.align		4
.L_875:
        /*0068*/ 	.byte	0x04, 0x17
        /*006a*/ 	.short	(.L_877 - .L_876)
.L_876:
        /*006c*/ 	.word	0x00000000
        /*0070*/ 	.short	0x0006
        /*0072*/ 	.short	0x0030
        /*0074*/ 	.byte	0x00, 0xf0, 0x11, 0x00


	//----- nvinfo : EIATTR_KPARAM_INFO
	.align		4
.L_877:
        /*0078*/ 	.byte	0x04, 0x17
        /*007a*/ 	.short	(.L_879 - .L_878)
.L_878:
        /*007c*/ 	.word	0x00000000
        /*0080*/ 	.short	0x0005
        /*0082*/ 	.short	0x0028
        /*0084*/ 	.byte	0x00, 0xf0, 0x21, 0x00


	//----- nvinfo : EIATTR_KPARAM_INFO
	.align		4
.L_879:
        /*0088*/ 	.byte	0x04, 0x17
        /*008a*/ 	.short	(.L_881 - .L_880)
.L_880:
        /*008c*/ 	.word	0x00000000
        /*0090*/ 	.short	0x0004
        /*0092*/ 	.short	0x0020
        /*0094*/ 	.byte	0x00, 0xf0, 0x21, 0x00


	//----- nvinfo : EIATTR_KPARAM_INFO
	.align		4
.L_881:
        /*0098*/ 	.byte	0x04, 0x17
        /*009a*/ 	.short	(.L_883 - .L_882)
.L_882:
        /*009c*/ 	.word	0x00000000
        /*00a0*/ 	.short	0x0003
        /*00a2*/ 	.short	0x0018
        /*00a4*/ 	.byte	0x00, 0xf0, 0x21, 0x00


	//----- nvinfo : EIATTR_KPARAM_INFO
	.align		4
.L_883:
        /*00a8*/ 	.byte	0x04, 0x17
        /*00aa*/ 	.short	(.L_885 - .L_884)
.L_884:
        /*00ac*/ 	.word	0x00000000
        /*00b0*/ 	.short	0x0002
        /*00b2*/ 	.short	0x0010
        /*00b4*/ 	.byte	0x00, 0xf0, 0x21, 0x00


	//----- nvinfo : EIATTR_KPARAM_INFO
	.align		4
.L_885:
        /*00b8*/ 	.byte	0x04, 0x17
        /*00ba*/ 	.short	(.L_887 - .L_886)
.L_886:
        /*00bc*/ 	.word	0x00000000
        /*00c0*/ 	.short	0x0001
        /*00c2*/ 	.short	0x0008
        /*00c4*/ 	.byte	0x00, 0xf0, 0x21, 0x00


	//----- nvinfo : EIATTR_KPARAM_INFO
	.align		4
.L_887:
        /*00c8*/ 	.byte	0x04, 0x17
        /*00ca*/ 	.short	(.L_889 - .L_888)
.L_888:
        /*00cc*/ 	.word	0x00000000
        /*00d0*/ 	.short	0x0000
        /*00d2*/ 	.short	0x0000
        /*00d4*/ 	.byte	0x00, 0xf0, 0x21, 0x00


	//----- nvinfo : EIATTR_SPARSE_MMA_MASK
	.align		4
.L_889:
        /*00d8*/ 	.byte	0x03, 0x50
        /*00da*/ 	.short	0x0000


	//----- nvinfo : EIATTR_MAXREG_COUNT
	.align		4
        /*00dc*/ 	.byte	0x03, 0x1b
        /*00de*/ 	.short	0x00ff


	//----- nvinfo : EIATTR_MERCURY_ISA_VERSION
	.align		4
        /*00e0*/ 	.byte	0x03, 0x5f
        /*00e2*/ 	.short	0x0101


	//----- nvinfo : EIATTR_EXIT_INSTR_OFFSETS
	.align		4
        /*00e4*/ 	.byte	0x04, 0x1c
        /*00e6*/ 	.short	(.L_891 - .L_890)


	//   ....[0]....
.L_890:
        /*00e8*/ 	.word	0x00000090


	//   ....[1]....
        /*00ec*/ 	.word	0x00000a20


	//----- nvinfo : EIATTR_CRS_STACK_SIZE
	.align		4
.L_891:
        /*00f0*/ 	.byte	0x04, 0x1e
        /*00f2*/ 	.short	(.L_893 - .L_892)
.L_892:
        /*00f4*/ 	.word	0x00000000


	//----- nvinfo : EIATTR_CBANK_PARAM_SIZE
	.align		4
.L_893:
        /*00f8*/ 	.byte	0x03, 0x19
        /*00fa*/ 	.short	0x005c


	//----- nvinfo : EIATTR_PARAM_CBANK
	.align		4
        /*00fc*/ 	.byte	0x04, 0x0a
        /*00fe*/ 	.short	(.L_895 - .L_894)
	.align		4
.L_894:
        /*0100*/ 	.word	index@(.nv.constant0._ZN17fastertransformer18generic_activationINS_18IdentityActivationEffEEvPT0_PKT1_PKS2_S6_PKiS8_iPKfSC_SA_iii)
        /*0104*/ 	.short	0x0210
        /*0106*/ 	.short	0x005c


	//----- nvinfo : EIATTR_SW_WAR
	.align		4
.L_895:
        /*0108*/ 	.byte	0x04, 0x36
        /*010a*/ 	.short	(.L_897 - .L_896)
.L_896:
        /*010c*/ 	.word	0x00000008
.L_897:


//--------------------- .nv.info._ZN17fastertransformer18generic_activationINS_14SiluActivationE7__half2S2_EEvPT0_PKT1_PKS3_S7_PKiS9_iPKfSD_SB_iii --------------------------
	.section	.nv.info._ZN17fastertransformer18generic_activationINS_14SiluActivationE7__half2S2_EEvPT0_PKT1_PKS3_S7_PKiS9_iPKfSD_SB_iii,"",@"SHT_CUDA_INFO"
	.sectionflags	@""
	.align	4


	//----- nvinfo : EIATTR_CUDA_API_VERSION
	.align		4
        /*0000*/ 	.byte	0x04, 0x37
        /*0002*/ 	.short	(.L_899 - .L_898)
.L_898:
        /*0004*/ 	.word	0x00000082


	//----- nvinfo : EIATTR_KPARAM_INFO
	.align		4
.L_899:
        /*0008*/ 	.byte	0x04, 0x17
        /*000a*/ 	.short	(.L_901 - .L_900)
.L_900:
        /*000c*/ 	.word	0x00000000
        /*0010*/ 	.short	0x000c
        /*0012*/ 	.short	0x0058
        /*0014*/ 	.byte	0x00, 0xf0, 0x11, 0x00


	//----- nvinfo : EIATTR_KPARAM_INFO
	.align		4
.L_901:
        /*0018*/ 	.byte	0x04, 0x17
        /*001a*/ 	.short	(.L_903 - .L_902)
.L_902:
        /*001c*/ 	.word	0x00000000
        /*0020*/ 	.short	0x000b
        /*0022*/ 	.short	0x0054
        /*0024*/ 	.byte	0x00, 0xf0, 0x11, 0x00


	//----- nvinfo : EIATTR_KPARAM_INFO
	.align		4
.L_903:
        /*0028*/ 	.byte	0x04, 0x17
        /*002a*/ 	.short	(.L_905 - .L_904)
.L_904:
        /*002c*/ 	.word	0x00000000
        /*0030*/ 	.short	0x000a
        /*0032*/ 	.short	0x0050
        /*0034*/ 	.byte	0x00, 0xf0, 0x11, 0x00


	//----- nvinfo : EIATTR_KPARAM_INFO
	.align		4
.L_905:
        /*0038*/ 	.byte	0x04, 0x17
        /*003a*/ 	.short	(.L_907 - .L_906)
.L_906:
        /*003c*/ 	.word	0x00000000
        /*0040*/ 	.short	0x0009
        /*0042*/ 	.short	0x0048
        /*0044*/ 	.byte	0x00, 0xf0, 0x21, 0x00


	//----- nvinfo : EIATTR_KPARAM_INFO
	.align		4
.L_907:
        /*0048*/ 	.byte	0x04, 0x17
        /*004a*/ 	.short	(.L_909 - .L_908)
.L_908:
        /*004c*/ 	.word	0x00000000
        /*0050*/ 	.short	0x0008
        /*0052*/ 	.short	0x0040
        /*0054*/ 	.byte	0x00, 0xf0, 0x21, 0x00


	//----- nvinfo : EIATTR_KPARAM_INFO
	.align		4
.L_909:
        /*0058*/ 	.byte	0x04, 0x17
        /*005a*/ 	.short	(.L_911 - .L_910)
.L_910:
        /*005c*/ 	.word	0x00000000
        /*0060*/ 	.short	0x0007
        /*0062*/ 	.short	0x0038
        /*0064*/ 	.byte	0x00, 0xf0, 0x21, 0x00


	//----- nvinfo : EIATTR_KPARAM_INFO
	.align		4
.L_911:
        /*0068*/ 	.byte	0x04, 0x17
        /*006a*/ 	.short	(.L_913 - .L_912)
.L_912:
        /*006c*/ 	.word	0x00000000
        /*0070*/ 	.short	0x0006
        /*0072*/ 	.short	0x0030
        /*0074*/ 	.byte	0x00, 0xf0, 0x11, 0x00


	//----- nvinfo : EIATTR_KPARAM_INFO
	.align		4
.L_913:
        /*0078*/ 	.byte	0x04, 0x17
        /*007a*/ 	.short	(.L_915 - .L_914)
.L_914:
        /*007c*/ 	.word	0x00000000
        /*0080*/ 	.short	0x0005
        /*0082*/ 	.short	0x0028
        /*0084*/ 	.byte	0x00, 0xf0, 0x21, 0x00


	//----- nvinfo : EIATTR_KPARAM_INFO
	.align		4
.L_915:
        /*0088*/ 	.byte	0x04, 0x17
        /*008a*/ 	.short	(.L_917 - .L_916)
.L_916:
        /*008c*/ 	.word	0x00000000
        /*0090*/ 	.short	0x0004
        /*0092*/ 	.short	0x0020
        /*0094*/ 	.byte	0x00, 0xf0, 0x21, 0x00


	//----- nvinfo : EIATTR_KPARAM_INFO
	.align		4
.L_917:
        /*0098*/ 	.byte	0x04, 0x17
        /*009a*/ 	.short	(.L_919 - .L_918)
.L_918:
        /*009c*/ 	.word	0x00000000
        /*00a0*/ 	.short	0x0003
        /*00a2*/ 	.short	0x0018
        /*00a4*/ 	.byte	0x00, 0xf0, 0x21, 0x00


	//----- nvinfo : EIATTR_KPARAM_INFO
	.align		4
.L_919:
        /*00a8*/ 	.byte	0x04, 0x17
        /*00aa*/ 	.short	(.L_921 - .L_920)
.L_920:
        /*00ac*/ 	.word	0x00000000
        /*00b0*/ 	.short	0x0002
        /*00b2*/ 	.short	0x0010
        /*00b4*/ 	.byte	0x00, 0xf0, 0x21, 0x00


	//----- nvinfo : EIATTR_KPARAM_INFO
	.align		4
.L_921:
        /*00b8*/ 	.byte	0x04, 0x17
        /*00ba*/ 	.short	(.L_923 - .L_922)
.L_922:
        /*00bc*/ 	.word	0x00000000
        /*00c0*/ 	.short	0x0001
        /*00c2*/ 	.short	0x0008
        /*00c4*/ 	.byte	0x00, 0xf0, 0x21, 0x00


	//----- nvinfo : EIATTR_KPARAM_INFO
	.align		4
.L_923:
        /*00c8*/ 	.byte	0x04, 0x17
        /*00ca*/ 	.short	(.L_925 - .L_924)
.L_924:
        /*00cc*/ 	.word	0x00000000
        /*00d0*/ 	.short	0x0000
        /*00d2*/ 	.short	0x0000
        /*00d4*/ 	.byte	0x00, 0xf0, 0x21, 0x00


	//----- nvinfo : EIATTR_SPARSE_MMA_MASK
	.align		4
.L_925:
        /*00d8*/ 	.byte	0x03, 0x50
        /*00da*/ 	.short	0x0000


	//----- nvinfo : EIATTR_MAXREG_COUNT
	.align		4
        /*00dc*/ 	.byte	0x03, 0x1b
        /*00de*/ 	.short	0x00ff


	//----- nvinfo : EIATTR_MERCURY_ISA_VERSION
	.align		4
        /*00e0*/ 	.byte	0x03, 0x5f
        /*00e2*/ 	.short	0x0101


	//----- nvinfo : EIATTR_EXIT_INSTR_OFFSETS
	.align		4
        /*00e4*/ 	.byte	0x04, 0x1c
        /*00e6*/ 	.short	(.L_927 - .L_926)


	//   ....[0]....
.L_926:
        /*00e8*/ 	.word	0x00000090


	//   ....[1]....
        /*00ec*/ 	.word	0x00000c60


	//----- nvinfo : EIATTR_CRS_STACK_SIZE
	.align		4
.L_927:
        /*00f0*/ 	.byte	0x04, 0x1e
        /*00f2*/ 	.short	(.L_929 - .L_928)
.L_928:
        /*00f4*/ 	.word	0x00000000


	//----- nvinfo : EIATTR_CBANK_PARAM_SIZE
	.align		4
.L_929:
        /*00f8*/ 	.byte	0x03, 0x19
        /*00fa*/ 	.short	0x005c


	//----- nvinfo : EIATTR_PARAM_CBANK
	.align		4
        /*00fc*/ 	.byte	0x04, 0x0a
        /*00fe*/ 	.short	(.L_931 - .L_930)
	.align		4
.L_930:
        /*0100*/ 	.word	index@(.nv.constant0._ZN17fastertransformer18generic_activationINS_14SiluActivationE7__half2S2_EEvPT0_PKT1_PKS3_S7_PKiS9_iPKfSD_SB_iii)
        /*0104*/ 	.short	0x0210
        /*0106*/ 	.short	0x005c


	//----- nvinfo : EIATTR_SW_WAR
	.align		4
.L_931:
        /*0108*/ 	.byte	0x04, 0x36
        /*010a*/ 	.short	(.L_933 - .L_932)
.L_932:
        /*010c*/ 	.word	0x00000008
.L_933:


//--------------------- .nv.info._ZN17fastertransformer18generic_activationINS_14SiluActivationEffEEvPT0_PKT1_PKS2_S6_PKiS8_iPKfSC_SA_iii --------------------------
	.section	.nv.info._ZN17fastertransformer18generic_activationINS_14SiluActivationEffEEvPT0_PKT1_PKS2_S6_PKiS8_iPKfSC_SA_iii,"",@"SHT_CUDA_INFO"
	.sectionflags	@""
	.align	4


	//----- nvinfo : EIATTR_CUDA_API_VERSION
	.align		4
        /*0000*/ 	.byte	0x04, 0x37
        /*0002*/ 	.short	(.L_935 - .L_934)
.L_934:
        /*0004*/ 	.word	0x00000082


	//----- nvinfo : EIATTR_KPARAM_INFO
	.align		4
.L_935:
        /*0008*/ 	.byte	0x04, 0x17
        /*000a*/ 	.short	(.L_937 - .L_936)
.L_936:
        /*000c*/ 	.word	0x00000000
        /*0010*/ 	.short	0x000c
        /*0012*/ 	.short	0x0058
        /*0014*/ 	.byte	0x00, 0xf0, 0x11, 0x00


	//----- nvinfo : EIATTR_KPARAM_INFO
	.align		4
.L_937:
        /*0018*/ 	.byte	0x04, 0x17
        /*001a*/ 	.short	(.L_939 - .L_938)
.L_938:
        /*001c*/ 	.word	0x00000000
        /*0020*/ 	.short	0x000b
        /*0022*/ 	.short	0x0054
        /*0024*/ 	.byte	0x00, 0xf0, 0x11, 0x00


	//----- nvinfo : EIATTR_KPARAM_INFO
	.align		4
.L_939:
        /*0028*/ 	.byte	0x04, 0x17
        /*002a*/ 	.short	(.L_941 - .L_940)
.L_940:
        /*002c*/ 	.word	0x00000000
        /*0030*/ 	.short	0x000a
        /*0032*/ 	.short	0x0050
        /*0034*/ 	.byte	0x00, 0xf0, 0x11, 0x00


	//----- nvinfo : EIATTR_KPARAM_INFO
	.align		4
.L_941:
        /*0038*/ 	.byte	0x04, 0x17
        /*003a*/ 	.short	(.L_943 - .L_942)
.L_942:
        /*003c*/ 	.word	0x00000000
        /*0040*/ 	.short	0x0009
        /*0042*/ 	.short	0x0048
        /*0044*/ 	.byte	0x00, 0xf0, 0x21, 0x00


	//----- nvinfo : EIATTR_KPARAM_INFO
	.align		4
.L_943:
        /*0048*/ 	.byte	0x04, 0x17
        /*004a*/ 	.short	(.L_945 - .L_944)
.L_944:
        /*004c*/ 	.word	0x00000000
        /*0050*/ 	.short	0x0008
        /*0052*/ 	.short	0x0040
        /*0054*/ 	.byte	0x00, 0xf0, 0x21, 0x00


	//----- nvinfo : EIATTR_KPARAM_INFO
	.align		4
.L_945:
        /*0058*/ 	.byte	0x04, 0x17
        /*005a*/ 	.short	(.L_947 - .L_946)
.L_946:
        /*005c*/ 	.word	0x00000000
        /*0060*/ 	.short	0x0007
        /*0062*/ 	.short	0x0038
        /*0064*/ 	.byte	0x00, 0xf0, 0x21, 0x00


	//----- nvinfo : EIATTR_KPARAM_INFO
	.align		4
.L_947:
        /*0068*/ 	.byte	0x04, 0x17
        /*006a*/ 	.short	(.L_949 - .L_948)
.L_948:
        /*006c*/ 	.word	0x00000000
        /*0070*/ 	.short	0x0006
        /*0072*/ 	.short	0x0030
        /*0074*/ 	.byte	0x00, 0xf0, 0x11, 0x00


	//----- nvinfo : EIATTR_KPARAM_INFO
	.align		4
.L_949:
        /*0078*/ 	.byte	0x04, 0x17
        /*007a*/ 	.short	(.L_951 - .L_950)
.L_950:
        /*007c*/ 	.word	0x00000000
        /*0080*/ 	.short	0x0005
        /*0082*/ 	.short	0x0028
        /*0084*/ 	.byte	0x00, 0xf0, 0x21, 0x00


	//----- nvinfo : EIATTR_KPARAM_INFO
	.align		4
.L_951:
        /*0088*/ 	.byte	0x04, 0x17
        /*008a*/ 	.short	(.L_953 - .L_952)
.L_952:
        /*008c*/ 	.word	0x00000000
        /*0090*/ 	.short	0x0004
        /*0092*/ 	.short	0x0020
        /*0094*/ 	.byte	0x00, 0xf0, 0x21, 0x00


	//----- nvinfo : EIATTR_KPARAM_INFO
	.align		4
.L_953:
        /*0098*/ 	.byte	0x04, 0x17
        /*009a*/ 	.short	(.L_955 - .L_954)
.L_954:
        /*009c*/ 	.word	0x00000000
        /*00a0*/ 	.short	0x0003
        /*00a2*/ 	.short	0x0018
        /*00a4*/ 	.byte	0x00, 0xf0, 0x21, 0x00


	//----- nvinfo : EIATTR_KPARAM_INFO
	.align		4
.L_955:
        /*00a8*/ 	.byte	0x04, 0x17
        /*00aa*/ 	.short	(.L_957 - .L_956)
.L_956:
        /*00ac*/ 	.word	0x00000000
        /*00b0*/ 	.short	0x0002
        /*00b2*/ 	.short	0x0010
        /*00b4*/ 	.byte	0x00, 0xf0, 0x21, 0x00


	//----- nvinfo : EIATTR_KPARAM_INFO
	.align		4
.L_957:
        /*00b8*/ 	.byte	0x04, 0x17
        /*00ba*/ 	.short	(.L_959 - .L_958)
.L_958:
        /*00bc*/ 	.word	0x00000000
        /*00c0*/ 	.short	0x0001
        /*00c2*/ 	.short	0x0008
        /*00c4*/ 	.byte	0x00, 0xf0, 0x21, 0x00


	//----- nvinfo : EIATTR_KPARAM_INFO
	.align		4
.L_959:
        /*00c8*/ 	.byte	0x04, 0x17
        /*00ca*/ 	.short	(.L_961 - .L_960)
.L_960:
        /*00cc*/ 	.word	0x00000000
        /*00d0*/ 	.short	0x0000
        /*00d2*/ 	.short	0x0000
        /*00d4*/ 	.byte	0x00, 0xf0, 0x21, 0x00


	//----- nvinfo : EIATTR_SPARSE_MMA_MASK
	.align		4
.L_961:
        /*00d8*/ 	.byte	0x03, 0x50
        /*00da*/ 	.short	0x0000


	//----- nvinfo : EIATTR_MAXREG_COUNT
	.align		4
        /*00dc*/ 	.byte	0x03, 0x1b
        /*00de*/ 	.short	0x00ff


	//----- nvinfo : EIATTR_MERCURY_ISA_VERSION
	.align		4
        /*00e0*/ 	.byte	0x03, 0x5f
        /*00e2*/ 	.short	0x0101


	//----- nvinfo : EIATTR_EXIT_INSTR_OFFSETS
	.align		4
        /*00e4*/ 	.byte	0x04, 0x1c
        /*00e6*/ 	.short	(.L_963 - .L_962)


	//   ....[0]....
.L_962:
        /*00e8*/ 	.word	0x00000090


	//   ....[1]....
        /*00ec*/ 	.word	0x00000a60


	//----- nvinfo : EIATTR_CRS_STACK_SIZE
	.align		4
.L_963:
        /*00f0*/ 	.byte	0x04, 0x1e
        /*00f2*/ 	.short	(.L_965 - .L_964)
.L_964:
        /*00f4*/ 	.word	0x00000000


	//----- nvinfo : EIATTR_CBANK_PARAM_SIZE
	.align		4
.L_965:
        /*00f8*/ 	.byte	0x03, 0x19
        /*00fa*/ 	.short	0x005c


	//----- nvinfo : EIATTR_PARAM_CBANK
	.align		4
        /*00fc*/ 	.byte	0x04, 0x0a
        /*00fe*/ 	.short	(.L_967 - .L_966)
	.align		4
.L_966:
        /*0100*/ 	.word	index@(.nv.constant0._ZN17fastertransformer18generic_activationINS_14SiluActivationEffEEvPT0_PKT1_PKS2_S6_PKiS8_iPKfSC_SA_iii)
        /*0104*/ 	.short	0x0210
        /*0106*/ 	.short	0x005c


	//----- nvinfo : EIATTR_SW_WAR
	.align		4
.L_967:
        /*0108*/ 	.byte	0x04, 0x36
        /*010a*/ 	.short	(.L_969 - .L_968)
.L_968:
        /*010c*/ 	.word	0x00000008
.L_969:


//--------------------- .nv.info._ZN17fastertransformer18generic_activationINS_14ReluActivationE7__half2S2_EEvPT0_PKT1_PKS3_S7_PKiS9_iPKfSD_SB_iii --------------------------
	.section	.nv.info._ZN17fastertransformer18generic_activationINS_14ReluActivationE7__half2S2_EEvPT0_PKT1_PKS3_S7_PKiS9_iPKfSD_SB_iii,"",@"SHT_CUDA_INFO"
	.sectionflags	@""
	.align	4


	//----- nvinfo : EIATTR_CUDA_API_VERSION
	.align		4
        /*0000*/ 	.byte	0x04, 0x37
        /*0002*/ 	.short	(.L_971 - .L_970)
.L_970:
        /*0004*/ 	.word	0x00000082


	//----- nvinfo : EIATTR_KPARAM_INFO
	.align		4
.L_971:
        /*0008*/ 	.byte	0x04, 0x17
        /*000a*/ 	.short	(.L_973 - .L_972)
.L_972:
        /*000c*/ 	.word	0x00000000
        /*0010*/ 	.short	0x000c
        /*0012*/ 	.short	0x0058
        /*0014*/ 	.byte	0x00, 0xf0, 0x11, 0x00


	//----- nvinfo : EIATTR_KPARAM_INFO
	.align		4
.L_973:
        /*0018*/ 	.byte	0x04, 0x17
        /*001a*/ 	.short	(.L_975 - .L_974)
.L_974:
        /*001c*/ 	.word	0x00000000
        /*0020*/ 	.short	0x000b
        /*0022*/ 	.short	0x0054
        /*0024*/ 	.byte	0x00, 0xf0, 0x11, 0x00


	//----- nvinfo : EIATTR_KPARAM_INFO
	.align		4
.L_975:
        /*0028*/ 	.byte	0x04, 0x17
        /*002a*/ 	.short	(.L_977 - .L_976)
.L_976:
        /*002c*/ 	.word	0x00000000
        /*0030*/ 	.short	0x000a
        /*0032*/ 	.short	0x0050
        /*0034*/ 	.byte	0x00, 0xf0, 0x11, 0x00


	//----- nvinfo : EIATTR_KPARAM_INFO
	.align		4
.L_977:
        /*0038*/ 	.byte	0x04, 0x17
        /*003a*/ 	.short	(.L_979 - .L_978)
.L_978:
        /*003c*/ 	.word	0x00000000
        /*0040*/ 	.short	0x0009
        /*0042*/ 	.short	0x0048
        /*0044*/ 	.byte	0x00, 0xf0, 0x21, 0x00


	//----- nvinfo : EIATTR_KPARAM_INFO
	.align		4
.L_979:
        /*0048*/ 	.byte	0x04, 0x17
        /*004a*/ 	.short	(.L_981 - .L_980)
.L_980:
        /*004c*/ 	.word	0x00000000
        /*0050*/ 	.short	0x0008
        /*0052*/ 	.short	0x0040
        /*0054*/ 	.byte	0x00, 0xf0, 0x21, 0x00


	//----- nvinfo : EIATTR_KPARAM_INFO
	.align		4
.L_981:
        /*0058*/ 	.byte	0x04, 0x17
        /*005a*/ 	.short	(.L_983 - .L_982)
.L_982:
        /*005c*/ 	.word	0x00000000
        /*0060*/ 	.short	0x0007
        /*0062*/ 	.short	0x0038
        /*0064*/ 	.byte	0x00, 0xf0, 0x21, 0x00


	//----- nvinfo : EIATTR_KPARAM_INFO
	.align		4
.L_983:
        /*0068*/ 	.byte	0x04, 0x17
        /*006a*/ 	.short	(.L_985 - .L_984)
.L_984:
        /*006c*/ 	.word	0x00000000
        /*0070*/ 	.short	0x0006
        /*0072*/ 	.short	0x0030
        /*0074*/ 	.byte	0x00, 0xf0, 0x11, 0x00


	//----- nvinfo : EIATTR_KPARAM_INFO
	.align		4
.L_985:
        /*0078*/ 	.byte	0x04, 0x17
        /*007a*/ 	.short	(.L_987 - .L_986)
.L_986:
        /*007c*/ 	.word	0x00000000
        /*0080*/ 	.short	0x0005
        /*0082*/ 	.short	0x0028
        /*0084*/ 	.byte	0x00, 0xf0, 0x21, 0x00


	//----- nvinfo : EIATTR_KPARAM_INFO
	.align		4
.L_987:
        /*0088*/ 	.byte	0x04, 0x17
        /*008a*/ 	.short	(.L_989 - .L_988)
.L_988:
        /*008c*/ 	.word	0x00000000
        /*0090*/ 	.short	0x0004
        /*0092*/ 	.short	0x0020
        /*0094*/ 	.byte	0x00, 0xf0, 0x21, 0x00


	//----- nvinfo : EIATTR_KPARAM_INFO
	.align		4
.L_989:
        /*0098*/ 	.byte	0x04, 0x17
        /*009a*/ 	.short	(.L_991 - .L_990)
.L_990:
        /*009c*/ 	.word	0x00000000
        /*00a0*/ 	.short	0x0003
        /*00a2*/ 	.short	0x0018
        /*00a4*/ 	.byte	0x00, 0xf0, 0x21, 0x00


	//----- nvinfo : EIATTR_KPARAM_INFO
	.align		4
.L_991:
        /*00a8*/ 	.byte	0x04, 0x17
        /*00aa*/ 	.short	(.L_993 - .L_992)
.L_992:
        /*00ac*/ 	.word	0x00000000
        /*00b0*/ 	.short	0x0002
        /*00b2*/ 	.short	0x0010
        /*00b4*/ 	.byte	0x00, 0xf0, 0x21, 0x00


	//----- nvinfo : EIATTR_KPARAM_INFO
	.align		4
.L_993:
        /*00b8*/ 	.byte	0x04, 0x17
        /*00ba*/ 	.short	(.L_995 - .L_994)
.L_994:
        /*00bc*/ 	.word	0x00000000
        /*00c0*/ 	.short	0x0001
        /*00c2*/ 	.short	0x0008
        /*00c4*/ 	.byte	0x00, 0xf0, 0x21, 0x00


	//----- nvinfo : EIATTR_KPARAM_INFO
	.align		4
.L_995:
        /*00c8*/ 	.byte	0x04, 0x17
        /*00ca*/ 	.short	(.L_997 - .L_996)
.L_996:
        /*00cc*/ 	.word	0x00000000
        /*00d0*/ 	.short	0x0000
        /*00d2*/ 	.short	0x0000
        /*00d4*/ 	.byte	0x00, 0xf0, 0x21, 0x00


	//----- nvinfo : EIATTR_SPARSE_MMA_MASK
	.align		4
.L_997:
        /*00d8*/ 	.byte	0x03, 0x50
        /*00da*/ 	.short	0x0000


	//----- nvinfo : EIATTR_MAXREG_COUNT
	.align		4
        /*00dc*/ 	.byte	0x03, 0x1b
        /*00de*/ 	.short	0x00ff


	//----- nvinfo : EIATTR_MERCURY_ISA_VERSION
	.align		4
        /*00e0*/ 	.byte	0x03, 0x5f
        /*00e2*/ 	.short	0x0101


	//----- nvinfo : EIATTR_EXIT_INSTR_OFFSETS
	.align		4
        /*00e4*/ 	.byte	0x04, 0x1c
        /*00e6*/ 	.short	(.L_999 - .L_998)


	//   ....[0]....
.L_998:
        /*00e8*/ 	.word	0x00000090


	//   ....[1]....
        /*00ec*/ 	.word	0x00000ba0


	//----- nvinfo : EIATTR_CRS_STACK_SIZE
	.align		4
.L_999:
        /*00f0*/ 	.byte	0x04, 0x1e
        /*00f2*/ 	.short	(.L_1001 - .L_1000)
.L_1000:
        /*00f4*/ 	.word	0x00000000


	//----- nvinfo : EIATTR_CBANK_PARAM_SIZE
	.align		4
.L_1001:
        /*00f8*/ 	.byte	0x03, 0x19
        /*00fa*/ 	.short	0x005c


	//----- nvinfo : EIATTR_PARAM_CBANK
	.align		4
        /*00fc*/ 	.byte	0x04, 0x0a
        /*00fe*/ 	.short	(.L_1003 - .L_1002)
	.align		4
.L_1002:
        /*0100*/ 	.word	index@(.nv.constant0._ZN17fastertransformer18generic_activationINS_14ReluActivationE7__half2S2_EEvPT0_PKT1_PKS3_S7_PKiS9_iPKfSD_SB_iii)
        /*0104*/ 	.short	0x0210
        /*0106*/ 	.short	0x005c


	//----- nvinfo : EIATTR_SW_WAR
	.align		4
.L_1003:
        /*0108*/ 	.byte	0x04, 0x36
        /*010a*/ 	.short	(.L_1005 - .L_1004)
.L_1004:
        /*010c*/ 	.word	0x00000008
.L_1005:


//--------------------- .nv.info._ZN17fastertransformer18generic_activationINS_14ReluActivationEffEEvPT0_PKT1_PKS2_S6_PKiS8_iPKfSC_SA_iii --------------------------
	.section	.nv.info._ZN17fastertransformer18generic_activationINS_14ReluActivationEffEEvPT0_PKT1_PKS2_S6_PKiS8_iPKfSC_SA_iii,"",@"SHT_CUDA_INFO"
	.sectionflags	@""
	.align	4


	//----- nvinfo : EIATTR_CUDA_API_VERSION
	.align		4
        /*0000*/ 	.byte	0x04, 0x37
        /*0002*/ 	.short	(.L_1007 - .L_1006)
.L_1006:
        /*0004*/ 	.word	0x00000082


	//----- nvinfo : EIATTR_KPARAM_INFO
	.align		4
.L_1007:
        /*0008*/ 	.byte	0x04, 0x17
        /*000a*/ 	.short	(.L_1009 - .L_1008)
.L_1008:
        /*000c*/ 	.word	0x00000000
        /*0010*/ 	.short	0x000c
        /*0012*/ 	.short	0x0058
        /*0014*/ 	.byte	0x00, 0xf0, 0x11, 0x00


	//----- nvinfo : EIATTR_KPARAM_INFO
	.align		4
.L_1009:
        /*0018*/ 	.byte	0x04, 0x17
        /*001a*/ 	.short	(.L_1011 - .L_1010)
.L_1010:
        /*001c*/ 	.word	0x00000000
        /*0020*/ 	.short	0x000b
        /*0022*/ 	.short	0x0054
        /*0024*/ 	.byte	0x00, 0xf0, 0x11, 0x00


	//----- nvinfo : EIATTR_KPARAM_INFO
	.align		4
.L_1011:
        /*0028*/ 	.byte	0x04, 0x17
        /*002a*/ 	.short	(.L_1013 - .L_1012)
.L_1012:
        /*002c*/ 	.word	0x00000000
        /*0030*/ 	.short	0x000a
        /*0032*/ 	.short	0x0050
        /*0034*/ 	.byte	0x00, 0xf0, 0x11, 0x00


	//----- nvinfo : EIATTR_KPARAM_INFO
	.align		4
.L_1013:
        /*0038*/ 	.byte	0x04, 0x17
        /*003a*/ 	.short	(.L_1015 - .L_1014)
.L_1014:
        /*003c*/ 	.word	0x00000000
        /*0040*/ 	.short	0x0009
        /*0042*/ 	.short	0x0048
        /*0044*/ 	.byte	0x00, 0xf0, 0x21, 0x00


	//----- nvinfo : EIATTR_KPARAM_INFO
	.align		4
.L_1015:
        /*0048*/ 	.byte	0x04, 0x17
        /*004a*/ 	.short	(.L_1017 - .L_1016)
.L_1016:
        /*004c*/ 	.word	0x00000000
        /*0050*/ 	.short	0x0008
        /*0052*/ 	.short	0x0040
        /*0054*/ 	.byte	0x00, 0xf0, 0x21, 0x00


	//----- nvinfo : EIATTR_KPARAM_INFO
	.align		4
.L_1017:
        /*0058*/ 	.byte	0x04, 0x17
        /*005a*/ 	.short	(.L_1019 - .L_1018)
.L_1018:
        /*005c*/ 	.word	0x00000000
        /*0060*/ 	.short	0x0007
        /*0062*/ 	.short	0x0038
        /*0064*/ 	.byte	0x00, 0xf0, 0x21, 0x00


	//----- nvinfo : EIATTR_KPARAM_INFO
	.align		4
.L_1019:
        /*0068*/ 	.byte	0x04, 0x17
        /*006a*/ 	.short	(.L_1021 - .L_1020)
.L_1020:
        /*006c*/ 	.word	0x00000000
        /*0070*/ 	.short	0x0006
        /*0072*/ 	.short	0x0030
        /*0074*/ 	.byte	0x00, 0xf0, 0x11, 0x00


	//----- nvinfo : EIATTR_KPARAM_INFO
	.align		4
.L_1021:
        /*0078*/ 	.byte	0x04, 0x17
        /*007a*/ 	.short	(.L_1023 - .L_1022)
.L_1022:
        /*007c*/ 	.word	0x00000000
        /*0080*/ 	.short	0x0005
        /*0082*/ 	.short	0x0028
        /*0084*/ 	.byte	0x00, 0xf0, 0x21, 0x00


	//----- nvinfo : EIATTR_KPARAM_INFO
	.align		4
.L_1023:
        /*0088*/ 	.byte	0x04, 0x17
        /*008a*/ 	.short	(.L_1025 - .L_1024)
.L_1024:
        /*008c*/ 	.word	0x00000000
        /*0090*/ 	.short	0x0004
        /*0092*/ 	.short	0x0020
        /*0094*/ 	.byte	0x00, 0xf0, 0x21, 0x00


	//----- nvinfo : EIATTR_KPARAM_INFO
	.align		4
.L_1025:
        /*0098*/ 	.byte	0x04, 0x17
        /*009a*/ 	.short	(.L_1027 - .L_1026)
.L_1026:
        /*009c*/ 	.word	0x00000000
        /*00a0*/ 	.short	0x0003
        /*00a2*/ 	.short	0x0018
        /*00a4*/ 	.byte	0x00, 0xf0, 0x21, 0x00


	//----- nvinfo : EIATTR_KPARAM_INFO
	.align		4
.L_1027:
        /*00a8*/ 	.byte	0x04, 0x17
        /*00aa*/ 	.short	(.L_1029 - .L_1028)
.L_1028:
        /*00ac*/ 	.word	0x00000000
        /*00b0*/ 	.short	0x0002
        /*00b2*/ 	.short	0x0010
        /*00b4*/ 	.byte	0x00, 0xf0, 0x21, 0x00


	//----- nvinfo : EIATTR_KPARAM_INFO
	.align		4
.L_1029:
        /*00b8*/ 	.byte	0x04, 0x17
        /*00ba*/ 	.short	(.L_1031 - .L_1030)
.L_1030:
        /*00bc*/ 	.word	0x00000000
        /*00c0*/ 	.short	0x0001
        /*00c2*/ 	.short	0x0008
        /*00c4*/ 	.byte	0x00, 0xf0, 0x21, 0x00


	//----- nvinfo : EIATTR_KPARAM_INFO
	.align		4
.L_1031:
        /*00c8*/ 	.byte	0x04, 0x17
        /*00ca*/ 	.short	(.L_1033 - .L_1032)
.L_1032:
        /*00cc*/ 	.word	0x00000000
        /*00d0*/ 	.short	0x0000
        /*00d2*/ 	.short	0x0000
        /*00d4*/ 	.byte	0x00, 0xf0, 0x21, 0x00


	//----- nvinfo : EIATTR_SPARSE_MMA_MASK
	.align		4
.L_1033:
        /*00d8*/ 	.byte	0x03, 0x50
        /*00da*/ 	.short	0x0000


	//----- nvinfo : EIATTR_MAXREG_COUNT
	.align		4
        /*00dc*/ 	.byte	0x03, 0x1b
        /*00de*/ 	.short	0x00ff


	//----- nvinfo : EIATTR_MERCURY_ISA_VERSION
	.align		4
        /*00e0*/ 	.byte	0x03, 0x5f
        /*00e2*/ 	.short	0x0101


	//----- nvinfo : EIATTR_EXIT_INSTR_OFFSETS
	.align		4
        /*00e4*/ 	.byte	0x04, 0x1c
        /*00e6*/ 	.short	(.L_1035 - .L_1034)


	//   ....[0]....
.L_1034:
        /*00e8*/ 	.word	0x00000090


	//   ....[1]....
        /*00ec*/ 	.word	0x00000a20


	//----- nvinfo : EIATTR_CRS_STACK_SIZE
	.align		4
.L_1035:
        /*00f0*/ 	.byte	0x04, 0x1e
        /*00f2*/ 	.short	(.L_1037 - .L_1036)
.L_1036:
        /*00f4*/ 	.word	0x00000000


	//----- nvinfo : EIATTR_CBANK_PARAM_SIZE
	.align		4
.L_1037:
        /*00f8*/ 	.byte	0x03, 0x19
        /*00fa*/ 	.short	0x005c


	//----- nvinfo : EIATTR_PARAM_CBANK
	.align		4
        /*00fc*/ 	.byte	0x04, 0x0a
        /*00fe*/ 	.short	(.L_1039 - .L_1038)
	.align		4
.L_1038:
        /*0100*/ 	.word	index@(.nv.constant0._ZN17fastertransformer18generic_activationINS_14ReluActivationEffEEvPT0_PKT1_PKS2_S6_PKiS8_iPKfSC_SA_iii)
        /*0104*/ 	.short	0x0210
        /*0106*/ 	.short	0x005c


	//----- nvinfo : EIATTR_SW_WAR
	.align		4
.L_1039:
        /*0108*/ 	.byte	0x04, 0x36
        /*010a*/ 	.short	(.L_1041 - .L_1040)
.L_1040:
        /*010c*/ 	.word	0x00000008
.L_1041:


//--------------------- .nv.info._ZN17fastertransformer18generic_activationINS_14GeluActivationE7__half2S2_EEvPT0_PKT1_PKS3_S7_PKiS9_iPKfSD_SB_iii --------------------------
	.section	.nv.info._ZN17fastertransformer18generic_activationINS_14GeluActivationE7__half2S2_EEvPT0_PKT1_PKS3_S7_PKiS9_iPKfSD_SB_iii,"",@"SHT_CUDA_INFO"
	.sectionflags	@""
	.align	4


	//----- nvinfo : EIATTR_CUDA_API_VERSION
	.align		4
        /*0000*/ 	.byte	0x04, 0x37
        /*0002*/ 	.short	(.L_1043 - .L_1042)
.L_1042:
        /*0004*/ 	.word	0x00000082


	//----- nvinfo : EIATTR_KPARAM_INFO
	.align		4
.L_1043:
        /*0008*/ 	.byte	0x04, 0x17
        /*000a*/ 	.short	(.L_1045 - .L_1044)
.L_1044:
        /*000c*/ 	.word	0x00000000
        /*0010*/ 	.short	0x000c
        /*0012*/ 	.short	0x0058
        /*0014*/ 	.byte	0x00, 0xf0, 0x11, 0x00


	//----- nvinfo : EIATTR_KPARAM_INFO
	.align		4
.L_1045:
        /*0018*/ 	.byte	0x04, 0x17
        /*001a*/ 	.short	(.L_1047 - .L_1046)
.L_1046:
        /*001c*/ 	.word	0x00000000
        /*0020*/ 	.short	0x000b
        /*0022*/ 	.short	0x0054
        /*0024*/ 	.byte	0x00, 0xf0, 0x11, 0x00


	//----- nvinfo : EIATTR_KPARAM_INFO
	.align		4
.L_1047:
        /*0028*/ 	.byte	0x04, 0x17
        /*002a*/ 	.short	(.L_1049 - .L_1048)
.L_1048:
        /*002c*/ 	.word	0x00000000
        /*0030*/ 	.short	0x000a
        /*0032*/ 	.short	0x0050
        /*0034*/ 	.byte	0x00, 0xf0, 0x11, 0x00


	//----- nvinfo : EIATTR_KPARAM_INFO
	.align		4
.L_1049:
        /*0038*/ 	.byte	0x04, 0x17
        /*003a*/ 	.short	(.L_1051 - .L_1050)
.L_1050:
        /*003c*/ 	.word	0x00000000
        /*0040*/ 	.short	0x0009
        /*0042*/ 	.short	0x0048
        /*0044*/ 	.byte	0x00, 0xf0, 0x21, 0x00


	//----- nvinfo : EIATTR_KPARAM_INFO
	.align		4
.L_1051:
        /*0048*/ 	.byte	0x04, 0x17
        /*004a*/ 	.short	(.L_1053 - .L_1052)
.L_1052:
        /*004c*/ 	.word	0x00000000
        /*0050*/ 	.short	0x0008
        /*0052*/ 	.short	0x0040
        /*0054*/ 	.byte	0x00, 0xf0, 0x21, 0x00


	//----- nvinfo : EIATTR_KPARAM_INFO
	.align		4
.L_1053:
        /*0058*/ 	.byte	0x04, 0x17
        /*005a*/ 	.short	(.L_1055 - .L_1054)
.L_1054:
        /*005c*/ 	.word	0x00000000
        /*0060*/ 	.short	0x0007
        /*0062*/ 	.short	0x0038
        /*0064*/ 	.byte	0x00, 0xf0, 0x21, 0x00


	//----- nvinfo : EIATTR_KPARAM_INFO
	.align		4
.L_1055:
        /*0068*/ 	.byte	0x04, 0x17
        /*006a*/ 	.short	(.L_1057 - .L_1056)
.L_1056:
        /*006c*/ 	.word	0x00000000
        /*0070*/ 	.short	0x0006
        /*0072*/ 	.short	0x0030
        /*0074*/ 	.byte	0x00, 0xf0, 0x11, 0x00


	//----- nvinfo : EIATTR_KPARAM_INFO
	.align		4
.L_1057:
        /*0078*/ 	.byte	0x04, 0x17
        /*007a*/ 	.short	(.L_1059 - .L_1058)
.L_1058:
        /*007c*/ 	.word	0x00000000
        /*0080*/ 	.short	0x0005
        /*0082*/ 	.short	0x0028
        /*0084*/ 	.byte	0x00, 0xf0, 0x21, 0x00


	//----- nvinfo : EIATTR_KPARAM_INFO
	.align		4
.L_1059:
        /*0088*/ 	.byte	0x04, 0x17
        /*008a*/ 	.short	(.L_1061 - .L_1060)
.L_1060:
        /*008c*/ 	.word	0x00000000
        /*0090*/ 	.short	0x0004
        /*0092*/ 	.short	0x0020
        /*0094*/ 	.byte	0x00, 0xf0, 0x21, 0x00


	//----- nvinfo : EIATTR_KPARAM_INFO
	.align		4
.L_1061:
        /*0098*/ 	.byte	0x04, 0x17
        /*009a*/ 	.short	(.L_1063 - .L_1062)
.L_1062:
        /*009c*/ 	.word	0x00000000
        /*00a0*/ 	.short	0x0003
        /*00a2*/ 	.short	0x0018
        /*00a4*/ 	.byte	0x00, 0xf0, 0x21, 0x00


	//----- nvinfo : EIATTR_KPARAM_INFO
	.align		4
.L_1063:
        /*00a8*/ 	.byte	0x04, 0x17
        /*00aa*/ 	.short	(.L_1065 - .L_1064)
.L_1064:
        /*00ac*/ 	.word	0x00000000
        /*00b0*/ 	.short	0x0002
        /*00b2*/ 	.short	0x0010
        /*00b4*/ 	.byte	0x00, 0xf0, 0x21, 0x00


	//----- nvinfo : EIATTR_KPARAM_INFO
	.align		4
.L_1065:
        /*00b8*/ 	.byte	0x04, 0x17
        /*00ba*/ 	.short	(.L_1067 - .L_1066)
.L_1066:
        /*00bc*/ 	.word	0x00000000
        /*00c0*/ 	.short	0x0001
        /*00c2*/ 	.short	0x0008
        /*00c4*/ 	.byte	0x00, 0xf0, 0x21, 0x00


	//----- nvinfo : EIATTR_KPARAM_INFO
	.align		4
.L_1067:
        /*00c8*/ 	.byte	0x04, 0x17
        /*00ca*/ 	.short	(.L_1069 - .L_1068)
.L_1068:
        /*00cc*/ 	.word	0x00000000
        /*00d0*/ 	.short	0x0000
        /*00d2*/ 	.short	0x0000
        /*00d4*/ 	.byte	0x00, 0xf0, 0x21, 0x00


	//----- nvinfo : EIATTR_SPARSE_MMA_MASK
	.align		4
.L_1069:
        /*00d8*/ 	.byte	0x03, 0x50
        /*00da*/ 	.short	0x0000


	//----- nvinfo : EIATTR_MAXREG_COUNT
	.align		4
        /*00dc*/ 	.byte	0x03, 0x1b
        /*00de*/ 	.short	0x00ff


	//----- nvinfo : EIATTR_MERCURY_ISA_VERSION
	.align		4
        /*00e0*/ 	.byte	0x03, 0x5f
        /*00e2*/ 	.short	0x0101


	//----- nvinfo : EIATTR_EXIT_INSTR_OFFSETS
	.align		4
        /*00e4*/ 	.byte	0x04, 0x1c
        /*00e6*/ 	.short	(.L_1071 - .L_1070)


	//   ....[0]....
.L_1070:
        /*00e8*/ 	.word	0x00000090


	//   ....[1]....
        /*00ec*/ 	.word	0x00000cf0


	//----- nvinfo : EIATTR_CRS_STACK_SIZE
	.align		4
.L_1071:
        /*00f0*/ 	.byte	0x04, 0x1e
        /*00f2*/ 	.short	(.L_1073 - .L_1072)
.L_1072:
        /*00f4*/ 	.word	0x00000000


	//----- nvinfo : EIATTR_CBANK_PARAM_SIZE
	.align		4
.L_1073:
        /*00f8*/ 	.byte	0x03, 0x19
        /*00fa*/ 	.short	0x005c


	//----- nvinfo : EIATTR_PARAM_CBANK
	.align		4
        /*00fc*/ 	.byte	0x04, 0x0a
        /*00fe*/ 	.short	(.L_1075 - .L_1074)
	.align		4
.L_1074:
        /*0100*/ 	.word	index@(.nv.constant0._ZN17fastertransformer18generic_activationINS_14GeluActivationE7__half2S2_EEvPT0_PKT1_PKS3_S7_PKiS9_iPKfSD_SB_iii)
        /*0104*/ 	.short	0x0210
        /*0106*/ 	.short	0x005c


	//----- nvinfo : EIATTR_SW_WAR
	.align		4
.L_1075:
        /*0108*/ 	.byte	0x04, 0x36
        /*010a*/ 	.short	(.L_1077 - .L_1076)
.L_1076:
        /*010c*/ 	.word	0x00000008
.L_1077:


//--------------------- .nv.info._ZN17fastertransformer18generic_activationINS_14GeluActivationEffEEvPT0_PKT1_PKS2_S6_PKiS8_iPKfSC_SA_iii --------------------------
	.section	.nv.info._ZN17fastertransformer18generic_activationINS_14GeluActivationEffEEvPT0_PKT1_PKS2_S6_PKiS8_iPKfSC_SA_iii,"",@"SHT_CUDA_INFO"
	.sectionflags	@""
	.align	4


	//----- nvinfo : EIATTR_CUDA_API_VERSION
	.align		4
        /*0000*/ 	.byte	0x04, 0x37
        /*0002*/ 	.short	(.L_1079 - .L_1078)
.L_1078:
        /*0004*/ 	.word	0x00000082


	//----- nvinfo : EIATTR_KPARAM_INFO
	.align		4
.L_1079:
        /*0008*/ 	.byte	0x04, 0x17
        /*000a*/ 	.short	(.L_1081 - .L_1080)
.L_1080:
        /*000c*/ 	.word	0x00000000
        /*0010*/ 	.short	0x000c
        /*0012*/ 	.short	0x0058
        /*0014*/ 	.byte	0x00, 0xf0, 0x11, 0x00


	//----- nvinfo : EIATTR_KPARAM_INFO
	.align		4
.L_1081:
        /*0018*/ 	.byte	0x04, 0x17
        /*001a*/ 	.short	(.L_1083 - .L_1082)
.L_1082:
        /*001c*/ 	.word	0x00000000
        /*0020*/ 	.short	0x000b
        /*0022*/ 	.short	0x0054
        /*0024*/ 	.byte	0x00, 0xf0, 0x11, 0x00


	//----- nvinfo : EIATTR_KPARAM_INFO
	.align		4
.L_1083:
        /*0028*/ 	.byte	0x04, 0x17
        /*002a*/ 	.short	(.L_1085 - .L_1084)
.L_1084:
        /*002c*/ 	.word	0x00000000
        /*0030*/ 	.short	0x000a
        /*0032*/ 	.short	0x0050
        /*0034*/ 	.byte	0x00, 0xf0, 0x11, 0x00


	//----- nvinfo : EIATTR_KPARAM_INFO
	.align		4
.L_1085:
        /*0038*/ 	.byte	0x04, 0x17
        /*003a*/ 	.short	(.L_1087 - .L_1086)
.L_1086:
        /*003c*/ 	.word	0x00000000
        /*0040*/ 	.short	0x0009
        /*0042*/ 	.short	0x0048
        /*0044*/ 	.byte	0x00, 0xf0, 0x21, 0x00


	//----- nvinfo : EIATTR_KPARAM_INFO
	.align		4
.L_1087:
        /*0048*/ 	.byte	0x04, 0x17
        /*004a*/ 	.short	(.L_1089 - .L_1088)
.L_1088:
        /*004c*/ 	.word	0x00000000
        /*0050*/ 	.short	0x0008
        /*0052*/ 	.short	0x0040
        /*0054*/ 	.byte	0x00, 0xf0, 0x21, 0x00


	//----- nvinfo : EIATTR_KPARAM_INFO
	.align		4
.L_1089:
        /*0058*/ 	.byte	0x04, 0x17
        /*005a*/ 	.short	(.L_1091 - .L_1090)
.L_1090:
        /*005c*/ 	.word	0x00000000
        /*0060*/ 	.short	0x0007
        /*0062*/ 	.short	0x0038
        /*0064*/ 	.byte	0x00, 0xf0, 0x21, 0x00


	//----- nvinfo : EIATTR_KPARAM_INFO
	.align		4
.L_1091:
        /*0068*/ 	.byte	0x04, 0x17
        /*006a*/ 	.short	(.L_1093 - .L_1092)
.L_1092:
        /*006c*/ 	.word	0x00000000
        /*0070*/ 	.short	0x0006
        /*0072*/ 	.short	0x0030
        /*0074*/ 	.byte	0x00, 0xf0, 0x11, 0x00


	//----- nvinfo : EIATTR_KPARAM_INFO
	.align		4
.L_1093:
        /*0078*/ 	.byte	0x04, 0x17
        /*007a*/ 	.short	(.L_1095 - .L_1094)
.L_1094:
        /*007c*/ 	.word	0x00000000
        /*0080*/ 	.short	0x0005
        /*0082*/ 	.short	0x0028
        /*0084*/ 	.byte	0x00, 0xf0, 0x21, 0x00


	//----- nvinfo : EIATTR_KPARAM_INFO
	.align		4
.L_1095:
        /*0088*/ 	.byte	0x04, 0x17
        /*008a*/ 	.short	(.L_1097 - .L_1096)
.L_1096:
        /*008c*/ 	.word	0x00000000
        /*0090*/ 	.short	0x0004
        /*0092*/ 	.short	0x0020
        /*0094*/ 	.byte	0x00, 0xf0, 0x21, 0x00


	//----- nvinfo : EIATTR_KPARAM_INFO
	.align		4
.L_1097:
        /*0098*/ 	.byte	0x04, 0x17
        /*009a*/ 	.short	(.L_1099 - .L_1098)
.L_1098:
        /*009c*/ 	.word	0x00000000
        /*00a0*/ 	.short	0x0003
        /*00a2*/ 	.short	0x0018
        /*00a4*/ 	.byte	0x00, 0xf0, 0x21, 0x00


	//----- nvinfo : EIATTR_KPARAM_INFO
	.align		4
.L_1099:
        /*00a8*/ 	.byte	0x04, 0x17
        /*00aa*/ 	.short	(.L_1101 - .L_1100)
.L_1100:
        /*00ac*/ 	.word	0x00000000
        /*00b0*/ 	.short	0x0002
        /*00b2*/ 	.short	0x0010
        /*00b4*/ 	.byte	0x00, 0xf0, 0x21, 0x00


	//----- nvinfo : EIATTR_KPARAM_INFO
	.align		4
.L_1101:
        /*00b8*/ 	.byte	0x04, 0x17
        /*00ba*/ 	.short	(.L_1103 - .L_1102)
.L_1102:
        /*00bc*/ 	.word	0x00000000
        /*00c0*/ 	.short	0x0001
        /*00c2*/ 	.short	0x0008
        /*00c4*/ 	.byte	0x00, 0xf0, 0x21, 0x00


	//----- nvinfo : EIATTR_KPARAM_INFO
	.align		4
.L_1103:
        /*00c8*/ 	.byte	0x04, 0x17
        /*00ca*/ 	.short	(.L_1105 - .L_1104)
.L_1104:
        /*00cc*/ 	.word	0x00000000
        /*00d0*/ 	.short	0x0000
        /*00d2*/ 	.short	0x0000
        /*00d4*/ 	.byte	0x00, 0xf0, 0x21, 0x00


	//----- nvinfo : EIATTR_SPARSE_MMA_MASK
	.align		4
.L_1105:
        /*00d8*/ 	.byte	0x03, 0x50
        /*00da*/ 	.short	0x0000


	//----- nvinfo : EIATTR_MAXREG_COUNT
	.align		4
        /*00dc*/ 	.byte	0x03, 0x1b
        /*00de*/ 	.short	0x00ff


	//----- nvinfo : EIATTR_MERCURY_ISA_VERSION
	.align		4
        /*00e0*/ 	.byte	0x03, 0x5f
        /*00e2*/ 	.short	0x0101


	//----- nvinfo : EIATTR_EXIT_INSTR_OFFSETS
	.align		4
        /*00e4*/ 	.byte	0x04, 0x1c
        /*00e6*/ 	.short	(.L_1107 - .L_1106)


	//   ....[0]....
.L_1106:
        /*00e8*/ 	.word	0x00000090


	//   ....[1]....
        /*00ec*/ 	.word	0x00000a90


	//----- nvinfo : EIATTR_CRS_STACK_SIZE
	.align		4
.L_1107:
        /*00f0*/ 	.byte	0x04, 0x1e
        /*00f2*/ 	.short	(.L_1109 - .L_1108)
.L_1108:
        /*00f4*/ 	.word	0x00000000


	//----- nvinfo : EIATTR_CBANK_PARAM_SIZE
	.align		4
.L_1109:
        /*00f8*/ 	.byte	0x03, 0x19
        /*00fa*/ 	.short	0x005c


	//----- nvinfo : EIATTR_PARAM_CBANK
	.align		4
        /*00fc*/ 	.byte	0x04, 0x0a
        /*00fe*/ 	.short	(.L_1111 - .L_1110)
	.align		4
.L_1110:
        /*0100*/ 	.word	index@(.nv.constant0._ZN17fastertransformer18generic_activationINS_14GeluActivationEffEEvPT0_PKT1_PKS2_S6_PKiS8_iPKfSC_SA_iii)
        /*0104*/ 	.short	0x0210
        /*0106*/ 	.short	0x005c


	//----- nvinfo : EIATTR_SW_WAR
	.align		4
.L_1111:
        /*0108*/ 	.byte	0x04, 0x36
        /*010a*/ 	.short	(.L_1113 - .L_1112)
.L_1112:
        /*010c*/ 	.word	0x00000008
.L_1113:


//--------------------- .nv.info._ZN17fastertransformer14sigmoid_kernelI7__half2EEvPT_if --------------------------
	.section	.nv.info._ZN17fastertransformer14sigmoid_kernelI7__half2EEvPT_if,"",@"SHT_CUDA_INFO"
	.sectionflags	@""
	.align	4


	//----- nvinfo : EIATTR_CUDA_API_VERSION
	.align		4
        /*0000*/ 	.byte	0x04, 0x37
        /*0002*/ 	.short	(.L_1115 - .L_1114)
.L_1114:
        /*0004*/ 	.word	0x00000082


	//----- nvinfo : EIATTR_KPARAM_INFO
	.align		4
.L_1115:
        /*0008*/ 	.byte	0x04, 0x17
        /*000a*/ 	.short	(.L_1117 - .L_1116)
.L_1116:
        /*000c*/ 	.word	0x00000000
        /*0010*/ 	.short	0x0002
        /*0012*/ 	.short	0x000c
        /*0014*/ 	.byte	0x00, 0xf0, 0x11, 0x00


	//----- nvinfo : EIATTR_KPARAM_INFO
	.align		4
.L_1117:
        /*0018*/ 	.byte	0x04, 0x17
        /*001a*/ 	.short	(.L_1119 - .L_1118)
.L_1118:
        /*001c*/ 	.word	0x00000000
        /*0020*/ 	.short	0x0001
        /*0022*/ 	.short	0x0008
        /*0024*/ 	.byte	0x00, 0xf0, 0x11, 0x00


	//----- nvinfo : EIATTR_KPARAM_INFO
	.align		4
.L_1119:
        /*0028*/ 	.byte	0x04, 0x17
        /*002a*/ 	.short	(.L_1121 - .L_1120)
.L_1120:
        /*002c*/ 	.word	0x00000000
        /*0030*/ 	.short	0x0000
        /*0032*/ 	.short	0x0000
        /*0034*/ 	.byte	0x00, 0xf0, 0x21, 0x00


	//----- nvinfo : EIATTR_SPARSE_MMA_MASK
	.align		4
.L_1121:
        /*0038*/ 	.byte	0x03, 0x50
        /*003a*/ 	.short	0x0000


	//----- nvinfo : EIATTR_MAXREG_COUNT
	.align		4
        /*003c*/ 	.byte	0x03, 0x1b
        /*003e*/ 	.short	0x00ff


	//----- nvinfo : EIATTR_MERCURY_ISA_VERSION
	.align		4
        /*0040*/ 	.byte	0x03, 0x5f
        /*0042*/ 	.short	0x0101


	//----- nvinfo : EIATTR_EXIT_INSTR_OFFSETS
	.align		4
        /*0044*/ 	.byte	0x04, 0x1c
        /*0046*/ 	.short	(.L_1123 - .L_1122)


	//   ....[0]....
.L_1122:
        /*0048*/ 	.word	0x000000c0


	//   ....[1]....
        /*004c*/ 	.word	0x00000200


	//----- nvinfo : EIATTR_CBANK_PARAM_SIZE
	.align		4
.L_1123:
        /*0050*/ 	.byte	0x03, 0x19
        /*0052*/ 	.short	0x0010


	//----- nvinfo : EIATTR_PARAM_CBANK
	.align		4
        /*0054*/ 	.byte	0x04, 0x0a
        /*0056*/ 	.short	(.L_1125 - .L_1124)
	.align		4
.L_1124:
        /*0058*/ 	.word	index@(.nv.constant0._ZN17fastertransformer14sigmoid_kernelI7__half2EEvPT_if)
        /*005c*/ 	.short	0x0210
        /*005e*/ 	.short	0x0010


	//----- nvinfo : EIATTR_SW_WAR
	.align		4
.L_1125:
        /*0060*/ 	.byte	0x04, 0x36
        /*0062*/ 	.short	(.L_1127 - .L_1126)
.L_1126:
        /*0064*/ 	.word	0x00000008
.L_1127:


//--------------------- .nv.info._ZN17fastertransformer13add_bias_tanhI6__halfEEvPT_PKS2_ii --------------------------
	.section	.nv.info._ZN17fastertransformer13add_bias_tanhI6__halfEEvPT_PKS2_ii,"",@"SHT_CUDA_INFO"
	.sectionflags	@""
	.align	4


	//----- nvinfo : EIATTR_CUDA_API_VERSION
	.align		4
        /*0000*/ 	.byte	0x04, 0x37
        /*0002*/ 	.short	(.L_1129 - .L_1128)
.L_1128:
        /*0004*/ 	.word	0x00000082


	//----- nvinfo : EIATTR_KPARAM_INFO
	.align		4
.L_1129:
        /*0008*/ 	.byte	0x04, 0x17
        /*000a*/ 	.short	(.L_1131 - .L_1130)
.L_1130:
        /*000c*/ 	.word	0x00000000
        /*0010*/ 	.short	0x0003
        /*0012*/ 	.short	0x0014
        /*0014*/ 	.byte	0x00, 0xf0, 0x11, 0x00


	//----- nvinfo : EIATTR_KPARAM_INFO
	.align		4
.L_1131:
        /*0018*/ 	.byte	0x04, 0x17
        /*001a*/ 	.short	(.L_1133 - .L_1132)
.L_1132:
        /*001c*/ 	.word	0x00000000
        /*0020*/ 	.short	0x0002
        /*0022*/ 	.short	0x0010
        /*0024*/ 	.byte	0x00, 0xf0, 0x11, 0x00


	//----- nvinfo : EIATTR_KPARAM_INFO
	.align		4
.L_1133:
        /*0028*/ 	.byte	0x04, 0x17
        /*002a*/ 	.short	(.L_1135 - .L_1134)
.L_1134:
        /*002c*/ 	.word	0x00000000
        /*0030*/ 	.short	0x0001
        /*0032*/ 	.short	0x0008
        /*0034*/ 	.byte	0x00, 0xf0, 0x21, 0x00


	//----- nvinfo : EIATTR_KPARAM_INFO
	.align		4
.L_1135:
        /*0038*/ 	.byte	0x04, 0x17
        /*003a*/ 	.short	(.L_1137 - .L_1136)
.L_1136:
        /*003c*/ 	.word	0x00000000
        /*0040*/ 	.short	0x0000
        /*0042*/ 	.short	0x0000
        /*0044*/ 	.byte	0x00, 0xf0, 0x21, 0x00


	//----- nvinfo : EIATTR_SPARSE_MMA_MASK
	.align		4
.L_1137:
        /*0048*/ 	.byte	0x03, 0x50
        /*004a*/ 	.short	0x0000


	//----- nvinfo : EIATTR_MAXREG_COUNT
	.align		4
        /*004c*/ 	.byte	0x03, 0x1b
        /*004e*/ 	.short	0x00ff


	//----- nvinfo : EIATTR_MERCURY_ISA_VERSION
	.align		4
        /*0050*/ 	.byte	0x03, 0x5f
        /*0052*/ 	.short	0x0101


	//----- nvinfo : EIATTR_EXIT_INSTR_OFFSETS
	.align		4
        /*0054*/ 	.byte	0x04, 0x1c
        /*0056*/ 	.short	(.L_1139 - .L_1138)


	//   ....[0]....
.L_1138:
        /*0058*/ 	.word	0x00000080


	//   ....[1]....
        /*005c*/ 	.word	0x00000390


	//   ....[2]....
        /*0060*/ 	.word	0x00000450


	//----- nvinfo : EIATTR_CRS_STACK_SIZE
	.align		4
.L_1139:
        /*0064*/ 	.byte	0x04, 0x1e
        /*0066*/ 	.short	(.L_1141 - .L_1140)
.L_1140:
        /*0068*/ 	.word	0x00000000


	//----- nvinfo : EIATTR_CBANK_PARAM_SIZE
	.align		4
.L_1141:
        /*006c*/ 	.byte	0x03, 0x19
        /*006e*/ 	.short	0x0018


	//----- nvinfo : EIATTR_PARAM_CBANK
	.align		4
        /*0070*/ 	.byte	0x04, 0x0a
        /*0072*/ 	.short	(.L_1143 - .L_1142)
	.align		4
.L_1142:
        /*0074*/ 	.word	index@(.nv.constant0._ZN17fastertransformer13add_bias_tanhI6__halfEEvPT_PKS2_ii)
        /*0078*/ 	.short	0x0210
        /*007a*/ 	.short	0x0018


	//----- nvinfo : EIATTR_SW_WAR
	.align		4
.L_1143:
        /*007c*/ 	.byte	0x04, 0x36
        /*007e*/ 	.short	(.L_1145 - .L_1144)
.L_1144:
        /*0080*/ 	.word	0x00000008
.L_1145:


//--------------------- .nv.callgraph             --------------------------
	.section	.nv.callgraph,"",@"SHT_CUDA_CALLGRAPH"
	.align	4
	.sectionentsize	8
	.align		4
        /*0000*/ 	.word	0x00000000
	.align		4
        /*0004*/ 	.word	0xffffffff
	.align		4
        /*0008*/ 	.word	0x00000000
	.align		4
        /*000c*/ 	.word	0xfffffffe
	.align		4
        /*0010*/ 	.word	0x00000000
	.align		4
        /*0014*/ 	.word	0xfffffffd
	.align		4
        /*0018*/ 	.word	0x00000000
	.align		4
        /*001c*/ 	.word	0xfffffffc


//--------------------- .text._ZN17fastertransformer14sigmoid_kernelI6__halfEEvPT_if --------------------------
	.section	.text._ZN17fastertransformer14sigmoid_kernelI6__halfEEvPT_if,"ax",@progbits
	.align	128
        .global         _ZN17fastertransformer14sigmoid_kernelI6__halfEEvPT_if
        .type           _ZN17fastertransformer14sigmoid_kernelI6__halfEEvPT_if,@function
        .size           _ZN17fastertransformer14sigmoid_kernelI6__halfEEvPT_if,(.L_x_219 - _ZN17fastertransformer14sigmoid_kernelI6__halfEEvPT_if)
        .other          _ZN17fastertransformer14sigmoid_kernelI6__halfEEvPT_if,@"STO_CUDA_ENTRY STV_DEFAULT"
_ZN17fastertransformer14sigmoid_kernelI6__halfEEvPT_if:
.text._ZN17fastertransformer14sigmoid_kernelI6__halfEEvPT_if:
[----:B------:R-:W-:Y:S01]  /*0000*/  LDC R1, c[0x0][0x28] ;  /* 0x00000a00ff017b82 */ /* 0x000fe20000000800 */
[----:B------:R-:W0:Y:S07]  /*0010*/  S2R R0, SR_TID.X ;  /* 0x0000000000007919 */ /* 0x000e2e0000002100 */
[----:B------:R-:W-:Y:S01]  /*0020*/  S2UR UR4, SR_CTAID.Y ;  /* 0x00000000000479c3 */ /* 0x000fe20000002600 */
[----:B------:R-:W-:-:S07]  /*0030*/  ULDC UR5, c[0x0][0xc] ;  /* 0x0000030000057ab9 */ /* 0x000fce0000000800 */
[----:B------:R-:W1:Y:S08]  /*0040*/  S2UR UR6, SR_CTAID.X ;  /* 0x00000000000679c3 */ /* 0x000e700000002500 */
[----:B------:R-:W0:Y:S01]  /*0050*/  LDC R5, c[0x0][RZ] ;  /* 0x00000000ff057b82 */ /* 0x000e220000000800 */
[----:B-1----:R-:W-:-:S06]  /*0060*/  UIMAD UR4, UR4, UR5, UR6 ;  /* 0x00000005040472a4 */ /* 0x002fcc000f8e0206 */
[----:B0-----:R-:W-:Y:S01]  /*0070*/  IMAD R5, R5, UR4, R0 ;  /* 0x0000000405057c24 */ /* 0x001fe2000f8e0200 */
[----:B------:R-:W-:-:S04]  /*0080*/  ULDC UR4, c[0x0][0x218] ;  /* 0x0000860000047ab9 */ /* 0x000fc80000000800 */
[----:B------:R-:W-:-:S13]  /*0090*/  ISETP.GE.AND P0, PT, R5, UR4, PT ;  /* 0x0000000405007c0c */ /* 0x000fda000bf06270 */
[----:B------:R-:W-:Y:S05]  /*00a0*/  @P0 EXIT ;  /* 0x000000000000094d */ /* 0x000fea0003800000 */
[----:B------:R-:W0:Y:S01]  /*00b0*/  LDC.64 R2, c[0x0][0x210] ;  /* 0x00008400ff027b82 */ /* 0x000e220000000a00 */
[----:B------:R-:W-:Y:S01]  /*00c0*/  ULDC.64 UR4, c[0x0][0x208] ;  /* 0x0000820000047ab9 */ /* 0x000fe20000000a00 */
[----:B------:R-:W-:Y:S01]  /*00d0*/  ULDC UR6, c[0x0][0x21c] ;  /* 0x0000870000067ab9 */ /* 0x000fe20000000800 */
[----:B0-----:R-:W-:-:S05]  /*00e0*/  IMAD.WIDE R2, R5, 0x2, R2 ;  /* 0x0000000205027825 */ /* 0x001fca00078e0202 */
[----:B------:R-:W2:Y:S02]  /*00f0*/  LDG.E.U16 R0, desc[UR4][R2.64] ;  /* 0x0000000402007981 */ /* 0x000ea4000c1e1500 */
[----:B--2---:R-:W-:-:S05]  /*0100*/  HADD2.F32 R0, -RZ, R0.H0_H0 ;  /* 0x20000000ff007230 */ /* 0x004fca0000004100 */
[----:B------:R-:W-:-:S06]  /*0110*/  FMUL.FTZ R0, R0, -1.4426950216293334961 ;  /* 0xbfb8aa3b00007820 */ /* 0x000fcc0000410000 */
[----:B------:R-:W0:Y:S02]  /*0120*/  MUFU.EX2 R0, R0 ;  /* 0x0000000000007308 */ /* 0x000e240000000800 */
[----:B0-----:R-:W-:-:S06]  /*0130*/  FADD.FTZ R4, R0, 1 ;  /* 0x3f80000000047421 */ /* 0x001fcc0000010000 */
[----:B------:R-:W0:Y:S02]  /*0140*/  MUFU.RCP R4, R4 ;  /* 0x0000000400047308 */ /* 0x000e240000001000 */
[----:B0-----:R-:W-:-:S05]  /*0150*/  FMUL.FTZ R5, R4, UR6 ;  /* 0x0000000604057c20 */ /* 0x001fca0008410000 */
[----:B------:R-:W-:-:S05]  /*0160*/  F2FP.F16.F32.PACK_AB R5, RZ, R5 ;  /* 0x00000005ff05723e */ /* 0x000fca00000000ff */
[----:B------:R-:W-:Y:S01]  /*0170*/  STG.E.U16 desc[UR4][R2.64], R5 ;  /* 0x0000000502007986 */ /* 0x000fe2000c101504 */
[----:B------:R-:W-:Y:S05]  /*0180*/  EXIT ;  /* 0x000000000000794d */ /* 0x000fea0003800000 */
.L_x_0:
[----:B------:R-:W-:-:S00]  /*0190*/  BRA `(.L_x_0) ;  /* 0xfffffffc00fc7947 */ /* 0x000fc0000383ffff */
[----:B------:R-:W-:-:S00]  /*01a0*/  NOP ;  /* 0x0000000000007918 */ /* 0x000fc00000000000 */
        /* <DEDUP_REMOVED lines=13> */
.L_x_219:


//--------------------- .text._ZN17fastertransformer14sigmoid_kernelIfEEvPT_if --------------------------
	.section	.text._ZN17fastertransformer14sigmoid_kernelIfEEvPT_if,"ax",@progbits
	.align	128
        .global         _ZN17fastertransformer14sigmoid_kernelIfEEvPT_if
        .type           _ZN17fastertransformer14sigmoid_kernelIfEEvPT_if,@function
        .size           _ZN17fastertransformer14sigmoid_kernelIfEEvPT_if,(.L_x_220 - _ZN17fastertransformer14sigmoid_kernelIfEEvPT_if)
        .other          _ZN17fastertransformer14sigmoid_kernelIfEEvPT_if,@"STO_CUDA_ENTRY STV_DEFAULT"
_ZN17fastertransformer14sigmoid_kernelIfEEvPT_if:
.text._ZN17fastertransformer14sigmoid_kernelIfEEvPT_if:
        /* <DEDUP_REMOVED lines=15> */
[----:B------:R-:W2:Y:S02]  /*00f0*/  LDG.E R0, desc[UR4][R2.64] ;  /* 0x0000000402007981 */ /* 0x000ea4000c1e1900 */
[----:B--2---:R-:W-:-:S06]  /*0100*/  FMUL.FTZ R0, R0, -1.4426950216293334961 ;  /* 0xbfb8aa3b00007820 */ /* 0x004fcc0000410000 */
[----:B------:R-:W0:Y:S02]  /*0110*/  MUFU.EX2 R0, R0 ;  /* 0x0000000000007308 */ /* 0x000e240000000800 */
[----:B0-----:R-:W-:-:S06]  /*0120*/  FADD.FTZ R4, R0, 1 ;  /* 0x3f80000000047421 */ /* 0x001fcc0000010000 */
[----:B------:R-:W0:Y:S02]  /*0130*/  MUFU.RCP R4, R4 ;  /* 0x0000000400047308 */ /* 0x000e240000001000 */
[----:B0-----:R-:W-:-:S05]  /*0140*/  FMUL.FTZ R5, R4, UR6 ;  /* 0x0000000604057c20 */ /* 0x001fca0008410000 */
[----:B------:R-:W-:Y:S01]  /*0150*/  STG.E desc[UR4][R2.64], R5 ;  /* 0x0000000502007986 */ /* 0x000fe2000c101904 */
[----:B------:R-:W-:Y:S05]  /*0160*/  EXIT ;  /* 0x000000000000794d */ /* 0x000fea0003800000 */
.L_x_1:
        /* <DEDUP_REMOVED lines=9> */
.L_x_220:


//--------------------- .text._ZN17fastertransformer13addBiasGeluV3I7__half2Li40960ELi2EEEvPT_PKS2_PKiS5_iS7_i --------------------------
	.section	.text._ZN17fastertransformer13addBiasGeluV3I7__half2Li40960ELi2EEEvPT_PKS2_PKiS5_iS7_i,"ax",@progbits
	.align	128
        .global         _ZN17fastertransformer13addBiasGeluV3I7__half2Li40960ELi2EEEvPT_PKS2_PKiS5_iS7_i
        .type           _ZN17fastertransformer13addBiasGeluV3I7__half2Li40960ELi2EEEvPT_PKS2_PKiS5_iS7_i,@function
        .size           _ZN17fastertransformer13addBiasGeluV3I7__half2Li40960ELi2EEEvPT_PKS2_PKiS5_iS7_i,(.L_x_221 - _ZN17fastertransformer13addBiasGeluV3I7__half2Li40960ELi2EEEvPT_PKS2_PKiS5_iS7_i)
        .other          _ZN17fastertransformer13addBiasGeluV3I7__half2Li40960ELi2EEEvPT_PKS2_PKiS5_iS7_i,@"STO_CUDA_ENTRY STV_DEFAULT"
_ZN17fastertransformer13addBiasGeluV3I7__half2Li40960ELi2EEEvPT_PKS2_PKiS5_iS7_i:
.text._ZN17fastertransformer13addBiasGeluV3I7__half2Li40960ELi2EEEvPT_PKS2_PKiS5_iS7_i:
[----:B------:R-:W-:Y:S01]  /*0000*/  LDC R1, c[0x0][0x28] ;  /* 0x00000a00ff017b82 */ /* 0x000fe20000000800 */
[----:B------:R-:W0:Y:S01]  /*0010*/  S2R R0, SR_CTAID.X ;  /* 0x0000000000007919 */ /* 0x000e220000002500 */
[----:B------:R-:W-:Y:S01]  /*0020*/  ULDC UR4, c[0x0][0x0] ;  /* 0x0000000000047ab9 */ /* 0x000fe20000000800 */
[----:B------:R-:W-:Y:S01]  /*0030*/  ULDC UR5, c[0x0][0x230] ;  /* 0x00008c0000057ab9 */ /* 0x000fe20000000800 */
[----:B------:R-:W0:Y:S02]  /*0040*/  S2R R3, SR_TID.X ;  /* 0x0000000000037919 */ /* 0x000e240000002100 */
[----:B0-----:R-:W-:-:S05]  /*0050*/  IMAD R0, R0, UR4, R3 ;  /* 0x0000000400007c24 */ /* 0x001fca000f8e0203 */
[----:B------:R-:W-:-:S04]  /*0060*/  SHF.L.U32 R11, R0, 0x1, RZ ;  /* 0x00000001000b7819 */ /* 0x000fc800000006ff */
[----:B------:R-:W-:-:S13]  /*0070*/  ISETP.GE.AND P0, PT, R11, UR5, PT ;  /* 0x000000050b007c0c */ /* 0x000fda000bf06270 */
[----:B------:R-:W-:Y:S05]  /*0080*/  @P0 EXIT ;  /* 0x000000000000094d */ /* 0x000fea0003800000 */
[----:B------:R-:W0:Y:S01]  /*0090*/  LDC R10, c[0x0][0xc] ;  /* 0x00000300ff0a7b82 */ /* 0x000e220000000800 */
[----:B------:R-:W-:Y:S01]  /*00a0*/  ULDC.64 UR6, c[0x0][0x218] ;  /* 0x0000860000067ab9 */ /* 0x000fe20000000a00 */
[----:B------:R-:W-:Y:S01]  /*00b0*/  ULDC UR10, c[0x0][0x230] ;  /* 0x00008c00000a7ab9 */ /* 0x000fe20000000800 */
[----:B------:R-:W-:Y:S01]  /*00c0*/  ISETP.NE.U32.AND P0, PT, RZ, UR6, PT ;  /* 0x00000006ff007c0c */ /* 0x000fe2000bf05070 */
[----:B------:R-:W-:-:S03]  /*00d0*/  ULDC.64 UR8, c[0x0][0x238] ;  /* 0x00008e0000087ab9 */ /* 0x000fc60000000a00 */
[----:B------:R-:W-:Y:S01]  /*00e0*/  ISETP.NE.AND.EX P0, PT, RZ, UR7, PT, P0 ;  /* 0x00000007ff007c0c */ /* 0x000fe2000bf05300 */
[----:B------:R-:W1:Y:S01]  /*00f0*/  LDC R0, c[0x0][0x240] ;  /* 0x00009000ff007b82 */ /* 0x000e620000000800 */
[----:B------:R-:W-:-:S07]  /*0100*/  ULDC.64 UR6, c[0x0][0x208] ;  /* 0x0000820000067ab9 */ /* 0x000fce0000000a00 */
[----:B------:R-:W2:Y:S08]  /*0110*/  LDC.64 R2, c[0x0][0x220] ;  /* 0x00008800ff027b82 */ /* 0x000eb00000000a00 */
[----:B------:R-:W3:Y:S01]  /*0120*/  LDC.64 R4, c[0x0][0x228] ;  /* 0x00008a00ff047b82 */ /* 0x000ee20000000a00 */
[----:B0-----:R-:W-:Y:S01]  /*0130*/  IMAD R10, R10, UR4, RZ ;  /* 0x000000040a0a7c24 */ /* 0x001fe2000f8e02ff */
[----:B------:R-:W-:-:S06]  /*0140*/  ULDC.64 UR4, c[0x0][0x220] ;  /* 0x0000880000047ab9 */ /* 0x000fcc0000000a00 */
[----:B------:R-:W0:Y:S02]  /*0150*/  LDC.64 R6, c[0x0][0x210] ;  /* 0x00008400ff067b82 */ /* 0x000e240000000a00 */
.L_x_8:
[----:B--2-4-:R-:W4:Y:S01]  /*0160*/  @P0 LDC.64 R14, c[0x0][0x218] ;  /* 0x00008600ff0e0b82 */ /* 0x014f220000000a00 */
[C---:B------:R-:W-:Y:S01]  /*0170*/  @P0 IADD3 R18, R11.reuse, 0x1, RZ ;  /* 0x000000010b120810 */ /* 0x040fe20007ffe0ff */
[----:B------:R-:W-:-:S04]  /*0180*/  @P0 IMAD.HI R16, R11, 0x66666667, RZ ;  /* 0x666666670b100827 */ /* 0x000fc800078e02ff */
[----:B0-----:R-:W-:Y:S01]  /*0190*/  @P0 IMAD.HI R19, R18, 0x66666667, RZ ;  /* 0x6666666712130827 */ /* 0x001fe200078e02ff */
[----:B------:R-:W-:-:S03]  /*01a0*/  @P0 SHF.R.U32.HI R17, RZ, 0x1f, R16 ;  /* 0x0000001fff110819 */ /* 0x000fc60000011610 */
[----:B0-----:R-:W-:Y:S01]  /*01b0*/  IMAD.WIDE R8, R11, 0x4, R6 ;  /* 0x000000040b087825 */ /* 0x001fe200078e0206 */
[----:B------:R-:W-:Y:S02]  /*01c0*/  @P0 SHF.R.U32.HI R20, RZ, 0x1f, R19 ;  /* 0x0000001fff140819 */ /* 0x000fe40000011613 */
[----:B------:R-:W-:Y:S02]  /*01d0*/  @P0 LEA.HI.SX32 R16, R16, R17, 0x12 ;  /* 0x0000001110100211 */ /* 0x000fe400078f92ff */
[----:B------:R-:W-:Y:S02]  /*01e0*/  @P0 LEA.HI.SX32 R17, R19, R20, 0x12 ;  /* 0x0000001413110211 */ /* 0x000fe400078f92ff */
[----:B------:R-:W2:Y:S01]  /*01f0*/  LDG.E R20, desc[UR6][R8.64+0x4] ;  /* 0x0000040608147981 */ /* 0x000ea2000c1e1900 */
[----:B------:R-:W-:Y:S02]  /*0200*/  @P0 IMAD R19, R16, -0xa000, R11 ;  /* 0xffff600010130824 */ /* 0x000fe400078e020b */
[----:B------:R-:W-:-:S02]  /*0210*/  @P0 IMAD R17, R17, -0xa000, R18 ;  /* 0xffff600011110824 */ /* 0x000fc400078e0212 */
[----:B----4-:R-:W-:-:S04]  /*0220*/  @P0 IMAD.WIDE R18, R19, 0x4, R14 ;  /* 0x0000000413120825 */ /* 0x010fc800078e020e */
[----:B------:R-:W-:Y:S01]  /*0230*/  @P0 IMAD.WIDE R14, R17, 0x4, R14 ;  /* 0x00000004110e0825 */ /* 0x000fe200078e020e */
[----:B------:R0:W5:Y:S04]  /*0240*/  @P0 LDG.E.CONSTANT R12, desc[UR6][R18.64] ;  /* 0x00000006120c0981 */ /* 0x000168000c1e9900 */
[----:B------:R0:W5:Y:S04]  /*0250*/  @P0 LDG.E.CONSTANT R13, desc[UR6][R14.64] ;  /* 0x000000060e0d0981 */ /* 0x000168000c1e9900 */
[----:B------:R0:W5:Y:S01]  /*0260*/  LDG.E R17, desc[UR6][R8.64] ;  /* 0x0000000608117981 */ /* 0x000162000c1e1900 */
[----:B--2---:R-:W-:-:S02]  /*0270*/  @P0 MOV R16, R20 ;  /* 0x0000001400100202 */ /* 0x004fc40000000f00 */
[----:B------:R-:W-:Y:S01]  /*0280*/  @!P0 MOV R16, R20 ;  /* 0x0000001400108202 */ /* 0x000fe20000000f00 */
[----:B0-----:R-:W-:Y:S06]  /*0290*/  @!P0 BRA `(.L_x_2) ;  /* 0x0000000400fc8947 */ /* 0x001fec0003800000 */
[----:B-----5:R-:W-:Y:S01]  /*02a0*/  HADD2 R15, R16, R13 ;  /* 0x0000000d100f7230 */ /* 0x020fe20000000000 */
[----:B------:R-:W-:Y:S01]  /*02b0*/  HFMA2.MMA R14, R17, 1, 1, R12 ;  /* 0x3c003c00110e7835 */ /* 0x000fe2000000000c */
[----:B------:R-:W-:-:S03]  /*02c0*/  ISETP.NE.U32.AND P1, PT, RZ, UR4, PT ;  /* 0x00000004ff007c0c */ /* 0x000fc6000bf25070 */
[----:B------:R-:W-:Y:S01]  /*02d0*/  HADD2.F32 R21, -RZ, R15.H1_H1 ;  /* 0x3000000fff157230 */ /* 0x000fe20000004100 */
[----:B------:R-:W-:Y:S01]  /*02e0*/  HFMA2.MMA R18, R15, R15, -RZ ;  /* 0x0000000f0f127235 */ /* 0x000fe200001000ff */
[----:B------:R-:W-:-:S04]  /*02f0*/  ISETP.NE.AND.EX P1, PT, RZ, UR5, PT, P1 ;  /* 0x00000005ff007c0c */ /* 0x000fc8000bf25310 */
[C---:B------:R-:W-:Y:S02]  /*0300*/  HMUL2 R16, R14.reuse, R14 ;  /* 0x0000000e0e107232 */ /* 0x040fe40000000000 */
[----:B------:R-:W-:Y:S01]  /*0310*/  HADD2.F32 R19, -RZ, R14.H0_H0 ;  /* 0x2000000eff137230 */ /* 0x000fe20000004100 */
[----:B------:R-:W-:Y:S01]  /*0320*/  HFMA2.MMA R18, R15, R18, -RZ ;  /* 0x000000120f127235 */ /* 0x000fe200001000ff */
[----:B------:R-:W-:-:S05]  /*0330*/  HMUL2 R17, R14, R16 ;  /* 0x000000100e117232 */ /* 0x000fca0000000000 */
[--C-:B------:R-:W-:Y:S02]  /*0340*/  HADD2.F32 R16, -RZ, R17.reuse.H0_H0 ;  /* 0x20000011ff107230 */ /* 0x100fe40000004100 */
[----:B------:R-:W-:Y:S02]  /*0350*/  HADD2.F32 R17, -RZ, R17.H1_H1 ;  /* 0x30000011ff117230 */ /* 0x000fe40000004100 */
[--C-:B------:R-:W-:Y:S02]  /*0360*/  HADD2.F32 R20, -RZ, R18.reuse.H0_H0 ;  /* 0x20000012ff147230 */ /* 0x100fe40000004100 */
[----:B------:R-:W-:Y:S01]  /*0370*/  FFMA.FTZ R16, R16, 0.044714998453855514526, R19 ;  /* 0x3d37271310107823 */ /* 0x000fe20000010013 */
[----:B------:R-:W-:Y:S02]  /*0380*/  HADD2.F32 R18, -RZ, R18.H1_H1 ;  /* 0x30000012ff127230 */ /* 0x000fe40000004100 */
[----:B------:R-:W-:Y:S02]  /*0390*/  HADD2.F32 R19, -RZ, R15.H0_H0 ;  /* 0x2000000fff137230 */ /* 0x000fe40000004100 */
[----:B------:R-:W-:Y:S01]  /*03a0*/  FMUL.FTZ R16, R16, 0.79788458347320556641 ;  /* 0x3f4c422a10107820 */ /* 0x000fe20000410000 */
[----:B------:R-:W-:Y:S01]  /*03b0*/  FFMA.FTZ R21, R18, 0.044714998453855514526, R21 ;  /* 0x3d37271312157823 */ /* 0x000fe20000010015 */
[----:B------:R-:W-:-:S02]  /*03c0*/  HADD2.F32 R18, -RZ, R14.H1_H1 ;  /* 0x3000000eff127230 */ /* 0x000fc40000004100 */
[----:B------:R-:W-:Y:S01]  /*03d0*/  FFMA.FTZ R19, R20, 0.044714998453855514526, R19 ;  /* 0x3d37271314137823 */ /* 0x000fe20000010013 */
[----:B------:R-:W-:Y:S01]  /*03e0*/  FMUL.FTZ R21, R21, 0.79788458347320556641 ;  /* 0x3f4c422a15157820 */ /* 0x000fe20000410000 */
[----:B------:R-:W0:Y:S01]  /*03f0*/  MUFU.TANH R16, R16 ;  /* 0x0000001000107308 */ /* 0x000e220000002400 */
[----:B------:R-:W-:Y:S01]  /*0400*/  FFMA.FTZ R17, R17, 0.044714998453855514526, R18 ;  /* 0x3d37271311117823 */ /* 0x000fe20000010012 */
[----:B------:R-:W-:-:S03]  /*0410*/  FMUL.FTZ R19, R19, 0.79788458347320556641 ;  /* 0x3f4c422a13137820 */ /* 0x000fc60000410000 */
[----:B------:R-:W-:-:S03]  /*0420*/  FMUL.FTZ R17, R17, 0.79788458347320556641 ;  /* 0x3f4c422a11117820 */ /* 0x000fc60000410000 */
[----:B------:R-:W2:Y:S08]  /*0430*/  MUFU.TANH R19, R19 ;  /* 0x0000001300137308 */ /* 0x000eb00000002400 */
[----:B------:R-:W4:Y:S01]  /*0440*/  MUFU.TANH R17, R17 ;  /* 0x0000001100117308 */ /* 0x000f220000002400 */
[----:B0-----:R-:W-:-:S04]  /*0450*/  FADD.FTZ R16, R16, 1 ;  /* 0x3f80000010107421 */ /* 0x001fc80000010000 */
[----:B------:R-:W-:-:S03]  /*0460*/  FMUL.FTZ R16, R16, 0.5 ;  /* 0x3f00000010107820 */ /* 0x000fc60000410000 */
[----:B------:R-:W0:Y:S01]  /*0470*/  MUFU.TANH R21, R21 ;  /* 0x0000001500157308 */ /* 0x000e220000002400 */
[----:B--2---:R-:W-:-:S04]  /*0480*/  FADD.FTZ R20, R19, 1 ;  /* 0x3f80000013147421 */ /* 0x004fc80000010000 */
[----:B------:R-:W-:Y:S01]  /*0490*/  FMUL.FTZ R20, R20, 0.5 ;  /* 0x3f00000014147820 */ /* 0x000fe20000410000 */
[----:B----4-:R-:W-:-:S04]  /*04a0*/  FADD.FTZ R18, R17, 1 ;  /* 0x3f80000011127421 */ /* 0x010fc80000010000 */
[----:B------:R-:W-:Y:S01]  /*04b0*/  FMUL.FTZ R19, R18, 0.5 ;  /* 0x3f00000012137820 */ /* 0x000fe20000410000 */
[----:B0-----:R-:W-:-:S04]  /*04c0*/  FADD.FTZ R22, R21, 1 ;  /* 0x3f80000015167421 */ /* 0x001fc80000010000 */
[----:B------:R-:W-:Y:S01]  /*04d0*/  F2FP.F16.F32.PACK_AB R19, R19, R16 ;  /* 0x000000101313723e */ /* 0x000fe200000000ff */
[----:B------:R-:W-:-:S05]  /*04e0*/  FMUL.FTZ R23, R22, 0.5 ;  /* 0x3f00000016177820 */ /* 0x000fca0000410000 */
[----:B------:R-:W-:Y:S01]  /*04f0*/  HFMA2.MMA R19, R14, R19, -RZ ;  /* 0x000000130e137235 */ /* 0x000fe200001000ff */
[----:B------:R-:W-:-:S05]  /*0500*/  F2FP.F16.F32.PACK_AB R20, R23, R20 ;  /* 0x000000141714723e */ /* 0x000fca00000000ff */
[----:B------:R-:W-:Y:S01]  /*0510*/  HMUL2 R15, R15, R20 ;  /* 0x000000140f0f7232 */ /* 0x000fe20000000000 */
[----:B------:R-:W-:Y:S06]  /*0520*/  @!P1 BRA `(.L_x_3) ;  /* 0x0000000000a09947 */ /* 0x000fec0003800000 */
[----:B------:R-:W-:Y:S01]  /*0530*/  ISETP.NE.U32.AND P2, PT, RZ, UR8, PT ;  /* 0x00000008ff007c0c */ /* 0x000fe2000bf45070 */
[----:B------:R-:W-:-:S03]  /*0540*/  IMAD.HI R14, R11, 0x66666667, RZ ;  /* 0x666666670b0e7827 */ /* 0x000fc600078e02ff */
[----:B------:R-:W-:Y:S02]  /*0550*/  ISETP.NE.AND.EX P2, PT, RZ, UR9, PT, P2 ;  /* 0x00000009ff007c0c */ /* 0x000fe4000bf45320 */
[----:B------:R-:W-:-:S04]  /*0560*/  SHF.R.U32.HI R21, RZ, 0x1f, R14 ;  /* 0x0000001fff157819 */ /* 0x000fc8000001160e */
[----:B------:R-:W-:Y:S02]  /*0570*/  LEA.HI.SX32 R14, R14, R21, 0x12 ;  /* 0x000000150e0e7211 */ /* 0x000fe400078f92ff */
[----:B------:R-:W-:-:S05]  /*0580*/  MOV R21, RZ ;  /* 0x000000ff00157202 */ /* 0x000fca0000000f00 */
[----:B------:R-:W0:Y:S02]  /*0590*/  @P2 LDC.64 R16, c[0x0][0x238] ;  /* 0x00008e00ff102b82 */ /* 0x000e240000000a00 */
[----:B0-----:R-:W-:-:S05]  /*05a0*/  @P2 IMAD.WIDE R22, R14, 0x4, R16 ;  /* 0x000000040e162825 */ /* 0x001fca00078e0210 */
[----:B------:R-:W2:Y:S01]  /*05b0*/  @P2 LDG.E R21, desc[UR6][R22.64] ;  /* 0x0000000616152981 */ /* 0x000ea2000c1e1900 */
[----:B-1----:R-:W-:-:S04]  /*05c0*/  IABS R18, R0 ;  /* 0x0000000000127213 */ /* 0x002fc80000000000 */
[----:B------:R-:W0:Y:S08]  /*05d0*/  I2F.RP R20, R18 ;  /* 0x0000001200147306 */ /* 0x000e300000209400 */
[----:B0-----:R-:W0:Y:S02]  /*05e0*/  MUFU.RCP R20, R20 ;  /* 0x0000001400147308 */ /* 0x001e240000001000 */
[----:B0-----:R-:W-:-:S06]  /*05f0*/  IADD3 R16, R20, 0xffffffe, RZ ;  /* 0x0ffffffe14107810 */ /* 0x001fcc0007ffe0ff */
[----:B------:R0:W1:Y:S02]  /*0600*/  F2I.FTZ.U32.TRUNC.NTZ R17, R16 ;  /* 0x0000001000117305 */ /* 0x000064000021f000 */
[----:B0-----:R-:W-:Y:S02]  /*0610*/  MOV R16, RZ ;  /* 0x000000ff00107202 */ /* 0x001fe40000000f00 */
[----:B-1----:R-:W-:-:S05]  /*0620*/  IADD3 R25, RZ, -R17, RZ ;  /* 0x80000011ff197210 */ /* 0x002fca0007ffe0ff */
[----:B------:R-:W-:-:S04]  /*0630*/  IMAD R25, R25, R18, RZ ;  /* 0x0000001219197224 */ /* 0x000fc800078e02ff */
[----:B------:R-:W-:Y:S01]  /*0640*/  IMAD.HI.U32 R17, R17, R25, R16 ;  /* 0x0000001911117227 */ /* 0x000fe200078e0010 */
[----:B--2---:R-:W-:-:S04]  /*0650*/  IADD3 R21, R14, R21, RZ ;  /* 0x000000150e157210 */ /* 0x004fc80007ffe0ff */
[----:B------:R-:W-:Y:S02]  /*0660*/  IABS R23, R21 ;  /* 0x0000001500177213 */ /* 0x000fe40000000000 */
[----:B------:R-:W-:-:S03]  /*0670*/  LOP3.LUT R21, R21, R0, RZ, 0x3c, !PT ;  /* 0x0000000015157212 */ /* 0x000fc600078e3cff */
[----:B------:R-:W-:Y:S01]  /*0680*/  IMAD.HI.U32 R17, R17, R23, RZ ;  /* 0x0000001711117227 */ /* 0x000fe200078e00ff */
[----:B------:R-:W-:-:S04]  /*0690*/  ISETP.GE.AND P3, PT, R21, RZ, PT ;  /* 0x000000ff1500720c */ /* 0x000fc80003f66270 */
[----:B------:R-:W-:-:S05]  /*06a0*/  IADD3 R20, -R17, RZ, RZ ;  /* 0x000000ff11147210 */ /* 0x000fca0007ffe1ff */
[----:B------:R-:W-:-:S05]  /*06b0*/  IMAD R23, R18, R20, R23 ;  /* 0x0000001412177224 */ /* 0x000fca00078e0217 */
[----:B------:R-:W-:-:S13]  /*06c0*/  ISETP.GT.U32.AND P4, PT, R18, R23, PT ;  /* 0x000000171200720c */ /* 0x000fda0003f84070 */
[-C--:B------:R-:W-:Y:S02]  /*06d0*/  @!P4 IADD3 R23, R23, -R18.reuse, RZ ;  /* 0x800000121717c210 */ /* 0x080fe40007ffe0ff */
[----:B------:R-:W-:Y:S02]  /*06e0*/  @!P4 IADD3 R17, R17, 0x1, RZ ;  /* 0x000000011111c810 */ /* 0x000fe40007ffe0ff */
[----:B------:R-:W-:Y:S02]  /*06f0*/  ISETP.GE.U32.AND P2, PT, R23, R18, PT ;  /* 0x000000121700720c */ /* 0x000fe40003f46070 */
[----:B------:R-:W-:-:S11]  /*0700*/  ISETP.NE.AND P4, PT, R0, RZ, PT ;  /* 0x000000ff0000720c */ /* 0x000fd60003f85270 */
[----:B------:R-:W-:-:S04]  /*0710*/  @P2 IADD3 R17, R17, 0x1, RZ ;  /* 0x0000000111112810 */ /* 0x000fc80007ffe0ff */
[----:B------:R-:W-:Y:S02]  /*0720*/  @!P3 IADD3 R17, -R17, RZ, RZ ;  /* 0x000000ff1111b210 */ /* 0x000fe40007ffe1ff */
[----:B------:R-:W-:-:S05]  /*0730*/  @!P4 LOP3.LUT R17, RZ, R0, RZ, 0x33, !PT ;  /* 0x00000000ff11c212 */ /* 0x000fca00078e33ff */
[----:B------:R-:W-:-:S06]  /*0740*/  IMAD.WIDE R16, R17, 0x4, R2 ;  /* 0x0000000411107825 */ /* 0x000fcc00078e0202 */
[----:B------:R-:W2:Y:S01]  /*0750*/  LDG.E R16, desc[UR6][R16.64] ;  /* 0x0000000610107981 */ /* 0x000ea2000c1e1900 */
[----:B------:R-:W-:-:S04]  /*0760*/  IMAD R21, R14, -0xa000, R11 ;  /* 0xffff60000e157824 */ /* 0x000fc800078e020b */
[----:B--2---:R-:W-:-:S04]  /*0770*/  IMAD R21, R16, 0xa000, R21 ;  /* 0x0000a00010157824 */ /* 0x004fc800078e0215 */
[----:B---3--:R-:W-:-:S06]  /*0780*/  IMAD.WIDE R20, R21, 0x4, R4 ;  /* 0x0000000415147825 */ /* 0x008fcc00078e0204 */
[----:B------:R-:W2:Y:S02]  /*0790*/  LDG.E R20, desc[UR6][R20.64] ;  /* 0x0000000614147981 */ /* 0x000ea4000c1e1900 */
[----:B--2---:R-:W-:-:S07]  /*07a0*/  HMUL2 R19, R19, R20 ;  /* 0x0000001413137232 */ /* 0x004fce0000000000 */
.L_x_3:
[----:B------:R0:W-:Y:S01]  /*07b0*/  STG.E desc[UR6][R8.64], R19 ;  /* 0x0000001308007986 */ /* 0x0001e2000c101906 */
[----:B------:R-:W-:Y:S05]  /*07c0*/  @!P1 BRA `(.L_x_4) ;  /* 0x0000000000a89947 */ /* 0x000fea0003800000 */
[----:B------:R-:W-:Y:S02]  /*07d0*/  ISETP.NE.U32.AND P1, PT, RZ, UR8, PT ;  /* 0x00000008ff007c0c */ /* 0x000fe4000bf25070 */
[----:B------:R-:W-:Y:S02]  /*07e0*/  IADD3 R14, R11, 0x1, RZ ;  /* 0x000000010b0e7810 */ /* 0x000fe40007ffe0ff */
[----:B------:R-:W-:Y:S02]  /*07f0*/  ISETP.NE.AND.EX P1, PT, RZ, UR9, PT, P1 ;  /* 0x00000009ff007c0c */ /* 0x000fe4000bf25310 */
[----:B------:R-:W-:Y:S01]  /*0800*/  MOV R20, RZ ;  /* 0x000000ff00147202 */ /* 0x000fe20000000f00 */
[----:B0-----:R-:W-:-:S05]  /*0810*/  IMAD.HI R19, R14, 0x66666667, RZ ;  /* 0x666666670e137827 */ /* 0x001fca00078e02ff */
[----:B------:R-:W-:-:S04]  /*0820*/  SHF.R.U32.HI R18, RZ, 0x1f, R19 ;  /* 0x0000001fff127819 */ /* 0x000fc80000011613 */
[----:B------:R-:W-:Y:S01]  /*0830*/  LEA.HI.SX32 R19, R19, R18, 0x12 ;  /* 0x0000001213137211 */ /* 0x000fe200078f92ff */
[----:B------:R-:W0:Y:S04]  /*0840*/  @P1 LDC.64 R16, c[0x0][0x238] ;  /* 0x00008e00ff101b82 */ /* 0x000e280000000a00 */
[----:B0-----:R-:W-:-:S05]  /*0850*/  @P1 IMAD.WIDE R22, R19, 0x4, R16 ;  /* 0x0000000413161825 */ /* 0x001fca00078e0210 */
[----:B------:R-:W2:Y:S01]  /*0860*/  @P1 LDG.E R20, desc[UR6][R22.64] ;  /* 0x0000000616141981 */ /* 0x000ea2000c1e1900 */
[----:B-1----:R-:W-:Y:S01]  /*0870*/  IABS R18, R0 ;  /* 0x0000000000127213 */ /* 0x002fe20000000000 */
[----:B------:R-:W-:-:S03]  /*0880*/  HFMA2.MMA R16, -RZ, RZ, 0, 0 ;  /* 0x00000000ff107435 */ /* 0x000fc600000001ff */
[----:B------:R-:W0:Y:S08]  /*0890*/  I2F.RP R24, R18 ;  /* 0x0000001200187306 */ /* 0x000e300000209400 */
[----:B0-----:R-:W0:Y:S02]  /*08a0*/  MUFU.RCP R24, R24 ;  /* 0x0000001800187308 */ /* 0x001e240000001000 */
[----:B0-----:R-:W-:-:S06]  /*08b0*/  IADD3 R25, R24, 0xffffffe, RZ ;  /* 0x0ffffffe18197810 */ /* 0x001fcc0007ffe0ff */
[----:B------:R-:W0:Y:S02]  /*08c0*/  F2I.FTZ.U32.TRUNC.NTZ R17, R25 ;  /* 0x0000001900117305 */ /* 0x000e24000021f000 */
[----:B0-----:R-:W-:-:S05]  /*08d0*/  IADD3 R27, RZ, -R17, RZ ;  /* 0x80000011ff1b7210 */ /* 0x001fca0007ffe0ff */
[----:B------:R-:W-:-:S04]  /*08e0*/  IMAD R27, R27, R18, RZ ;  /* 0x000000121b1b7224 */ /* 0x000fc800078e02ff */
[----:B------:R-:W-:Y:S01]  /*08f0*/  IMAD.HI.U32 R16, R17, R27, R16 ;  /* 0x0000001b11107227 */ /* 0x000fe200078e0010 */
[----:B--2---:R-:W-:-:S04]  /*0900*/  IADD3 R21, R19, R20, RZ ;  /* 0x0000001413157210 */ /* 0x004fc80007ffe0ff */
[----:B------:R-:W-:Y:S02]  /*0910*/  IABS R20, R21 ;  /* 0x0000001500147213 */ /* 0x000fe40000000000 */
[----:B------:R-:W-:Y:S02]  /*0920*/  LOP3.LUT R21, R21, R0, RZ, 0x3c, !PT ;  /* 0x0000000015157212 */ /* 0x000fe400078e3cff */
[----:B------:R-:W-:Y:S02]  /*0930*/  MOV R17, R20 ;  /* 0x0000001400117202 */ /* 0x000fe40000000f00 */
[----:B------:R-:W-:-:S03]  /*0940*/  ISETP.GE.AND P3, PT, R21, RZ, PT ;  /* 0x000000ff1500720c */ /* 0x000fc60003f66270 */
[----:B------:R-:W-:-:S05]  /*0950*/  IMAD.HI.U32 R16, R16, R17, RZ ;  /* 0x0000001110107227 */ /* 0x000fca00078e00ff */
        /* <DEDUP_REMOVED lines=17> */
.L_x_4:
[----:B------:R2:W-:Y:S01]  /*0a70*/  STG.E desc[UR6][R8.64+0x4], R15 ;  /* 0x0000040f08007986 */ /* 0x0005e2000c101906 */
[----:B------:R-:W-:Y:S05]  /*0a80*/  BRA `(.L_x_5) ;  /* 0x0000000400f47947 */ /* 0x000fea0003800000 */
.L_x_2:
[C---:B-----5:R-:W-:Y:S01]  /*0a90*/  HFMA2.MMA R14, R17.reuse, R17, -RZ ;  /* 0x00000011110e7235 */ /* 0x060fe200001000ff */
[C---:B------:R-:W-:Y:S02]  /*0aa0*/  HMUL2 R18, R16.reuse, R16 ;  /* 0x0000001010127232 */ /* 0x040fe40000000000 */
[----:B------:R-:W-:Y:S01]  /*0ab0*/  HADD2.F32 R19, -RZ, R17.H0_H0 ;  /* 0x20000011ff137230 */ /* 0x000fe20000004100 */
[----:B------:R-:W-:Y:S01]  /*0ac0*/  ISETP.NE.U32.AND P1, PT, RZ, UR4, PT ;  /* 0x00000004ff007c0c */ /* 0x000fe2000bf25070 */
[----:B------:R-:W-:Y:S02]  /*0ad0*/  HADD2.F32 R21, -RZ, R16.H1_H1 ;  /* 0x30000010ff157230 */ /* 0x000fe40000004100 */
[----:B------:R-:W-:Y:S01]  /*0ae0*/  HMUL2 R18, R16, R18 ;  /* 0x0000001210127232 */ /* 0x000fe20000000000 */
[----:B------:R-:W-:Y:S01]  /*0af0*/  ISETP.NE.AND.EX P1, PT, RZ, UR5, PT, P1 ;  /* 0x00000005ff007c0c */ /* 0x000fe2000bf25310 */
[----:B------:R-:W-:-:S03]  /*0b00*/  HFMA2.MMA R15, R17, R14, -RZ ;  /* 0x0000000e110f7235 */ /* 0x000fc600001000ff */
[--C-:B------:R-:W-:Y:S02]  /*0b10*/  HADD2.F32 R20, -RZ, R18.reuse.H0_H0 ;  /* 0x20000012ff147230 */ /* 0x100fe40000004100 */
[----:B------:R-:W-:-:S05]  /*0b20*/  HADD2.F32 R18, -RZ, R18.H1_H1 ;  /* 0x30000012ff127230 */ /* 0x000fca0000004100 */
[----:B------:R-:W-:Y:S01]  /*0b30*/  FFMA.FTZ R21, R18, 0.044714998453855514526, R21 ;  /* 0x3d37271312157823 */ /* 0x000fe20000010015 */
[--C-:B------:R-:W-:Y:S02]  /*0b40*/  HADD2.F32 R14, -RZ, R15.reuse.H0_H0 ;  /* 0x2000000fff0e7230 */ /* 0x100fe40000004100 */
[----:B------:R-:W-:Y:S02]  /*0b50*/  HADD2.F32 R15, -RZ, R15.H1_H1 ;  /* 0x3000000fff0f7230 */ /* 0x000fe40000004100 */
[----:B------:R-:W-:Y:S01]  /*0b60*/  FMUL.FTZ R21, R21, 0.79788458347320556641 ;  /* 0x3f4c422a15157820 */ /* 0x000fe20000410000 */
[----:B------:R-:W-:Y:S02]  /*0b70*/  HADD2.F32 R18, -RZ, R17.H1_H1 ;  /* 0x30000011ff127230 */ /* 0x000fe40000004100 */
[----:B------:R-:W-:Y:S01]  /*0b80*/  FFMA.FTZ R14, R14, 0.044714998453855514526, R19 ;  /* 0x3d3727130e0e7823 */ /* 0x000fe20000010013 */
[----:B------:R-:W-:Y:S02]  /*0b90*/  HADD2.F32 R19, -RZ, R16.H0_H0 ;  /* 0x20000010ff137230 */ /* 0x000fe40000004100 */
[----:B------:R-:W-:Y:S01]  /*0ba0*/  FFMA.FTZ R15, R15, 0.044714998453855514526, R18 ;  /* 0x3d3727130f0f7823 */ /* 0x000fe20000010012 */
[----:B------:R-:W-:-:S02]  /*0bb0*/  FMUL.FTZ R14, R14, 0.79788458347320556641 ;  /* 0x3f4c422a0e0e7820 */ /* 0x000fc40000410000 */
[----:B------:R-:W-:Y:S01]  /*0bc0*/  FFMA.FTZ R19, R20, 0.044714998453855514526, R19 ;  /* 0x3d37271314137823 */ /* 0x000fe20000010013 */
[----:B------:R-:W0:Y:S01]  /*0bd0*/  MUFU.TANH R21, R21 ;  /* 0x0000001500157308 */ /* 0x000e220000002400 */
[----:B------:R-:W-:Y:S02]  /*0be0*/  FMUL.FTZ R15, R15, 0.79788458347320556641 ;  /* 0x3f4c422a0f0f7820 */ /* 0x000fe40000410000 */
[----:B------:R-:W-:-:S05]  /*0bf0*/  FMUL.FTZ R19, R19, 0.79788458347320556641 ;  /* 0x3f4c422a13137820 */ /* 0x000fca0000410000 */
        /* <DEDUP_REMOVED lines=25> */
[----:B-1----:R-:W-:Y:S02]  /*0d90*/  IABS R18, R0 ;  /* 0x0000000000127213 */ /* 0x002fe40000000000 */
[----:B------:R-:W-:Y:S02]  /*0da0*/  MOV R16, RZ ;  /* 0x000000ff00107202 */ /* 0x000fe40000000f00 */
        /* <DEDUP_REMOVED lines=29> */
[----:B--2---:R-:W-:-:S11]  /*0f80*/  HFMA2.MMA R19, R19, R20, -RZ ;  /* 0x0000001413137235 */ /* 0x004fd600001000ff */
.L_x_6:
        /* <DEDUP_REMOVED lines=44> */
.L_x_7:
[----:B------:R4:W-:Y:S02]  /*1250*/  STG.E desc[UR6][R8.64+0x4], R15 ;  /* 0x0000040f08007986 */ /* 0x0009e4000c101906 */
.L_x_5:
[----:B------:R-:W-:-:S04]  /*1260*/  LEA R11, R10, R11, 0x1 ;  /* 0x0000000b0a0b7211 */ /* 0x000fc800078e08ff */
[----:B------:R-:W-:-:S13]  /*1270*/  ISETP.GE.AND P1, PT, R11, UR10, PT ;  /* 0x0000000a0b007c0c */ /* 0x000fda000bf26270 */
[----:B------:R-:W-:Y:S05]  /*1280*/  @!P1 BRA `(.L_x_8) ;  /* 0xffffffec00b49947 */ /* 0x000fea000383ffff */
[----:B------:R-:W-:Y:S05]  /*1290*/  EXIT ;  /* 0x000000000000794d */ /* 0x000fea0003800000 */
.L_x_9:
        /* <DEDUP_REMOVED lines=14> */
.L_x_221:


//--------------------- .text._ZN17fastertransformer13addBiasGeluV3I7__half2Li4096ELi1EEEvPT_PKS2_PKiS5_iS7_i --------------------------
	.section	.text._ZN17fastertransformer13addBiasGeluV3I7__half2Li4096ELi1EEEvPT_PKS2_PKiS5_iS7_i,"ax",@progbits
	.align	128
        .global         _ZN17fastertransformer13addBiasGeluV3I7__half2Li4096ELi1EEEvPT_PKS2_PKiS5_iS7_i
        .type           _ZN17fastertransformer13addBiasGeluV3I7__half2Li4096ELi1EEEvPT_PKS2_PKiS5_iS7_i,@function
        .size           _ZN17fastertransformer13addBiasGeluV3I7__half2Li4096ELi1EEEvPT_PKS2_PKiS5_iS7_i,(.L_x_222 - _ZN17fastertransformer13addBiasGeluV3I7__half2Li4096ELi1EEEvPT_PKS2_PKiS5_iS7_i)
        .other          _ZN17fastertransformer13addBiasGeluV3I7__half2Li4096ELi1EEEvPT_PKS2_PKiS5_iS7_i,@"STO_CUDA_ENTRY STV_DEFAULT"
_ZN17fastertransformer13addBiasGeluV3I7__half2Li4096ELi1EEEvPT_PKS2_PKiS5_iS7_i:
.text._ZN17fastertransformer13addBiasGeluV3I7__half2Li4096ELi1EEEvPT_PKS2_PKiS5_iS7_i:
[----:B------:R-:W-:Y:S01]  /*0000*/  LDC R1, c[0x0][0x28] ;  /* 0x00000a00ff017b82 */ /* 0x000fe20000000800 */
[----:B------:R-:W0:Y:S01]  /*0010*/  S2R R0, SR_CTAID.X ;  /* 0x0000000000007919 */ /* 0x000e220000002500 */
[----:B------:R-:W-:Y:S01]  /*0020*/  ULDC UR4, c[0x0][0x0] ;  /* 0x0000000000047ab9 */ /* 0x000fe20000000800 */
[----:B------:R-:W-:Y:S01]  /*0030*/  ULDC UR5, c[0x0][0x230] ;  /* 0x00008c0000057ab9 */ /* 0x000fe20000000800 */
[----:B------:R-:W0:Y:S02]  /*0040*/  S2R R3, SR_TID.X ;  /* 0x0000000000037919 */ /* 0x000e240000002100 */
[----:B0-----:R-:W-:-:S05]  /*0050*/  IMAD R0, R0, UR4, R3 ;  /* 0x0000000400007c24 */ /* 0x001fca000f8e0203 */
[----:B------:R-:W-:-:S13]  /*0060*/  ISETP.GE.AND P0, PT, R0, UR5, PT ;  /* 0x0000000500007c0c */ /* 0x000fda000bf06270 */
[----:B------:R-:W-:Y:S05]  /*0070*/  @P0 EXIT ;  /* 0x000000000000094d */ /* 0x000fea0003800000 */
[----:B------:R-:W-:Y:S01]  /*0080*/  ULDC.64 UR6, c[0x0][0x218] ;  /* 0x0000860000067ab9 */ /* 0x000fe20000000a00 */
[----:B------:R-:W-:Y:S01]  /*0090*/  ULDC UR5, c[0x0][0xc] ;  /* 0x0000030000057ab9 */ /* 0x000fe20000000800 */
[----:B------:R-:W-:Y:S01]  /*00a0*/  ISETP.NE.U32.AND P0, PT, RZ, UR6, PT ;  /* 0x00000006ff007c0c */ /* 0x000fe2000bf05070 */
[----:B------:R-:W-:-:S03]  /*00b0*/  UIMAD UR4, UR4, UR5, URZ ;  /* 0x00000005040472a4 */ /* 0x000fc6000f8e023f */
[----:B------:R-:W-:Y:S01]  /*00c0*/  ISETP.NE.AND.EX P0, PT, RZ, UR7, PT, P0 ;  /* 0x00000007ff007c0c */ /* 0x000fe2000bf05300 */
[----:B------:R-:W-:-:S12]  /*00d0*/  ULDC.64 UR6, c[0x0][0x208] ;  /* 0x0000820000067ab9 */ /* 0x000fd80000000a00 */
[----:B------:R-:W-:Y:S05]  /*00e0*/  @!P0 BRA `(.L_x_10) ;  /* 0x0000000400408947 */ /* 0x000fea0003800000 */
[----:B------:R-:W0:Y:S01]  /*00f0*/  LDC R12, c[0x0][0x240] ;  /* 0x00009000ff0c7b82 */ /* 0x000e220000000800 */
[----:B------:R-:W-:Y:S01]  /*0100*/  ULDC.64 UR8, c[0x0][0x220] ;  /* 0x0000880000087ab9 */ /* 0x000fe20000000a00 */
[----:B------:R-:W-:Y:S01]  /*0110*/  ULDC UR5, c[0x0][0x230] ;  /* 0x00008c0000057ab9 */ /* 0x000fe20000000800 */
[----:B------:R-:W-:-:S04]  /*0120*/  ISETP.NE.U32.AND P0, PT, RZ, UR8, PT ;  /* 0x00000008ff007c0c */ /* 0x000fc8000bf05070 */
[----:B------:R-:W-:Y:S01]  /*0130*/  ISETP.NE.AND.EX P0, PT, RZ, UR9, PT, P0 ;  /* 0x00000009ff007c0c */ /* 0x000fe2000bf05300 */
[----:B------:R-:W1:Y:S01]  /*0140*/  LDC.64 R2, c[0x0][0x210] ;  /* 0x00008400ff027b82 */ /* 0x000e620000000a00 */
[----:B------:R-:W-:-:S07]  /*0150*/  ULDC.64 UR8, c[0x0][0x238] ;  /* 0x00008e0000087ab9 */ /* 0x000fce0000000a00 */
[----:B------:R-:W2:Y:S08]  /*0160*/  LDC.64 R4, c[0x0][0x220] ;  /* 0x00008800ff047b82 */ /* 0x000eb00000000a00 */
[----:B------:R-:W3:Y:S08]  /*0170*/  LDC.64 R6, c[0x0][0x228] ;  /* 0x00008a00ff067b82 */ /* 0x000ef00000000a00 */
[----:B------:R-:W4:Y:S02]  /*0180*/  LDC.64 R8, c[0x0][0x218] ;  /* 0x00008600ff087b82 */ /* 0x000f240000000a00 */
.L_x_12:
[----:B------:R-:W-:-:S04]  /*0190*/  SHF.R.S32.HI R11, RZ, 0x1f, R0 ;  /* 0x0000001fff0b7819 */ /* 0x000fc80000011400 */
[----:B------:R-:W-:Y:S01]  /*01a0*/  LEA.HI R14, R11, R0, RZ, 0xc ;  /* 0x000000000b0e7211 */ /* 0x000fe200078f60ff */
[----:B-1----:R-:W-:-:S03]  /*01b0*/  IMAD.WIDE R10, R0, 0x4, R2 ;  /* 0x00000004000a7825 */ /* 0x002fc600078e0202 */
[----:B------:R-:W-:Y:S02]  /*01c0*/  LOP3.LUT R13, R14, 0xfffff000, RZ, 0xc0, !PT ;  /* 0xfffff0000e0d7812 */ /* 0x000fe400078ec0ff */
[----:B------:R-:W5:Y:S02]  /*01d0*/  LDG.E R15, desc[UR6][R10.64] ;  /* 0x000000060a0f7981 */ /* 0x000f64000c1e1900 */
[----:B------:R-:W-:-:S05]  /*01e0*/  IADD3 R13, -R13, R0, RZ ;  /* 0x000000000d0d7210 */ /* 0x000fca0007ffe1ff */
[----:B----4-:R-:W-:-:S06]  /*01f0*/  IMAD.WIDE R16, R13, 0x4, R8 ;  /* 0x000000040d107825 */ /* 0x010fcc00078e0208 */
[----:B------:R-:W5:Y:S02]  /*0200*/  LDG.E.CONSTANT R16, desc[UR6][R16.64] ;  /* 0x0000000610107981 */ /* 0x000f64000c1e9900 */
[----:B-----5:R-:W-:-:S10]  /*0210*/  HFMA2.MMA R15, R15, 1, 1, R16 ;  /* 0x3c003c000f0f7835 */ /* 0x020fd40000000010 */
[----:B------:R-:W-:-:S06]  /*0220*/  HMUL2 R17, R15, R15 ;  /* 0x0000000f0f117232 */ /* 0x000fcc0000000000 */
[----:B------:R-:W-:Y:S01]  /*0230*/  HFMA2.MMA R17, R15, R17, -RZ ;  /* 0x000000110f117235 */ /* 0x000fe200001000ff */
[--C-:B------:R-:W-:Y:S02]  /*0240*/  HADD2.F32 R21, -RZ, R15.reuse.H0_H0 ;  /* 0x2000000fff157230 */ /* 0x100fe40000004100 */
[----:B------:R-:W-:-:S07]  /*0250*/  HADD2.F32 R20, -RZ, R15.H1_H1 ;  /* 0x3000000fff147230 */ /* 0x000fce0000004100 */
[--C-:B------:R-:W-:Y:S02]  /*0260*/  HADD2.F32 R18, -RZ, R17.reuse.H0_H0 ;  /* 0x20000011ff127230 */ /* 0x100fe40000004100 */
[----:B------:R-:W-:-:S03]  /*0270*/  HADD2.F32 R19, -RZ, R17.H1_H1 ;  /* 0x30000011ff137230 */ /* 0x000fc60000004100 */
[----:B------:R-:W-:Y:S02]  /*0280*/  FFMA.FTZ R18, R18, 0.044714998453855514526, R21 ;  /* 0x3d37271312127823 */ /* 0x000fe40000010015 */
[----:B------:R-:W-:Y:S02]  /*0290*/  FFMA.FTZ R19, R19, 0.044714998453855514526, R20 ;  /* 0x3d37271313137823 */ /* 0x000fe40000010014 */
[----:B------:R-:W-:Y:S02]  /*02a0*/  FMUL.FTZ R18, R18, 0.79788458347320556641 ;  /* 0x3f4c422a12127820 */ /* 0x000fe40000410000 */
[----:B------:R-:W-:-:S04]  /*02b0*/  FMUL.FTZ R19, R19, 0.79788458347320556641 ;  /* 0x3f4c422a13137820 */ /* 0x000fc80000410000 */
[----:B------:R-:W1:Y:S08]  /*02c0*/  MUFU.TANH R18, R18 ;  /* 0x0000001200127308 */ /* 0x000e700000002400 */
[----:B------:R-:W4:Y:S01]  /*02d0*/  MUFU.TANH R19, R19 ;  /* 0x0000001300137308 */ /* 0x000f220000002400 */
[----:B-1----:R-:W-:-:S04]  /*02e0*/  FADD.FTZ R16, R18, 1 ;  /* 0x3f80000012107421 */ /* 0x002fc80000010000 */
[----:B------:R-:W-:Y:S01]  /*02f0*/  FMUL.FTZ R16, R16, 0.5 ;  /* 0x3f00000010107820 */ /* 0x000fe20000410000 */
[----:B----4-:R-:W-:-:S04]  /*0300*/  FADD.FTZ R17, R19, 1 ;  /* 0x3f80000013117421 */ /* 0x010fc80000010000 */
[----:B------:R-:W-:-:S05]  /*0310*/  FMUL.FTZ R17, R17, 0.5 ;  /* 0x3f00000011117820 */ /* 0x000fca0000410000 */
[----:B------:R-:W-:-:S05]  /*0320*/  F2FP.F16.F32.PACK_AB R16, R17, R16 ;  /* 0x000000101110723e */ /* 0x000fca00000000ff */
[----:B------:R-:W-:Y:S01]  /*0330*/  HMUL2 R15, R15, R16 ;  /* 0x000000100f0f7232 */ /* 0x000fe20000000000 */
[----:B------:R-:W-:Y:S06]  /*0340*/  @!P0 BRA `(.L_x_11) ;  /* 0x0000000000948947 */ /* 0x000fec0003800000 */
[----:B------:R-:W-:Y:S02]  /*0350*/  ISETP.NE.U32.AND P1, PT, RZ, UR8, PT ;  /* 0x00000008ff007c0c */ /* 0x000fe4000bf25070 */
[----:B------:R-:W-:Y:S02]  /*0360*/  SHF.R.S32.HI R21, RZ, 0xc, R14 ;  /* 0x0000000cff157819 */ /* 0x000fe4000001140e */
[----:B------:R-:W-:Y:S02]  /*0370*/  ISETP.NE.AND.EX P1, PT, RZ, UR9, PT, P1 ;  /* 0x00000009ff007c0c */ /* 0x000fe4000bf25310 */
[----:B------:R-:W-:-:S11]  /*0380*/  MOV R16, RZ ;  /* 0x000000ff00107202 */ /* 0x000fd60000000f00 */
[----:B------:R-:W1:Y:S02]  /*0390*/  @P1 LDC.64 R18, c[0x0][0x238] ;  /* 0x00008e00ff121b82 */ /* 0x000e640000000a00 */
[----:B-1----:R-:W-:-:S05]  /*03a0*/  @P1 IMAD.WIDE R18, R21, 0x4, R18 ;  /* 0x0000000415121825 */ /* 0x002fca00078e0212 */
[----:B------:R-:W4:Y:S01]  /*03b0*/  @P1 LDG.E R16, desc[UR6][R18.64] ;  /* 0x0000000612101981 */ /* 0x000f22000c1e1900 */
[----:B0-----:R-:W-:-:S04]  /*03c0*/  IABS R14, R12 ;  /* 0x0000000c000e7213 */ /* 0x001fc80000000000 */
[----:B------:R-:W0:Y:S08]  /*03d0*/  I2F.RP R20, R14 ;  /* 0x0000000e00147306 */ /* 0x000e300000209400 */
[----:B0-----:R-:W0:Y:S02]  /*03e0*/  MUFU.RCP R20, R20 ;  /* 0x0000001400147308 */ /* 0x001e240000001000 */
[----:B0-----:R-:W-:-:S06]  /*03f0*/  VIADD R17, R20, 0xffffffe ;  /* 0x0ffffffe14117836 */ /* 0x001fcc0000000000 */
[----:B------:R-:W0:Y:S02]  /*0400*/  F2I.FTZ.U32.TRUNC.NTZ R17, R17 ;  /* 0x0000001100117305 */ /* 0x000e24000021f000 */
[----:B0-----:R-:W-:-:S05]  /*0410*/  IADD3 R23, RZ, -R17, RZ ;  /* 0x80000011ff177210 */ /* 0x001fca0007ffe0ff */
[----:B------:R-:W-:Y:S01]  /*0420*/  IMAD R23, R23, R14, RZ ;  /* 0x0000000e17177224 */ /* 0x000fe200078e02ff */
[----:B----4-:R-:W-:Y:S01]  /*0430*/  IADD3 R21, R21, R16, RZ ;  /* 0x0000001015157210 */ /* 0x010fe20007ffe0ff */
[----:B------:R-:W-:-:S03]  /*0440*/  IMAD.MOV.U32 R16, RZ, RZ, RZ ;  /* 0x000000ffff107224 */ /* 0x000fc600078e00ff */
[----:B------:R-:W-:Y:S01]  /*0450*/  IABS R19, R21 ;  /* 0x0000001500137213 */ /* 0x000fe20000000000 */
[----:B------:R-:W-:Y:S01]  /*0460*/  IMAD.HI.U32 R16, R17, R23, R16 ;  /* 0x0000001711107227 */ /* 0x000fe200078e0010 */
[----:B------:R-:W-:-:S04]  /*0470*/  LOP3.LUT R21, R21, R12, RZ, 0x3c, !PT ;  /* 0x0000000c15157212 */ /* 0x000fc800078e3cff */
[----:B------:R-:W-:Y:S01]  /*0480*/  ISETP.GE.AND P2, PT, R21, RZ, PT ;  /* 0x000000ff1500720c */ /* 0x000fe20003f46270 */
[----:B------:R-:W-:-:S05]  /*0490*/  IMAD.HI.U32 R16, R16, R19, RZ ;  /* 0x0000001310107227 */ /* 0x000fca00078e00ff */
[----:B------:R-:W-:-:S05]  /*04a0*/  IADD3 R18, -R16, RZ, RZ ;  /* 0x000000ff10127210 */ /* 0x000fca0007ffe1ff */
[----:B------:R-:W-:-:S05]  /*04b0*/  IMAD R17, R14, R18, R19 ;  /* 0x000000120e117224 */ /* 0x000fca00078e0213 */
[----:B------:R-:W-:-:S13]  /*04c0*/  ISETP.GT.U32.AND P3, PT, R14, R17, PT ;  /* 0x000000110e00720c */ /* 0x000fda0003f64070 */
[-C--:B------:R-:W-:Y:S01]  /*04d0*/  @!P3 IADD3 R17, R17, -R14.reuse, RZ ;  /* 0x8000000e1111b210 */ /* 0x080fe20007ffe0ff */
[----:B------:R-:W-:Y:S01]  /*04e0*/  @!P3 VIADD R16, R16, 0x1 ;  /* 0x000000011010b836 */ /* 0x000fe20000000000 */
[----:B------:R-:W-:Y:S02]  /*04f0*/  ISETP.NE.AND P3, PT, R12, RZ, PT ;  /* 0x000000ff0c00720c */ /* 0x000fe40003f65270 */
[----:B------:R-:W-:-:S13]  /*0500*/  ISETP.GE.U32.AND P1, PT, R17, R14, PT ;  /* 0x0000000e1100720c */ /* 0x000fda0003f26070 */
[----:B------:R-:W-:-:S04]  /*0510*/  @P1 IADD3 R16, R16, 0x1, RZ ;  /* 0x0000000110101810 */ /* 0x000fc80007ffe0ff */
[----:B------:R-:W-:Y:S02]  /*0520*/  @!P2 IADD3 R16, -R16, RZ, RZ ;  /* 0x000000ff1010a210 */ /* 0x000fe40007ffe1ff */
[----:B------:R-:W-:-:S05]  /*0530*/  @!P3 LOP3.LUT R16, RZ, R12, RZ, 0x33, !PT ;  /* 0x0000000cff10b212 */ /* 0x000fca00078e33ff */
[----:B--2---:R-:W-:-:S06]  /*0540*/  IMAD.WIDE R16, R16, 0x4, R4 ;  /* 0x0000000410107825 */ /* 0x004fcc00078e0204 */
[----:B------:R-:W2:Y:S02]  /*0550*/  LDG.E R16, desc[UR6][R16.64] ;  /* 0x0000000610107981 */ /* 0x000ea4000c1e1900 */
[----:B--2---:R-:W-:-:S04]  /*0560*/  IMAD R19, R16, 0x1000, R13 ;  /* 0x0000100010137824 */ /* 0x004fc800078e020d */
[----:B---3--:R-:W-:-:S06]  /*0570*/  IMAD.WIDE R18, R19, 0x4, R6 ;  /* 0x0000000413127825 */ /* 0x008fcc00078e0206 */
[----:B------:R-:W2:Y:S02]  /*0580*/  LDG.E R18, desc[UR6][R18.64] ;  /* 0x0000000612127981 */ /* 0x000ea4000c1e1900 */
[----:B--2---:R-:W-:-:S11]  /*0590*/  HFMA2.MMA R15, R15, R18, -RZ ;  /* 0x000000120f0f7235 */ /* 0x004fd600001000ff */
.L_x_11:
[----:B------:R1:W-:Y:S01]  /*05a0*/  STG.E desc[UR6][R10.64], R15 ;  /* 0x0000000f0a007986 */ /* 0x0003e2000c101906 */
[----:B------:R-:W-:-:S04]  /*05b0*/  IADD3 R0, R0, UR4, RZ ;  /* 0x0000000400007c10 */ /* 0x000fc8000fffe0ff */
[----:B------:R-:W-:-:S13]  /*05c0*/  ISETP.GE.AND P1, PT, R0, UR5, PT ;  /* 0x0000000500007c0c */ /* 0x000fda000bf26270 */
[----:B-1----:R-:W-:Y:S05]  /*05d0*/  @!P1 BRA `(.L_x_12) ;  /* 0xfffffff800ec9947 */ /* 0x002fea000383ffff */
[----:B------:R-:W-:Y:S05]  /*05e0*/  EXIT ;  /* 0x000000000000794d */ /* 0x000fea0003800000 */
.L_x_10:
        /* <DEDUP_REMOVED lines=8> */
[----:B------:R-:W3:Y:S02]  /*0670*/  LDC.64 R6, c[0x0][0x228] ;  /* 0x00008a00ff067b82 */ /* 0x000ee40000000a00 */
.L_x_14:
[----:B-1----:R-:W-:-:S05]  /*0680*/  IMAD.WIDE R8, R0, 0x4, R2 ;  /* 0x0000000400087825 */ /* 0x002fca00078e0202 */
[----:B------:R-:W4:Y:S02]  /*0690*/  LDG.E R11, desc[UR6][R8.64] ;  /* 0x00000006080b7981 */ /* 0x000f24000c1e1900 */
[----:B----4-:R-:W-:Y:S02]  /*06a0*/  HMUL2 R12, R11, R11 ;  /* 0x0000000b0b0c7232 */ /* 0x010fe40000000000 */
[--C-:B------:R-:W-:Y:S02]  /*06b0*/  HADD2.F32 R14, -RZ, R11.reuse.H0_H0 ;  /* 0x2000000bff0e7230 */ /* 0x100fe40000004100 */
[----:B------:R-:W-:Y:S02]  /*06c0*/  HADD2.F32 R15, -RZ, R11.H1_H1 ;  /* 0x3000000bff0f7230 */ /* 0x000fe40000004100 */
[----:B------:R-:W-:-:S10]  /*06d0*/  HFMA2.MMA R12, R11, R12, -RZ ;  /* 0x0000000c0b0c7235 */ /* 0x000fd400001000ff */
        /* <DEDUP_REMOVED lines=18> */
[----:B------:R-:W-:Y:S02]  /*0800*/  LEA.HI R12, R13, R0, RZ, 0xc ;  /* 0x000000000d0c7211 */ /* 0x000fe400078f60ff */
[----:B------:R-:W-:Y:S02]  /*0810*/  MOV R14, RZ ;  /* 0x000000ff000e7202 */ /* 0x000fe40000000f00 */
[----:B------:R-:W-:-:S07]  /*0820*/  SHF.R.S32.HI R19, RZ, 0xc, R12 ;  /* 0x0000000cff137819 */ /* 0x000fce000001140c */
        /* <DEDUP_REMOVED lines=10> */
[----:B----4-:R-:W-:Y:S02]  /*08d0*/  IADD3 R19, R19, R14, RZ ;  /* 0x0000000e13137210 */ /* 0x010fe40007ffe0ff */
[----:B------:R-:W-:Y:S02]  /*08e0*/  MOV R14, RZ ;  /* 0x000000ff000e7202 */ /* 0x000fe40000000f00 */
[----:B------:R-:W-:Y:S02]  /*08f0*/  IABS R16, R19 ;  /* 0x0000001300107213 */ /* 0x000fe40000000000 */
[----:B------:R-:W-:Y:S01]  /*0900*/  LOP3.LUT R19, R19, R10, RZ, 0x3c, !PT ;  /* 0x0000000a13137212 */ /* 0x000fe200078e3cff */
[----:B------:R-:W-:-:S03]  /*0910*/  IMAD.HI.U32 R21, R15, R21, R14 ;  /* 0x000000150f157227 */ /* 0x000fc600078e000e */
[----:B------:R-:W-:-:S03]  /*0920*/  ISETP.GE.AND P1, PT, R19, RZ, PT ;  /* 0x000000ff1300720c */ /* 0x000fc60003f26270 */
[----:B------:R-:W-:-:S04]  /*0930*/  IMAD.HI.U32 R14, R21, R16, RZ ;  /* 0x00000010150e7227 */ /* 0x000fc800078e00ff */
[----:B------:R-:W-:-:S04]  /*0940*/  IMAD.MOV R15, RZ, RZ, -R14 ;  /* 0x000000ffff0f7224 */ /* 0x000fc800078e0a0e */
[----:B------:R-:W-:-:S05]  /*0950*/  IMAD R16, R13, R15, R16 ;  /* 0x0000000f0d107224 */ /* 0x000fca00078e0210 */
[----:B------:R-:W-:-:S13]  /*0960*/  ISETP.GT.U32.AND P3, PT, R13, R16, PT ;  /* 0x000000100d00720c */ /* 0x000fda0003f64070 */
[-C--:B------:R-:W-:Y:S02]  /*0970*/  @!P3 IADD3 R16, R16, -R13.reuse, RZ ;  /* 0x8000000d1010b210 */ /* 0x080fe40007ffe0ff */
[----:B------:R-:W-:Y:S02]  /*0980*/  @!P3 IADD3 R14, R14, 0x1, RZ ;  /* 0x000000010e0eb810 */ /* 0x000fe40007ffe0ff */
[----:B------:R-:W-:Y:S02]  /*0990*/  ISETP.GE.U32.AND P2, PT, R16, R13, PT ;  /* 0x0000000d1000720c */ /* 0x000fe40003f46070 */
[----:B------:R-:W-:-:S11]  /*09a0*/  ISETP.NE.AND P3, PT, R10, RZ, PT ;  /* 0x000000ff0a00720c */ /* 0x000fd60003f65270 */
[----:B------:R-:W-:-:S05]  /*09b0*/  @P2 IADD3 R14, R14, 0x1, RZ ;  /* 0x000000010e0e2810 */ /* 0x000fca0007ffe0ff */
[----:B------:R-:W-:Y:S01]  /*09c0*/  @!P1 IMAD.MOV R14, RZ, RZ, -R14 ;  /* 0x000000ffff0e9224 */ /* 0x000fe200078e0a0e */
[----:B------:R-:W-:-:S05]  /*09d0*/  @!P3 LOP3.LUT R14, RZ, R10, RZ, 0x33, !PT ;  /* 0x0000000aff0eb212 */ /* 0x000fca00078e33ff */
[----:B--2---:R-:W-:-:S06]  /*09e0*/  IMAD.WIDE R14, R14, 0x4, R4 ;  /* 0x000000040e0e7825 */ /* 0x004fcc00078e0204 */
[----:B------:R-:W2:Y:S01]  /*09f0*/  LDG.E R14, desc[UR6][R14.64] ;  /* 0x000000060e0e7981 */ /* 0x000ea2000c1e1900 */
[----:B------:R-:W-:-:S04]  /*0a00*/  LOP3.LUT R13, R12, 0xfffff000, RZ, 0xc0, !PT ;  /* 0xfffff0000c0d7812 */ /* 0x000fc800078ec0ff */
[----:B------:R-:W-:-:S04]  /*0a10*/  IADD3 R13, -R13, R0, RZ ;  /* 0x000000000d0d7210 */ /* 0x000fc80007ffe1ff */
[----:B--2---:R-:W-:-:S05]  /*0a20*/  LEA R13, R14, R13, 0xc ;  /* 0x0000000d0e0d7211 */ /* 0x004fca00078e60ff */
[----:B---3--:R-:W-:-:S06]  /*0a30*/  IMAD.WIDE R12, R13, 0x4, R6 ;  /* 0x000000040d0c7825 */ /* 0x008fcc00078e0206 */
[----:B------:R-:W2:Y:S02]  /*0a40*/  LDG.E R12, desc[UR6][R12.64] ;  /* 0x000000060c0c7981 */ /* 0x000ea4000c1e1900 */
[----:B--2---:R-:W-:-:S11]  /*0a50*/  HFMA2.MMA R11, R11, R12, -RZ ;  /* 0x0000000c0b0b7235 */ /* 0x004fd600001000ff */
.L_x_13:
[----:B------:R4:W-:Y:S01]  /*0a60*/  STG.E desc[UR6][R8.64], R11 ;  /* 0x0000000b08007986 */ /* 0x0009e2000c101906 */
[----:B------:R-:W-:-:S04]  /*0a70*/  IADD3 R0, R0, UR4, RZ ;  /* 0x0000000400007c10 */ /* 0x000fc8000fffe0ff */
[----:B------:R-:W-:-:S13]  /*0a80*/  ISETP.GE.AND P1, PT, R0, UR5, PT ;  /* 0x0000000500007c0c */ /* 0x000fda000bf26270 */
[----:B----4-:R-:W-:Y:S05]  /*0a90*/  @!P1 BRA `(.L_x_14) ;  /* 0xfffffff800f89947 */ /* 0x010fea000383ffff */
[----:B------:R-:W-:Y:S05]  /*0aa0*/  EXIT ;  /* 0x000000000000794d */ /* 0x000fea0003800000 */
.L_x_15:
        /* <DEDUP_REMOVED lines=13> */
.L_x_222:


//--------------------- .text._ZN17fastertransformer13addBiasGeluV2I7__half2Li40960EEEvPT_PKS2_PKiS5_iS7_i --------------------------
	.section	.text._ZN17fastertransformer13addBiasGeluV2I7__half2Li40960EEEvPT_PKS2_PKiS5_iS7_i,"ax",@progbits
	.align	128
        .global         _ZN17fastertransformer13addBiasGeluV2I7__half2Li40960EEEvPT_PKS2_PKiS5_iS7_i
        .type           _ZN17fastertransformer13addBiasGeluV2I7__half2Li40960EEEvPT_PKS2_PKiS5_iS7_i,@function
        .size           _ZN17fastertransformer13addBiasGeluV2I7__half2Li40960EEEvPT_PKS2_PKiS5_iS7_i,(.L_x_223 - _ZN17fastertransformer13addBiasGeluV2I7__half2Li40960EEEvPT_PKS2_PKiS5_iS7_i)
        .other          _ZN17fastertransformer13addBiasGeluV2I7__half2Li40960EEEvPT_PKS2_PKiS5_iS7_i,@"STO_CUDA_ENTRY STV_DEFAULT"
_ZN17fastertransformer13addBiasGeluV2I7__half2Li40960EEEvPT_PKS2_PKiS5_iS7_i:
.text._ZN17fastertransformer13addBiasGeluV2I7__half2Li40960EEEvPT_PKS2_PKiS5_iS7_i:
        /* <DEDUP_REMOVED lines=25> */
.L_x_18:
[----:B------:R-:W-:-:S05]  /*0190*/  IMAD.HI R15, R0, 0x66666667, RZ ;  /* 0x66666667000f7827 */ /* 0x000fca00078e02ff */
[----:B------:R-:W-:-:S04]  /*01a0*/  SHF.R.U32.HI R10, RZ, 0x1f, R15 ;  /* 0x0000001fff0a7819 */ /* 0x000fc8000001160f */
[----:B------:R-:W-:Y:S01]  /*01b0*/  LEA.HI.SX32 R15, R15, R10, 0x12 ;  /* 0x0000000a0f0f7211 */ /* 0x000fe200078f92ff */
[----:B-1----:R-:W-:-:S04]  /*01c0*/  IMAD.WIDE R10, R0, 0x4, R2 ;  /* 0x00000004000a7825 */ /* 0x002fc800078e0202 */
[----:B------:R-:W-:Y:S01]  /*01d0*/  IMAD R13, R15, -0xa000, R0 ;  /* 0xffff60000f0d7824 */ /* 0x000fe200078e0200 */
[----:B------:R-:W5:Y:S03]  /*01e0*/  LDG.E R14, desc[UR6][R10.64] ;  /* 0x000000060a0e7981 */ /* 0x000f66000c1e1900 */
        /* <DEDUP_REMOVED lines=23> */
[----:B------:R-:W-:Y:S02]  /*0360*/  MOV R16, RZ ;  /* 0x000000ff00107202 */ /* 0x000fe40000000f00 */
[----:B------:R-:W-:-:S13]  /*0370*/  ISETP.NE.AND.EX P1, PT, RZ, UR9, PT, P1 ;  /* 0x00000009ff007c0c */ /* 0x000fda000bf25310 */
[----:B------:R-:W1:Y:S02]  /*0380*/  @P1 LDC.64 R20, c[0x0][0x238] ;  /* 0x00008e00ff141b82 */ /* 0x000e640000000a00 */
[----:B-1----:R-:W-:-:S05]  /*0390*/  @P1 IMAD.WIDE R20, R15, 0x4, R20 ;  /* 0x000000040f141825 */ /* 0x002fca00078e0214 */
[----:B------:R-:W4:Y:S01]  /*03a0*/  @P1 LDG.E R16, desc[UR6][R20.64] ;  /* 0x0000000614101981 */ /* 0x000f22000c1e1900 */
[----:B0-----:R-:W-:-:S04]  /*03b0*/  IABS R14, R12 ;  /* 0x0000000c000e7213 */ /* 0x001fc80000000000 */
        /* <DEDUP_REMOVED lines=8> */
[----:B----4-:R-:W-:-:S04]  /*0440*/  IADD3 R15, R15, R16, RZ ;  /* 0x000000100f0f7210 */ /* 0x010fc80007ffe0ff */
        /* <DEDUP_REMOVED lines=20> */
.L_x_17:
[----:B------:R1:W-:Y:S01]  /*0590*/  STG.E desc[UR6][R10.64], R17 ;  /* 0x000000110a007986 */ /* 0x0003e2000c101906 */
[----:B------:R-:W-:-:S04]  /*05a0*/  IADD3 R0, R0, UR4, RZ ;  /* 0x0000000400007c10 */ /* 0x000fc8000fffe0ff */
[----:B------:R-:W-:-:S13]  /*05b0*/  ISETP.GE.AND P1, PT, R0, UR5, PT ;  /* 0x0000000500007c0c */ /* 0x000fda000bf26270 */
[----:B-1----:R-:W-:Y:S05]  /*05c0*/  @!P1 BRA `(.L_x_18) ;  /* 0xfffffff800f09947 */ /* 0x002fea000383ffff */
[----:B------:R-:W-:Y:S05]  /*05d0*/  EXIT ;  /* 0x000000000000794d */ /* 0x000fea0003800000 */
.L_x_16:
        /* <DEDUP_REMOVED lines=9> */
.L_x_20:
        /* <DEDUP_REMOVED lines=27> */
[----:B------:R-:W1:Y:S02]  /*0820*/  @P1 LDC.64 R16, c[0x0][0x238] ;  /* 0x00008e00ff101b82 */ /* 0x000e640000000a00 */
[----:B-1----:R-:W-:-:S05]  /*0830*/  @P1 IMAD.WIDE R16, R13, 0x4, R16 ;  /* 0x000000040d101825 */ /* 0x002fca00078e0210 */
[----:B------:R-:W4:Y:S01]  /*0840*/  @P1 LDG.E R12, desc[UR6][R16.64] ;  /* 0x00000006100c1981 */ /* 0x000f22000c1e1900 */
[----:B0-----:R-:W-:-:S04]  /*0850*/  IABS R21, R10 ;  /* 0x0000000a00157213 */ /* 0x001fc80000000000 */
[----:B------:R-:W0:Y:S08]  /*0860*/  I2F.RP R18, R21 ;  /* 0x0000001500127306 */ /* 0x000e300000209400 */
[----:B0-----:R-:W0:Y:S02]  /*0870*/  MUFU.RCP R18, R18 ;  /* 0x0000001200127308 */ /* 0x001e240000001000 */
[----:B0-----:R-:W-:-:S06]  /*0880*/  IADD3 R20, R18, 0xffffffe, RZ ;  /* 0x0ffffffe12147810 */ /* 0x001fcc0007ffe0ff */
[----:B------:R-:W0:Y:S02]  /*0890*/  F2I.FTZ.U32.TRUNC.NTZ R15, R20 ;  /* 0x00000014000f7305 */ /* 0x000e24000021f000 */
[----:B0-----:R-:W-:-:S05]  /*08a0*/  IADD3 R14, RZ, -R15, RZ ;  /* 0x8000000fff0e7210 */ /* 0x001fca0007ffe0ff */
[----:B------:R-:W-:Y:S01]  /*08b0*/  IMAD R23, R14, R21, RZ ;  /* 0x000000150e177224 */ /* 0x000fe200078e02ff */
[----:B------:R-:W-:-:S05]  /*08c0*/  MOV R14, RZ ;  /* 0x000000ff000e7202 */ /* 0x000fca0000000f00 */
[----:B------:R-:W-:Y:S01]  /*08d0*/  IMAD.HI.U32 R23, R15, R23, R14 ;  /* 0x000000170f177227 */ /* 0x000fe200078e000e */
[----:B----4-:R-:W-:-:S04]  /*08e0*/  IADD3 R19, R13, R12, RZ ;  /* 0x0000000c0d137210 */ /* 0x010fc80007ffe0ff */
        /* <DEDUP_REMOVED lines=16> */
[----:B------:R-:W2:Y:S01]  /*09f0*/  LDG.E R14, desc[UR6][R14.64] ;  /* 0x000000060e0e7981 */ /* 0x000ea2000c1e1900 */
[----:B------:R-:W-:-:S04]  /*0a00*/  IMAD R13, R13, -0xa000, R0 ;  /* 0xffff60000d0d7824 */ /* 0x000fc800078e0200 */
[----:B--2---:R-:W-:-:S04]  /*0a10*/  IMAD R13, R14, 0xa000, R13 ;  /* 0x0000a0000e0d7824 */ /* 0x004fc800078e020d */
[----:B---3--:R-:W-:-:S06]  /*0a20*/  IMAD.WIDE R12, R13, 0x4, R6 ;  /* 0x000000040d0c7825 */ /* 0x008fcc00078e0206 */
[----:B------:R-:W2:Y:S02]  /*0a30*/  LDG.E R12, desc[UR6][R12.64] ;  /* 0x000000060c0c7981 */ /* 0x000ea4000c1e1900 */
[----:B--2---:R-:W-:-:S11]  /*0a40*/  HFMA2.MMA R11, R11, R12, -RZ ;  /* 0x0000000c0b0b7235 */ /* 0x004fd600001000ff */
.L_x_19:
[----:B------:R4:W-:Y:S01]  /*0a50*/  STG.E desc[UR6][R8.64], R11 ;  /* 0x0000000b08007986 */ /* 0x0009e2000c101906 */
[----:B------:R-:W-:-:S04]  /*0a60*/  IADD3 R0, R0, UR4, RZ ;  /* 0x0000000400007c10 */ /* 0x000fc8000fffe0ff */
[----:B------:R-:W-:-:S13]  /*0a70*/  ISETP.GE.AND P1, PT, R0, UR5, PT ;  /* 0x0000000500007c0c */ /* 0x000fda000bf26270 */
[----:B----4-:R-:W-:Y:S05]  /*0a80*/  @!P1 BRA `(.L_x_20) ;  /* 0xfffffff800f89947 */ /* 0x010fea000383ffff */
[----:B------:R-:W-:Y:S05]  /*0a90*/  EXIT ;  /* 0x000000000000794d */ /* 0x000fea0003800000 */
.L_x_21:
        /* <DEDUP_REMOVED lines=14> */
.L_x_223:


//--------------------- .text._ZN17fastertransformer13addBiasGeluV3I7__half2Li40960ELi4EEEvPT_PKS2_PKiS5_iS7_i --------------------------
	.section	.text._ZN17fastertransformer13addBiasGeluV3I7__half2Li40960ELi4EEEvPT_PKS2_PKiS5_iS7_i,"ax",@progbits
	.align	128
        .global         _ZN17fastertransformer13addBiasGeluV3I7__half2Li40960ELi4EEEvPT_PKS2_PKiS5_iS7_i
        .type           _ZN17fastertransformer13addBiasGeluV3I7__half2Li40960ELi4EEEvPT_PKS2_PKiS5_iS7_i,@function
        .size           _ZN17fastertransformer13addBiasGeluV3I7__half2Li40960ELi4EEEvPT_PKS2_PKiS5_iS7_i,(.L_x_224 - _ZN17fastertransformer13addBiasGeluV3I7__half2Li40960ELi4EEEvPT_PKS2_PKiS5_iS7_i)
        .other          _ZN17fastertransformer13addBiasGeluV3I7__half2Li40960ELi4EEEvPT_PKS2_PKiS5_iS7_i,@"STO_CUDA_ENTRY STV_DEFAULT"
_ZN17fastertransformer13addBiasGeluV3I7__half2Li40960ELi4EEEvPT_PKS2_PKiS5_iS7_i:
.text._ZN17fastertransformer13addBiasGeluV3I7__half2Li40960ELi4EEEvPT_PKS2_PKiS5_iS7_i:
        /* <DEDUP_REMOVED lines=21> */
[----:B------:R-:W0:Y:S08]  /*0150*/  LDC.64 R14, c[0x0][0x210] ;  /* 0x00008400ff0e7b82 */ /* 0x000e300000000a00 */
[----:B-1----:R-:W4:Y:S02]  /*0160*/  LDC.64 R16, c[0x0][0x218] ;  /* 0x00008600ff107b82 */ /* 0x002f240000000a00 */
.L_x_34:
[----:B0123--:R-:W-:-:S05]  /*0170*/  IMAD.WIDE R18, R2, 0x4, R14 ;  /* 0x0000000402127825 */ /* 0x00ffca00078e020e */
[----:B------:R0:W5:Y:S01]  /*0180*/  LDG.E R27, desc[UR6][R18.64] ;  /* 0x00000006121b7981 */ /* 0x000162000c1e1900 */
[----:B------:R-:W-:Y:S05]  /*0190*/  @!P0 BRA `(.L_x_22) ;  /* 0x00000000007c8947 */ /* 0x000fea0003800000 */
[C---:B------:R-:W-:Y:S01]  /*01a0*/  IADD3 R6, R2.reuse, 0x1, RZ ;  /* 0x0000000102067810 */ /* 0x040fe20007ffe0ff */
[C---:B------:R-:W-:Y:S01]  /*01b0*/  IMAD.HI R7, R2.reuse, 0x66666667, RZ ;  /* 0x6666666702077827 */ /* 0x040fe200078e02ff */
[C---:B------:R-:W-:Y:S01]  /*01c0*/  IADD3 R5, R2.reuse, 0x2, RZ ;  /* 0x0000000202057810 */ /* 0x040fe20007ffe0ff */
[----:B------:R1:W5:Y:S01]  /*01d0*/  LDG.E R25, desc[UR6][R18.64+0x8] ;  /* 0x0000080612197981 */ /* 0x000362000c1e1900 */
[----:B------:R-:W-:Y:S01]  /*01e0*/  IADD3 R4, R2, 0x3, RZ ;  /* 0x0000000302047810 */ /* 0x000fe20007ffe0ff */
[----:B------:R-:W-:Y:S01]  /*01f0*/  IMAD.HI R9, R6, 0x66666667, RZ ;  /* 0x6666666706097827 */ /* 0x000fe200078e02ff */
[----:B------:R-:W-:-:S03]  /*0200*/  SHF.R.U32.HI R8, RZ, 0x1f, R7 ;  /* 0x0000001fff087819 */ /* 0x000fc60000011607 */
[----:B------:R-:W-:Y:S01]  /*0210*/  IMAD.HI R21, R5, 0x66666667, RZ ;  /* 0x6666666705157827 */ /* 0x000fe200078e02ff */
[----:B------:R-:W-:Y:S02]  /*0220*/  SHF.R.U32.HI R20, RZ, 0x1f, R9 ;  /* 0x0000001fff147819 */ /* 0x000fe40000011609 */
[----:B------:R-:W-:Y:S01]  /*0230*/  LEA.HI.SX32 R7, R7, R8, 0x12 ;  /* 0x0000000807077211 */ /* 0x000fe200078f92ff */
[----:B------:R-:W-:Y:S01]  /*0240*/  IMAD.HI R23, R4, 0x66666667, RZ ;  /* 0x6666666704177827 */ /* 0x000fe200078e02ff */
[----:B------:R-:W-:Y:S02]  /*0250*/  SHF.R.U32.HI R22, RZ, 0x1f, R21 ;  /* 0x0000001fff167819 */ /* 0x000fe40000011615 */
[----:B------:R-:W-:Y:S01]  /*0260*/  LEA.HI.SX32 R9, R9, R20, 0x12 ;  /* 0x0000001409097211 */ /* 0x000fe200078f92ff */
[----:B------:R-:W-:Y:S01]  /*0270*/  IMAD R7, R7, -0xa000, R2 ;  /* 0xffff600007077824 */ /* 0x000fe200078e0202 */
[----:B------:R-:W-:Y:S02]  /*0280*/  SHF.R.U32.HI R24, RZ, 0x1f, R23 ;  /* 0x0000001fff187819 */ /* 0x000fe40000011617 */
[----:B------:R-:W-:Y:S01]  /*0290*/  LEA.HI.SX32 R22, R21, R22, 0x12 ;  /* 0x0000001615167211 */ /* 0x000fe200078f92ff */
[----:B------:R-:W-:Y:S01]  /*02a0*/  IMAD R9, R9, -0xa000, R6 ;  /* 0xffff600009097824 */ /* 0x000fe200078e0206 */
[----:B------:R-:W-:Y:S01]  /*02b0*/  LEA.HI.SX32 R21, R23, R24, 0x12 ;  /* 0x0000001817157211 */ /* 0x000fe200078f92ff */
[----:B----4-:R-:W-:Y:S01]  /*02c0*/  IMAD.WIDE R28, R7, 0x4, R16 ;  /* 0x00000004071c7825 */ /* 0x010fe200078e0210 */
[----:B------:R1:W5:Y:S03]  /*02d0*/  LDG.E R24, desc[UR6][R18.64+0x4] ;  /* 0x0000040612187981 */ /* 0x000366000c1e1900 */
[----:B------:R-:W-:-:S02]  /*02e0*/  IMAD R23, R22, -0xa000, R5 ;  /* 0xffff600016177824 */ /* 0x000fc400078e0205 */
[----:B------:R-:W-:Y:S02]  /*02f0*/  IMAD R5, R21, -0xa000, R4 ;  /* 0xffff600015057824 */ /* 0x000fe400078e0204 */
[--C-:B------:R-:W-:Y:S01]  /*0300*/  IMAD.WIDE R20, R9, 0x4, R16.reuse ;  /* 0x0000000409147825 */ /* 0x100fe200078e0210 */
[----:B------:R1:W5:Y:S03]  /*0310*/  LDG.E.CONSTANT R4, desc[UR6][R28.64] ;  /* 0x000000061c047981 */ /* 0x000366000c1e9900 */
[----:B------:R-:W-:-:S04]  /*0320*/  IMAD.WIDE R22, R23, 0x4, R16 ;  /* 0x0000000417167825 */ /* 0x000fc800078e0210 */
[----:B------:R-:W-:Y:S01]  /*0330*/  IMAD.WIDE R8, R5, 0x4, R16 ;  /* 0x0000000405087825 */ /* 0x000fe200078e0210 */
[----:B------:R1:W5:Y:S04]  /*0340*/  LDG.E.CONSTANT R6, desc[UR6][R22.64] ;  /* 0x0000000616067981 */ /* 0x000368000c1e9900 */
[----:B------:R1:W5:Y:S04]  /*0350*/  LDG.E.CONSTANT R5, desc[UR6][R20.64] ;  /* 0x0000000614057981 */ /* 0x000368000c1e9900 */
[----:B------:R1:W5:Y:S04]  /*0360*/  LDG.E.CONSTANT R7, desc[UR6][R8.64] ;  /* 0x0000000608077981 */ /* 0x000368000c1e9900 */
[----:B------:R1:W5:Y:S01]  /*0370*/  LDG.E R20, desc[UR6][R18.64+0xc] ;  /* 0x00000c0612147981 */ /* 0x000362000c1e1900 */
[----:B------:R-:W-:Y:S05]  /*0380*/  BRA `(.L_x_23) ;  /* 0x00000000000c7947 */ /* 0x000fea0003800000 */
.L_x_22:
[----:B------:R1:W5:Y:S04]  /*0390*/  LDG.E R24, desc[UR6][R18.64+0x4] ;  /* 0x0000040612187981 */ /* 0x000368000c1e1900 */
[----:B------:R1:W5:Y:S04]  /*03a0*/  LDG.E R25, desc[UR6][R18.64+0x8] ;  /* 0x0000080612197981 */ /* 0x000368000c1e1900 */
[----:B------:R1:W5:Y:S02]  /*03b0*/  LDG.E R20, desc[UR6][R18.64+0xc] ;  /* 0x00000c0612147981 */ /* 0x000364000c1e1900 */
.L_x_23:
[----:B------:R-:W-:Y:S05]  /*03c0*/  @!P0 BRA `(.L_x_24) ;  /* 0x0000000c00e88947 */ /* 0x000fea0003800000 */
[----:B-1---5:R-:W-:Y:S01]  /*03d0*/  HFMA2.MMA R9, R24, 1, 1, R5 ;  /* 0x3c003c0018097835 */ /* 0x022fe20000000005 */
[----:B------:R-:W-:Y:S01]  /*03e0*/  ISETP.NE.U32.AND P1, PT, RZ, UR4, PT ;  /* 0x00000004ff007c0c */ /* 0x000fe2000bf25070 */
[----:B------:R-:W-:-:S03]  /*03f0*/  HFMA2.MMA R25, R25, 1, 1, R6 ;  /* 0x3c003c0019197835 */ /* 0x000fc60000000006 */
[----:B------:R-:W-:-:S05]  /*0400*/  ISETP.NE.AND.EX P1, PT, RZ, UR5, PT, P1 ;  /* 0x00000005ff007c0c */ /* 0x000fca000bf25310 */
[----:B------:R-:W-:Y:S02]  /*0410*/  HMUL2 R8, R9, R9 ;  /* 0x0000000909087232 */ /* 0x000fe40000000000 */
[----:B------:R-:W-:Y:S02]  /*0420*/  HADD2.F32 R22, -RZ, R9.H0_H0 ;  /* 0x20000009ff167230 */ /* 0x000fe40000004100 */
[----:B------:R-:W-:Y:S02]  /*0430*/  HMUL2 R24, R25, R25 ;  /* 0x0000001919187232 */ /* 0x000fe40000000000 */
[----:B------:R-:W-:Y:S01]  /*0440*/  HADD2.F32 R29, -RZ, R25.H0_H0 ;  /* 0x20000019ff1d7230 */ /* 0x000fe20000004100 */
[----:B------:R-:W-:-:S10]  /*0450*/  HFMA2.MMA R8, R9, R8, -RZ ;  /* 0x0000000809087235 */ /* 0x000fd400001000ff */
[----:B------:R-:W-:-:S05]  /*0460*/  HADD2.F32 R21, -RZ, R8.H0_H0 ;  /* 0x20000008ff157230 */ /* 0x000fca0000004100 */
[----:B------:R-:W-:Y:S01]  /*0470*/  FFMA.FTZ R23, R21, 0.044714998453855514526, R22 ;  /* 0x3d37271315177823 */ /* 0x000fe20000010016 */
[----:B------:R-:W-:Y:S01]  /*0480*/  HADD2.F32 R21, -RZ, R8.H1_H1 ;  /* 0x30000008ff157230 */ /* 0x000fe20000004100 */
[----:B------:R-:W-:Y:S01]  /*0490*/  HFMA2.MMA R8, R25, R24, -RZ ;  /* 0x0000001819087235 */ /* 0x000fe200001000ff */
[----:B------:R-:W-:Y:S02]  /*04a0*/  HADD2.F32 R22, -RZ, R9.H1_H1 ;  /* 0x30000009ff167230 */ /* 0x000fe40000004100 */
[----:B------:R-:W-:-:S03]  /*04b0*/  FMUL.FTZ R23, R23, 0.79788458347320556641 ;  /* 0x3f4c422a17177820 */ /* 0x000fc60000410000 */
[----:B------:R-:W-:-:S03]  /*04c0*/  FFMA.FTZ R21, R21, 0.044714998453855514526, R22 ;  /* 0x3d37271315157823 */ /* 0x000fc60000010016 */
[----:B------:R-:W1:Y:S01]  /*04d0*/  MUFU.TANH R23, R23 ;  /* 0x0000001700177308 */ /* 0x000e620000002400 */
[----:B------:R-:W-:Y:S01]  /*04e0*/  FMUL.FTZ R24, R21, 0.79788458347320556641 ;  /* 0x3f4c422a15187820 */ /* 0x000fe20000410000 */
[--C-:B------:R-:W-:Y:S02]  /*04f0*/  HADD2.F32 R22, -RZ, R8.reuse.H0_H0 ;  /* 0x20000008ff167230 */ /* 0x100fe40000004100 */
[----:B------:R-:W-:Y:S02]  /*0500*/  HADD2.F32 R26, -RZ, R8.H1_H1 ;  /* 0x30000008ff1a7230 */ /* 0x000fe40000004100 */
[----:B------:R-:W-:Y:S02]  /*0510*/  HADD2.F32 R21, -RZ, R25.H1_H1 ;  /* 0x30000019ff157230 */ /* 0x000fe40000004100 */
[----:B------:R-:W-:Y:S01]  /*0520*/  FFMA.FTZ R22, R22, 0.044714998453855514526, R29 ;  /* 0x3d37271316167823 */ /* 0x000fe2000001001d */
[----:B------:R-:W2:Y:S01]  /*0530*/  MUFU.TANH R8, R24 ;  /* 0x0000001800087308 */ /* 0x000ea20000002400 */
[----:B------:R-:W-:Y:S01]  /*0540*/  HFMA2.MMA R29, R27, 1, 1, R4 ;  /* 0x3c003c001b1d7835 */ /* 0x000fe20000000004 */
[----:B------:R-:W-:Y:S01]  /*0550*/  FFMA.FTZ R21, R26, 0.044714998453855514526, R21 ;  /* 0x3d3727131a157823 */ /* 0x000fe20000010015 */
[----:B------:R-:W-:-:S03]  /*0560*/  FMUL.FTZ R22, R22, 0.79788458347320556641 ;  /* 0x3f4c422a16167820 */ /* 0x000fc60000410000 */
[----:B------:R-:W-:Y:S01]  /*0570*/  FMUL.FTZ R28, R21, 0.79788458347320556641 ;  /* 0x3f4c422a151c7820 */ /* 0x000fe20000410000 */
[----:B-1----:R-:W-:Y:S02]  /*0580*/  FADD.FTZ R23, R23, 1 ;  /* 0x3f80000017177421 */ /* 0x002fe40000010000 */
[----:B------:R-:W1:Y:S01]  /*0590*/  MUFU.TANH R22, R22 ;  /* 0x0000001600167308 */ /* 0x000e620000002400 */
[----:B--2---:R-:W-:-:S07]  /*05a0*/  FADD.FTZ R26, R8, 1 ;  /* 0x3f800000081a7421 */ /* 0x004fce0000010000 */
[----:B------:R-:W2:Y:S01]  /*05b0*/  MUFU.TANH R21, R28 ;  /* 0x0000001c00157308 */ /* 0x000ea20000002400 */
[----:B------:R-:W-:Y:S01]  /*05c0*/  FMUL.FTZ R8, R23, 0.5 ;  /* 0x3f00000017087820 */ /* 0x000fe20000410000 */
[----:B------:R-:W-:-:S05]  /*05d0*/  FMUL.FTZ R23, R26, 0.5 ;  /* 0x3f0000001a177820 */ /* 0x000fca0000410000 */
[----:B------:R-:W-:Y:S01]  /*05e0*/  F2FP.F16.F32.PACK_AB R8, R23, R8 ;  /* 0x000000081708723e */ /* 0x000fe200000000ff */
[----:B-1----:R-:W-:-:S04]  /*05f0*/  FADD.FTZ R23, R22, 1 ;  /* 0x3f80000016177421 */ /* 0x002fc80000010000 */
[----:B------:R-:W-:Y:S01]  /*0600*/  FMUL.FTZ R22, R23, 0.5 ;  /* 0x3f00000017167820 */ /* 0x000fe20000410000 */
[----:B------:R-:W-:Y:S02]  /*0610*/  HMUL2 R9, R9, R8 ;  /* 0x0000000809097232 */ /* 0x000fe40000000000 */
[----:B--2---:R-:W-:Y:S01]  /*0620*/  FADD.FTZ R24, R21, 1 ;  /* 0x3f80000015187421 */ /* 0x004fe20000010000 */
[----:B------:R-:W-:-:S03]  /*0630*/  HMUL2 R21, R29, R29 ;  /* 0x0000001d1d157232 */ /* 0x000fc60000000000 */
[----:B------:R-:W-:Y:S01]  /*0640*/  FMUL.FTZ R27, R24, 0.5 ;  /* 0x3f000000181b7820 */ /* 0x000fe20000410000 */
[--C-:B------:R-:W-:Y:S02]  /*0650*/  HADD2.F32 R24, -RZ, R29.reuse.H1_H1 ;  /* 0x3000001dff187230 */ /* 0x100fe40000004100 */
[----:B------:R-:W-:Y:S02]  /*0660*/  HFMA2.MMA R23, R29, R21, -RZ ;  /* 0x000000151d177235 */ /* 0x000fe400001000ff */
[----:B------:R-:W-:Y:S01]  /*0670*/  F2FP.F16.F32.PACK_AB R21, R27, R22 ;  /* 0x000000161b15723e */ /* 0x000fe200000000ff */
[----:B------:R-:W-:-:S05]  /*0680*/  HADD2.F32 R27, -RZ, R29.H0_H0 ;  /* 0x2000001dff1b7230 */ /* 0x000fca0000004100 */
[----:B------:R-:W-:Y:S02]  /*0690*/  HFMA2.MMA R25, R25, R21, -RZ ;  /* 0x0000001519197235 */ /* 0x000fe400001000ff */
[--C-:B------:R-:W-:Y:S02]  /*06a0*/  HADD2.F32 R22, -RZ, R23.reuse.H0_H0 ;  /* 0x20000017ff167230 */ /* 0x100fe40000004100 */
[----:B------:R-:W-:-:S03]  /*06b0*/  HADD2.F32 R23, -RZ, R23.H1_H1 ;  /* 0x30000017ff177230 */ /* 0x000fc60000004100 */
[----:B------:R-:W-:Y:S01]  /*06c0*/  FFMA.FTZ R22, R22, 0.044714998453855514526, R27 ;  /* 0x3d37271316167823 */ /* 0x000fe2000001001b */
[----:B------:R-:W-:Y:S01]  /*06d0*/  HFMA2.MMA R27, R20, 1, 1, R7 ;  /* 0x3c003c00141b7835 */ /* 0x000fe20000000007 */
[----:B------:R-:W-:Y:S02]  /*06e0*/  FFMA.FTZ R23, R23, 0.044714998453855514526, R24 ;  /* 0x3d37271317177823 */ /* 0x000fe40000010018 */
[----:B------:R-:W-:Y:S02]  /*06f0*/  FMUL.FTZ R22, R22, 0.79788458347320556641 ;  /* 0x3f4c422a16167820 */ /* 0x000fe40000410000 */
[----:B------:R-:W-:-:S04]  /*0700*/  FMUL.FTZ R23, R23, 0.79788458347320556641 ;  /* 0x3f4c422a17177820 */ /* 0x000fc80000410000 */
[----:B------:R-:W-:Y:S01]  /*0710*/  MUFU.TANH R22, R22 ;  /* 0x0000001600167308 */ /* 0x000fe20000002400 */
[----:B------:R-:W-:Y:S02]  /*0720*/  HMUL2 R20, R27, R27 ;  /* 0x0000001b1b147232 */ /* 0x000fe40000000000 */
[----:B------:R-:W-:-:S04]  /*0730*/  HADD2.F32 R26, -RZ, R27.H0_H0 ;  /* 0x2000001bff1a7230 */ /* 0x000fc80000004100 */
[----:B------:R-:W-:Y:S01]  /*0740*/  HFMA2.MMA R24, R27, R20, -RZ ;  /* 0x000000141b187235 */ /* 0x000fe200001000ff */
[----:B------:R-:W-:Y:S09]  /*0750*/  MUFU.TANH R23, R23 ;  /* 0x0000001700177308 */ /* 0x000ff20000002400 */
[----:B------:R-:W-:-:S02]  /*0760*/  HADD2.F32 R20, -RZ, R24.H0_H0 ;  /* 0x20000018ff147230 */ /* 0x000fc40000004100 */
[----:B------:R-:W-:-:S03]  /*0770*/  HADD2.F32 R24, -RZ, R24.H1_H1 ;  /* 0x30000018ff187230 */ /* 0x000fc60000004100 */
[----:B------:R-:W-:Y:S01]  /*0780*/  FFMA.FTZ R20, R20, 0.044714998453855514526, R26 ;  /* 0x3d37271314147823 */ /* 0x000fe2000001001a */
[----:B------:R-:W-:-:S03]  /*0790*/  HADD2.F32 R26, -RZ, R27.H1_H1 ;  /* 0x3000001bff1a7230 */ /* 0x000fc60000004100 */
[----:B------:R-:W-:Y:S02]  /*07a0*/  FMUL.FTZ R20, R20, 0.79788458347320556641 ;  /* 0x3f4c422a14147820 */ /* 0x000fe40000410000 */
[----:B------:R-:W-:-:S04]  /*07b0*/  FFMA.FTZ R24, R24, 0.044714998453855514526, R26 ;  /* 0x3d37271318187823 */ /* 0x000fc8000001001a */
[----:B------:R-:W-:Y:S01]  /*07c0*/  FMUL.FTZ R28, R24, 0.79788458347320556641 ;  /* 0x3f4c422a181c7820 */ /* 0x000fe20000410000 */
[----:B------:R-:W1:Y:S08]  /*07d0*/  MUFU.TANH R20, R20 ;  /* 0x0000001400147308 */ /* 0x000e700000002400 */
[----:B------:R-:W2:Y:S01]  /*07e0*/  MUFU.TANH R24, R28 ;  /* 0x0000001c00187308 */ /* 0x000ea20000002400 */
[----:B-1----:R-:W-:-:S04]  /*07f0*/  FADD.FTZ R26, R20, 1 ;  /* 0x3f800000141a7421 */ /* 0x002fc80000010000 */
[----:B------:R-:W-:Y:S01]  /*0800*/  FMUL.FTZ R26, R26, 0.5 ;  /* 0x3f0000001a1a7820 */ /* 0x000fe20000410000 */
[----:B--2---:R-:W-:-:S04]  /*0810*/  FADD.FTZ R24, R24, 1 ;  /* 0x3f80000018187421 */ /* 0x004fc80000010000 */
[----:B------:R-:W-:-:S05]  /*0820*/  FMUL.FTZ R24, R24, 0.5 ;  /* 0x3f00000018187820 */ /* 0x000fca0000410000 */
[----:B------:R-:W-:Y:S01]  /*0830*/  F2FP.F16.F32.PACK_AB R20, R24, R26 ;  /* 0x0000001a1814723e */ /* 0x000fe200000000ff */
[----:B------:R-:W-:Y:S01]  /*0840*/  FADD.FTZ R24, R22, 1 ;  /* 0x3f80000016187421 */ /* 0x000fe20000010000 */
[----:B------:R-:W-:-:S03]  /*0850*/  FADD.FTZ R26, R23, 1 ;  /* 0x3f800000171a7421 */ /* 0x000fc60000010000 */
[----:B------:R-:W-:Y:S01]  /*0860*/  FMUL.FTZ R24, R24, 0.5 ;  /* 0x3f00000018187820 */ /* 0x000fe20000410000 */
[----:B------:R-:W-:Y:S01]  /*0870*/  FMUL.FTZ R26, R26, 0.5 ;  /* 0x3f0000001a1a7820 */ /* 0x000fe20000410000 */
[----:B------:R-:W-:-:S04]  /*0880*/  HMUL2 R27, R27, R20 ;  /* 0x000000141b1b7232 */ /* 0x000fc80000000000 */
[----:B------:R-:W-:-:S06]  /*0890*/  F2FP.F16.F32.PACK_AB R24, R26, R24 ;  /* 0x000000181a18723e */ /* 0x000fcc00000000ff */
[----:B------:R-:W-:Y:S01]  /*08a0*/  HFMA2.MMA R29, R29, R24, -RZ ;  /* 0x000000181d1d7235 */ /* 0x000fe200001000ff */
[----:B------:R-:W-:Y:S10]  /*08b0*/  @!P1 BRA `(.L_x_25) ;  /* 0x0000000000a09947 */ /* 0x000ff40003800000 */
[----:B------:R-:W-:Y:S02]  /*08c0*/  IABS R8, R0 ;  /* 0x0000000000087213 */ /* 0x000fe40000000000 */
[----:B------:R-:W-:Y:S02]  /*08d0*/  ISETP.NE.U32.AND P2, PT, RZ, UR8, PT ;  /* 0x00000008ff007c0c */ /* 0x000fe4000bf45070 */
[----:B------:R-:W1:Y:S02]  /*08e0*/  I2F.RP R23, R8 ;  /* 0x0000000800177306 */ /* 0x000e640000209400 */
[----:B------:R-:W-:-:S06]  /*08f0*/  ISETP.NE.AND.EX P2, PT, RZ, UR9, PT, P2 ;  /* 0x00000009ff007c0c */ /* 0x000fcc000bf45320 */
[----:B-1----:R-:W1:Y:S02]  /*0900*/  MUFU.RCP R23, R23 ;  /* 0x0000001700177308 */ /* 0x002e640000001000 */
[----:B-1----:R-:W-:-:S06]  /*0910*/  IADD3 R20, R23, 0xffffffe, RZ ;  /* 0x0ffffffe17147810 */ /* 0x002fcc0007ffe0ff */
[----:B------:R1:W2:Y:S02]  /*0920*/  F2I.FTZ.U32.TRUNC.NTZ R21, R20 ;  /* 0x0000001400157305 */ /* 0x0002a4000021f000 */
[----:B-1----:R-:W-:Y:S02]  /*0930*/  MOV R20, RZ ;  /* 0x000000ff00147202 */ /* 0x002fe40000000f00 */
[----:B--2---:R-:W-:-:S05]  /*0940*/  IADD3 R22, RZ, -R21, RZ ;  /* 0x80000015ff167210 */ /* 0x004fca0007ffe0ff */
[----:B------:R-:W-:-:S04]  /*0950*/  IMAD R22, R22, R8, RZ ;  /* 0x0000000816167224 */ /* 0x000fc800078e02ff */
[----:B------:R-:W-:-:S04]  /*0960*/  IMAD.HI.U32 R22, R21, R22, R20 ;  /* 0x0000001615167227 */ /* 0x000fc800078e0014 */
[----:B------:R-:W-:-:S05]  /*0970*/  IMAD.HI R21, R2, 0x66666667, RZ ;  /* 0x6666666702157827 */ /* 0x000fca00078e02ff */
[----:B------:R-:W-:-:S04]  /*0980*/  SHF.R.U32.HI R24, RZ, 0x1f, R21 ;  /* 0x0000001fff187819 */ /* 0x000fc80000011615 */
[----:B------:R-:W-:Y:S02]  /*0990*/  LEA.HI.SX32 R23, R21, R24, 0x12 ;  /* 0x0000001815177211 */ /* 0x000fe400078f92ff */
[----:B------:R-:W1:Y:S01]  /*09a0*/  @P2 LDC.64 R20, c[0x0][0x238] ;  /* 0x00008e00ff142b82 */ /* 0x000e620000000a00 */
[----:B------:R-:W-:Y:S02]  /*09b0*/  MOV R24, RZ ;  /* 0x000000ff00187202 */ /* 0x000fe40000000f00 */
[----:B-1----:R-:W-:-:S05]  /*09c0*/  @P2 IMAD.WIDE R20, R23, 0x4, R20 ;  /* 0x0000000417142825 */ /* 0x002fca00078e0214 */
[----:B------:R-:W2:Y:S02]  /*09d0*/  @P2 LDG.E R24, desc[UR6][R20.64] ;  /* 0x0000000614182981 */ /* 0x000ea4000c1e1900 */
        /* <DEDUP_REMOVED lines=22> */
.L_x_25:
[----:B------:R1:W-:Y:S01]  /*0b40*/  STG.E desc[UR6][R18.64], R29 ;  /* 0x0000001d12007986 */ /* 0x0003e2000c101906 */
[----:B------:R-:W-:Y:S05]  /*0b50*/  @!P1 BRA `(.L_x_26) ;  /* 0x0000000000a49947 */ /* 0x000fea0003800000 */
[----:B------:R-:W-:Y:S02]  /*0b60*/  ISETP.NE.U32.AND P2, PT, RZ, UR8, PT ;  /* 0x00000008ff007c0c */ /* 0x000fe4000bf45070 */
[----:B------:R-:W-:Y:S02]  /*0b70*/  IADD3 R8, R2, 0x1, RZ ;  /* 0x0000000102087810 */ /* 0x000fe40007ffe0ff */
[----:B------:R-:W-:-:S03]  /*0b80*/  ISETP.NE.AND.EX P2, PT, RZ, UR9, PT, P2 ;  /* 0x00000009ff007c0c */ /* 0x000fc6000bf45320 */
[----:B-1----:R-:W-:-:S05]  /*0b90*/  IMAD.HI R29, R8, 0x66666667, RZ ;  /* 0x66666667081d7827 */ /* 0x002fca00078e02ff */
[----:B------:R-:W-:-:S04]  /*0ba0*/  SHF.R.U32.HI R22, RZ, 0x1f, R29 ;  /* 0x0000001fff167819 */ /* 0x000fc8000001161d */
[----:B------:R-:W-:Y:S01]  /*0bb0*/  LEA.HI.SX32 R29, R29, R22, 0x12 ;  /* 0x000000161d1d7211 */ /* 0x000fe200078f92ff */
[----:B------:R-:W1:Y:S04]  /*0bc0*/  @P2 LDC.64 R20, c[0x0][0x238] ;  /* 0x00008e00ff142b82 */ /* 0x000e680000000a00 */
[----:B-1----:R-:W-:Y:S01]  /*0bd0*/  @P2 IMAD.WIDE R22, R29, 0x4, R20 ;  /* 0x000000041d162825 */ /* 0x002fe200078e0214 */
[----:B------:R-:W-:-:S06]  /*0be0*/  MOV R20, RZ ;  /* 0x000000ff00147202 */ /* 0x000fcc0000000f00 */
[----:B------:R1:W2:Y:S01]  /*0bf0*/  @P2 LDG.E R20, desc[UR6][R22.64] ;  /* 0x0000000616142981 */ /* 0x0002a2000c1e1900 */
[----:B------:R-:W-:Y:S01]  /*0c00*/  IABS R24, R0 ;  /* 0x0000000000187213 */ /* 0x000fe20000000000 */
[----:B------:R-:W-:-:S03]  /*0c10*/  IMAD R8, R29, -0xa000, R8 ;  /* 0xffff60001d087824 */ /* 0x000fc600078e0208 */
[----:B------:R-:W5:Y:S08]  /*0c20*/  I2F.RP R26, R24 ;  /* 0x00000018001a7306 */ /* 0x000f700000209400 */
[----:B-----5:R-:W5:Y:S02]  /*0c30*/  MUFU.RCP R26, R26 ;  /* 0x0000001a001a7308 */ /* 0x020f640000001000 */
[----:B-----5:R-:W-:-:S06]  /*0c40*/  IADD3 R28, R26, 0xffffffe, RZ ;  /* 0x0ffffffe1a1c7810 */ /* 0x020fcc0007ffe0ff */
[----:B------:R-:W1:Y:S02]  /*0c50*/  F2I.FTZ.U32.TRUNC.NTZ R21, R28 ;  /* 0x0000001c00157305 */ /* 0x000e64000021f000 */
[----:B-1----:R-:W-:-:S05]  /*0c60*/  IADD3 R23, RZ, -R21, RZ ;  /* 0x80000015ff177210 */ /* 0x002fca0007ffe0ff */
[----:B------:R-:W-:Y:S01]  /*0c70*/  IMAD R23, R23, R24, RZ ;  /* 0x0000001817177224 */ /* 0x000fe200078e02ff */
[----:B--2---:R-:W-:Y:S01]  /*0c80*/  IADD3 R29, R29, R20, RZ ;  /* 0x000000141d1d7210 */ /* 0x004fe20007ffe0ff */
[----:B------:R-:W-:-:S10]  /*0c90*/  HFMA2.MMA R20, -RZ, RZ, 0, 0 ;  /* 0x00000000ff147435 */ /* 0x000fd400000001ff */
[----:B------:R-:W-:Y:S01]  /*0ca0*/  IMAD.HI.U32 R20, R21, R23, R20 ;  /* 0x0000001715147227 */ /* 0x000fe200078e0014 */
        /* <DEDUP_REMOVED lines=15> */
[----:B------:R-:W2:Y:S02]  /*0da0*/  LDG.E R23, desc[UR6][R22.64] ;  /* 0x0000000616177981 */ /* 0x000ea4000c1e1900 */
[----:B--2---:R-:W-:-:S04]  /*0db0*/  IMAD R21, R23, 0xa000, R8 ;  /* 0x0000a00017157824 */ /* 0x004fc800078e0208 */
[----:B---3--:R-:W-:-:S06]  /*0dc0*/  IMAD.WIDE R20, R21, 0x4, R12 ;  /* 0x0000000415147825 */ /* 0x008fcc00078e020c */
[----:B------:R-:W2:Y:S02]  /*0dd0*/  LDG.E R20, desc[UR6][R20.64] ;  /* 0x0000000614147981 */ /* 0x000ea4000c1e1900 */
[----:B--2---:R-:W-:-:S07]  /*0de0*/  HMUL2 R9, R9, R20 ;  /* 0x0000001409097232 */ /* 0x004fce0000000000 */
.L_x_26:
[----:B------:R2:W-:Y:S01]  /*0df0*/  STG.E desc[UR6][R18.64+0x4], R9 ;  /* 0x0000040912007986 */ /* 0x0005e2000c101906 */
[----:B------:R-:W-:Y:S05]  /*0e00*/  @!P1 BRA `(.L_x_27) ;  /* 0x0000000000a49947 */ /* 0x000fea0003800000 */
[----:B------:R-:W-:Y:S02]  /*0e10*/  ISETP.NE.U32.AND P2, PT, RZ, UR8, PT ;  /* 0x00000008ff007c0c */ /* 0x000fe4000bf45070 */
[----:B------:R-:W-:Y:S02]  /*0e20*/  IADD3 R22, R2, 0x2, RZ ;  /* 0x0000000202167810 */ /* 0x000fe40007ffe0ff */
[----:B------:R-:W-:Y:S02]  /*0e30*/  ISETP.NE.AND.EX P2, PT, RZ, UR9, PT, P2 ;  /* 0x00000009ff007c0c */ /* 0x000fe4000bf45320 */
[----:B------:R-:W-:Y:S01]  /*0e40*/  MOV R26, RZ ;  /* 0x000000ff001a7202 */ /* 0x000fe20000000f00 */
[----:B------:R-:W-:-:S05]  /*0e50*/  IMAD.HI R23, R22, 0x66666667, RZ ;  /* 0x6666666716177827 */ /* 0x000fca00078e02ff */
[----:B------:R-:W-:-:S04]  /*0e60*/  SHF.R.U32.HI R20, RZ, 0x1f, R23 ;  /* 0x0000001fff147819 */ /* 0x000fc80000011617 */
[----:B------:R-:W-:Y:S01]  /*0e70*/  LEA.HI.SX32 R23, R23, R20, 0x12 ;  /* 0x0000001417177211 */ /* 0x000fe200078f92ff */
[----:B--2---:R-:W2:Y:S04]  /*0e80*/  @P2 LDC.64 R8, c[0x0][0x238] ;  /* 0x00008e00ff082b82 */ /* 0x004ea80000000a00 */
[----:B--2---:R-:W-:-:S05]  /*0e90*/  @P2 IMAD.WIDE R20, R23, 0x4, R8 ;  /* 0x0000000417142825 */ /* 0x004fca00078e0208 */
[----:B------:R2:W5:Y:S01]  /*0ea0*/  @P2 LDG.E R26, desc[UR6][R20.64] ;  /* 0x00000006141a2981 */ /* 0x000562000c1e1900 */
[----:B------:R-:W-:Y:S01]  /*0eb0*/  IABS R24, R0 ;  /* 0x0000000000187213 */ /* 0x000fe20000000000 */
[----:B------:R-:W-:Y:S01]  /*0ec0*/  HFMA2.MMA R8, -RZ, RZ, 0, 0 ;  /* 0x00000000ff087435 */ /* 0x000fe200000001ff */
[----:B------:R-:W-:Y:S02]  /*0ed0*/  IMAD R22, R23, -0xa000, R22 ;  /* 0xffff600017167824 */ /* 0x000fe400078e0216 */
[----:B------:R-:W0:Y:S08]  /*0ee0*/  I2F.RP R28, R24 ;  /* 0x00000018001c7306 */ /* 0x000e300000209400 */
[----:B0-----:R-:W0:Y:S02]  /*0ef0*/  MUFU.RCP R28, R28 ;  /* 0x0000001c001c7308 */ /* 0x001e240000001000 */
[----:B0-----:R-:W-:-:S06]  /*0f00*/  IADD3 R28, R28, 0xffffffe, RZ ;  /* 0x0ffffffe1c1c7810 */ /* 0x001fcc0007ffe0ff */
[----:B------:R-:W1:Y:S02]  /*0f10*/  F2I.FTZ.U32.TRUNC.NTZ R9, R28 ;  /* 0x0000001c00097305 */ /* 0x000e64000021f000 */
[----:B-1----:R-:W-:-:S05]  /*0f20*/  IADD3 R29, RZ, -R9, RZ ;  /* 0x80000009ff1d7210 */ /* 0x002fca0007ffe0ff */
[----:B--2---:R-:W-:-:S04]  /*0f30*/  IMAD R21, R29, R24, RZ ;  /* 0x000000181d157224 */ /* 0x004fc800078e02ff */
[----:B------:R-:W-:Y:S01]  /*0f40*/  IMAD.HI.U32 R8, R9, R21, R8 ;  /* 0x0000001509087227 */ /* 0x000fe200078e0008 */
[----:B-----5:R-:W-:-:S04]  /*0f50*/  IADD3 R29, R23, R26, RZ ;  /* 0x0000001a171d7210 */ /* 0x020fc80007ffe0ff */
        /* <DEDUP_REMOVED lines=20> */
.L_x_27:
        /* <DEDUP_REMOVED lines=13> */
[----:B------:R-:W-:-:S03]  /*1170*/  HFMA2.MMA R20, -RZ, RZ, 0, 0 ;  /* 0x00000000ff147435 */ /* 0x000fc600000001ff */
[----:B0-----:R-:W0:Y:S08]  /*1180*/  I2F.RP R25, R24 ;  /* 0x0000001800197306 */ /* 0x001e300000209400 */
[----:B0-----:R-:W0:Y:S02]  /*1190*/  MUFU.RCP R25, R25 ;  /* 0x0000001900197308 */ /* 0x001e240000001000 */
[----:B0-----:R-:W-:-:S06]  /*11a0*/  IADD3 R28, R25, 0xffffffe, RZ ;  /* 0x0ffffffe191c7810 */ /* 0x001fcc0007ffe0ff */
[----:B------:R-:W1:Y:S02]  /*11b0*/  F2I.FTZ.U32.TRUNC.NTZ R21, R28 ;  /* 0x0000001c00157305 */ /* 0x000e64000021f000 */
[----:B-1----:R-:W-:-:S05]  /*11c0*/  IADD3 R29, RZ, -R21, RZ ;  /* 0x80000015ff1d7210 */ /* 0x002fca0007ffe0ff */
[----:B------:R-:W-:-:S04]  /*11d0*/  IMAD R29, R29, R24, RZ ;  /* 0x000000181d1d7224 */ /* 0x000fc800078e02ff */
[----:B--2---:R-:W-:Y:S01]  /*11e0*/  IMAD.HI.U32 R8, R21, R29, R20 ;  /* 0x0000001d15087227 */ /* 0x004fe200078e0014 */
        /* <DEDUP_REMOVED lines=22> */
.L_x_28:
[----:B------:R0:W-:Y:S01]  /*1350*/  STG.E desc[UR6][R18.64+0xc], R27 ;  /* 0x00000c1b12007986 */ /* 0x0001e2000c101906 */
[----:B------:R-:W-:Y:S05]  /*1360*/  BRA `(.L_x_29) ;  /* 0x0000000c00d47947 */ /* 0x000fea0003800000 */
.L_x_24:
[----:B-1---5:R-:W-:Y:S01]  /*1370*/  HFMA2.MMA R8, R24, R24, -RZ ;  /* 0x0000001818087235 */ /* 0x022fe200001000ff */
[--C-:B------:R-:W-:Y:S01]  /*1380*/  HADD2.F32 R22, -RZ, R24.reuse.H0_H0 ;  /* 0x20000018ff167230 */ /* 0x100fe20000004100 */
[----:B------:R-:W-:Y:S01]  /*1390*/  HFMA2.MMA R23, R25, R25, -RZ ;  /* 0x0000001919177235 */ /* 0x000fe200001000ff */
[----:B------:R-:W-:Y:S01]  /*13a0*/  HADD2.F32 R26, -RZ, R24.H1_H1 ;  /* 0x30000018ff1a7230 */ /* 0x000fe20000004100 */
[----:B------:R-:W-:Y:S01]  /*13b0*/  ISETP.NE.U32.AND P1, PT, RZ, UR4, PT ;  /* 0x00000004ff007c0c */ /* 0x000fe2000bf25070 */
[----:B------:R-:W-:Y:S02]  /*13c0*/  HADD2.F32 R28, -RZ, R25.H1_H1 ;  /* 0x30000019ff1c7230 */ /* 0x000fe40000004100 */
[----:B------:R-:W-:Y:S01]  /*13d0*/  HADD2.F32 R29, -RZ, R20.H0_H0 ;  /* 0x20000014ff1d7230 */ /* 0x000fe20000004100 */
[----:B------:R-:W-:Y:S02]  /*13e0*/  ISETP.NE.AND.EX P1, PT, RZ, UR5, PT, P1 ;  /* 0x00000005ff007c0c */ /* 0x000fe4000bf25310 */
[----:B------:R-:W-:-:S05]  /*13f0*/  HMUL2 R8, R24, R8 ;  /* 0x0000000818087232 */ /* 0x000fca0000000000 */
[--C-:B------:R-:W-:Y:S02]  /*1400*/  HADD2.F32 R9, -RZ, R8.reuse.H0_H0 ;  /* 0x20000008ff097230 */ /* 0x100fe40000004100 */
[----:B------:R-:W-:Y:S02]  /*1410*/  HADD2.F32 R21, -RZ, R8.H1_H1 ;  /* 0x30000008ff157230 */ /* 0x000fe40000004100 */
[----:B------:R-:W-:Y:S02]  /*1420*/  HMUL2 R8, R25, R23 ;  /* 0x0000001719087232 */ /* 0x000fe40000000000 */
[----:B------:R-:W-:Y:S01]  /*1430*/  FFMA.FTZ R22, R9, 0.044714998453855514526, R22 ;  /* 0x3d37271309167823 */ /* 0x000fe20000010016 */
[----:B------:R-:W-:Y:S01]  /*1440*/  FFMA.FTZ R9, R21, 0.044714998453855514526, R26 ;  /* 0x3d37271315097823 */ /* 0x000fe2000001001a */
[----:B------:R-:W-:Y:S02]  /*1450*/  HADD2.F32 R26, -RZ, R25.H0_H0 ;  /* 0x20000019ff1a7230 */ /* 0x000fe40000004100 */
[----:B------:R-:W-:Y:S01]  /*1460*/  FMUL.FTZ R22, R22, 0.79788458347320556641 ;  /* 0x3f4c422a16167820 */ /* 0x000fe20000410000 */
[----:B------:R-:W-:-:S02]  /*1470*/  HADD2.F32 R21, -RZ, R8.H0_H0 ;  /* 0x20000008ff157230 */ /* 0x000fc40000004100 */
[----:B------:R-:W-:-:S03]  /*1480*/  HADD2.F32 R23, -RZ, R8.H1_H1 ;  /* 0x30000008ff177230 */ /* 0x000fc60000004100 */
[----:B------:R-:W-:Y:S01]  /*1490*/  FFMA.FTZ R21, R21, 0.044714998453855514526, R26 ;  /* 0x3d37271315157823 */ /* 0x000fe2000001001a */
[----:B------:R-:W-:Y:S01]  /*14a0*/  FMUL.FTZ R26, R9, 0.79788458347320556641 ;  /* 0x3f4c422a091a7820 */ /* 0x000fe20000410000 */
[----:B------:R-:W1:Y:S01]  /*14b0*/  MUFU.TANH R22, R22 ;  /* 0x0000001600167308 */ /* 0x000e620000002400 */
[----:B------:R-:W-:Y:S01]  /*14c0*/  FFMA.FTZ R23, R23, 0.044714998453855514526, R28 ;  /* 0x3d37271317177823 */ /* 0x000fe2000001001c */
[----:B------:R-:W-:-:S03]  /*14d0*/  FMUL.FTZ R21, R21, 0.79788458347320556641 ;  /* 0x3f4c422a15157820 */ /* 0x000fc60000410000 */
[----:B------:R-:W-:-:S03]  /*14e0*/  FMUL.FTZ R28, R23, 0.79788458347320556641 ;  /* 0x3f4c422a171c7820 */ /* 0x000fc60000410000 */
[----:B------:R-:W2:Y:S08]  /*14f0*/  MUFU.TANH R8, R26 ;  /* 0x0000001a00087308 */ /* 0x000eb00000002400 */
[----:B------:R-:W3:Y:S01]  /*1500*/  MUFU.TANH R9, R28 ;  /* 0x0000001c00097308 */ /* 0x000ee20000002400 */
[----:B-1----:R-:W-:-:S07]  /*1510*/  FADD.FTZ R23, R22, 1 ;  /* 0x3f80000016177421 */ /* 0x002fce0000010000 */
[----:B------:R-:W1:Y:S01]  /*1520*/  MUFU.TANH R21, R21 ;  /* 0x0000001500157308 */ /* 0x000e620000002400 */
[----:B--2---:R-:W-:Y:S01]  /*1530*/  FADD.FTZ R22, R8, 1 ;  /* 0x3f80000008167421 */ /* 0x004fe20000010000 */
[----:B------:R-:W-:-:S03]  /*1540*/  FMUL.FTZ R8, R23, 0.5 ;  /* 0x3f00000017087820 */ /* 0x000fc60000410000 */
[----:B------:R-:W-:-:S05]  /*1550*/  FMUL.FTZ R23, R22, 0.5 ;  /* 0x3f00000016177820 */ /* 0x000fca0000410000 */
[----:B------:R-:W-:Y:S01]  /*1560*/  F2FP.F16.F32.PACK_AB R8, R23, R8 ;  /* 0x000000081708723e */ /* 0x000fe200000000ff */
[----:B---3--:R-:W-:Y:S01]  /*1570*/  FADD.FTZ R23, R9, 1 ;  /* 0x3f80000009177421 */ /* 0x008fe20000010000 */
[----:B------:R-:W-:-:S03]  /*1580*/  HFMA2.MMA R9, R27, R27, -RZ ;  /* 0x0000001b1b097235 */ /* 0x000fc600001000ff */
[----:B------:R-:W-:Y:S01]  /*1590*/  FMUL.FTZ R26, R23, 0.5 ;  /* 0x3f000000171a7820 */ /* 0x000fe20000410000 */
[----:B------:R-:W-:Y:S02]  /*15a0*/  HADD2.F32 R23, -RZ, R27.H1_H1 ;  /* 0x3000001bff177230 */ /* 0x000fe40000004100 */
[----:B-1----:R-:W-:Y:S01]  /*15b0*/  FADD.FTZ R22, R21, 1 ;  /* 0x3f80000015167421 */ /* 0x002fe20000010000 */
[----:B------:R-:W-:-:S03]  /*15c0*/  HFMA2.MMA R8, R24, R8, -RZ ;  /* 0x0000000818087235 */ /* 0x000fc600001000ff */
[----:B------:R-:W-:Y:S01]  /*15d0*/  FMUL.FTZ R21, R22, 0.5 ;  /* 0x3f00000016157820 */ /* 0x000fe20000410000 */
[----:B------:R-:W-:-:S04]  /*15e0*/  HMUL2 R22, R27, R9 ;  /* 0x000000091b167232 */ /* 0x000fc80000000000 */
[----:B------:R-:W-:Y:S01]  /*15f0*/  F2FP.F16.F32.PACK_AB R9, R26, R21 ;  /* 0x000000151a09723e */ /* 0x000fe200000000ff */
[--C-:B------:R-:W-:Y:S02]  /*1600*/  HADD2.F32 R21, -RZ, R22.reuse.H0_H0 ;  /* 0x20000016ff157230 */ /* 0x100fe40000004100 */
[----:B------:R-:W-:Y:S02]  /*1610*/  HADD2.F32 R22, -RZ, R22.H1_H1 ;  /* 0x30000016ff167230 */ /* 0x000fe40000004100 */
[----:B------:R-:W-:Y:S02]  /*1620*/  HADD2.F32 R26, -RZ, R27.H0_H0 ;  /* 0x2000001bff1a7230 */ /* 0x000fe40000004100 */
[----:B------:R-:W-:Y:S02]  /*1630*/  HMUL2 R9, R25, R9 ;  /* 0x0000000919097232 */ /* 0x000fe40000000000 */
[----:B------:R-:W-:Y:S01]  /*1640*/  FFMA.FTZ R23, R22, 0.044714998453855514526, R23 ;  /* 0x3d37271316177823 */ /* 0x000fe20000010017 */
[----:B------:R-:W-:Y:S01]  /*1650*/  HFMA2.MMA R22, R20, R20, -RZ ;  /* 0x0000001414167235 */ /* 0x000fe200001000ff */
[----:B------:R-:W-:-:S02]  /*1660*/  FFMA.FTZ R21, R21, 0.044714998453855514526, R26 ;  /* 0x3d37271315157823 */ /* 0x000fc4000001001a */
[----:B------:R-:W-:Y:S02]  /*1670*/  FMUL.FTZ R23, R23, 0.79788458347320556641 ;  /* 0x3f4c422a17177820 */ /* 0x000fe40000410000 */
[----:B------:R-:W-:-:S04]  /*1680*/  FMUL.FTZ R28, R21, 0.79788458347320556641 ;  /* 0x3f4c422a151c7820 */ /* 0x000fc80000410000 */
[----:B------:R-:W-:Y:S01]  /*1690*/  MUFU.TANH R23, R23 ;  /* 0x0000001700177308 */ /* 0x000fe20000002400 */
[----:B------:R-:W-:-:S05]  /*16a0*/  HMUL2 R26, R20, R22 ;  /* 0x00000016141a7232 */ /* 0x000fca0000000000 */
[--C-:B------:R-:W-:Y:S02]  /*16b0*/  HADD2.F32 R22, -RZ, R26.reuse.H0_H0 ;  /* 0x2000001aff167230 */ /* 0x100fe40000004100 */
[----:B------:R-:W-:Y:S01]  /*16c0*/  HADD2.F32 R26, -RZ, R26.H1_H1 ;  /* 0x3000001aff1a7230 */ /* 0x000fe20000004100 */
[----:B------:R-:W-:Y:S02]  /*16d0*/  MUFU.TANH R28, R28 ;  /* 0x0000001c001c7308 */ /* 0x000fe40000002400 */
[----:B------:R-:W-:Y:S01]  /*16e0*/  FFMA.FTZ R22, R22, 0.044714998453855514526, R29 ;  /* 0x3d37271316167823 */ /* 0x000fe2000001001d */
[----:B------:R-:W-:-:S03]  /*16f0*/  HADD2.F32 R29, -RZ, R20.H1_H1 ;  /* 0x30000014ff1d7230 */ /* 0x000fc60000004100 */
[----:B------:R-:W-:Y:S02]  /*1700*/  FMUL.FTZ R22, R22, 0.79788458347320556641 ;  /* 0x3f4c422a16167820 */ /* 0x000fe40000410000 */
[----:B------:R-:W-:-:S04]  /*1710*/  FFMA.FTZ R26, R26, 0.044714998453855514526, R29 ;  /* 0x3d3727131a1a7823 */ /* 0x000fc8000001001d */
[----:B------:R-:W-:Y:S01]  /*1720*/  FMUL.FTZ R26, R26, 0.79788458347320556641 ;  /* 0x3f4c422a1a1a7820 */ /* 0x000fe20000410000 */
[----:B------:R-:W1:Y:S08]  /*1730*/  MUFU.TANH R22, R22 ;  /* 0x0000001600167308 */ /* 0x000e700000002400 */
[----:B------:R-:W2:Y:S01]  /*1740*/  MUFU.TANH R26, R26 ;  /* 0x0000001a001a7308 */ /* 0x000ea20000002400 */
[----:B-1----:R-:W-:Y:S01]  /*1750*/  FADD.FTZ R21, R22, 1 ;  /* 0x3f80000016157421 */ /* 0x002fe20000010000 */
[----:B------:R-:W-:-:S03]  /*1760*/  FADD.FTZ R22, R28, 1 ;  /* 0x3f8000001c167421 */ /* 0x000fc60000010000 */
[----:B------:R-:W-:Y:S01]  /*1770*/  FMUL.FTZ R21, R21, 0.5 ;  /* 0x3f00000015157820 */ /* 0x000fe20000410000 */
[----:B------:R-:W-:Y:S01]  /*1780*/  FMUL.FTZ R22, R22, 0.5 ;  /* 0x3f00000016167820 */ /* 0x000fe20000410000 */
[----:B--2---:R-:W-:Y:S01]  /*1790*/  FADD.FTZ R29, R26, 1 ;  /* 0x3f8000001a1d7421 */ /* 0x004fe20000010000 */
[----:B------:R-:W-:-:S03]  /*17a0*/  FADD.FTZ R26, R23, 1 ;  /* 0x3f800000171a7421 */ /* 0x000fc60000010000 */
[----:B------:R-:W-:-:S05]  /*17b0*/  FMUL.FTZ R29, R29, 0.5 ;  /* 0x3f0000001d1d7820 */ /* 0x000fca0000410000 */
[----:B------:R-:W-:Y:S01]  /*17c0*/  F2FP.F16.F32.PACK_AB R21, R29, R21 ;  /* 0x000000151d15723e */ /* 0x000fe200000000ff */
[----:B------:R-:W-:-:S05]  /*17d0*/  FMUL.FTZ R29, R26, 0.5 ;  /* 0x3f0000001a1d7820 */ /* 0x000fca0000410000 */
[----:B------:R-:W-:Y:S01]  /*17e0*/  F2FP.F16.F32.PACK_AB R22, R29, R22 ;  /* 0x000000161d16723e */ /* 0x000fe200000000ff */
[----:B------:R-:W-:-:S04]  /*17f0*/  HFMA2.MMA R25, R20, R21, -RZ ;  /* 0x0000001514197235 */ /* 0x000fc800001000ff */
[----:B------:R-:W-:Y:S01]  /*1800*/  HMUL2 R27, R27, R22 ;  /* 0x000000161b1b7232 */ /* 0x000fe20000000000 */
[----:B------:R-:W-:Y:S06]  /*1810*/  @!P1 BRA `(.L_x_30) ;  /* 0x0000000000a09947 */ /* 0x000fec0003800000 */
[----:B------:R-:W-:Y:S02]  /*1820*/  IABS R22, R0 ;  /* 0x0000000000167213 */ /* 0x000fe40000000000 */
[----:B------:R-:W-:Y:S02]  /*1830*/  MOV R20, RZ ;  /* 0x000000ff00147202 */ /* 0x000fe40000000f00 */
[----:B------:R-:W1:Y:S01]  /*1840*/  I2F.RP R26, R22 ;  /* 0x00000016001a7306 */ /* 0x000e620000209400 */
[----:B------:R-:W-:-:S04]  /*1850*/  ISETP.NE.U32.AND P2, PT, RZ, UR8, PT ;  /* 0x00000008ff007c0c */ /* 0x000fc8000bf45070 */
[----:B------:R-:W-:-:S03]  /*1860*/  ISETP.NE.AND.EX P2, PT, RZ, UR9, PT, P2 ;  /* 0x00000009ff007c0c */ /* 0x000fc6000bf45320 */
[----:B-1----:R-:W1:Y:S02]  /*1870*/  MUFU.RCP R26, R26 ;  /* 0x0000001a001a7308 */ /* 0x002e640000001000 */
[----:B-1----:R-:W-:Y:S02]  /*1880*/  IADD3 R21, R26, 0xffffffe, RZ ;  /* 0x0ffffffe1a157810 */ /* 0x002fe40007ffe0ff */
[----:B------:R-:W-:-:S04]  /*1890*/  MOV R26, RZ ;  /* 0x000000ff001a7202 */ /* 0x000fc80000000f00 */
[----:B------:R-:W1:Y:S02]  /*18a0*/  F2I.FTZ.U32.TRUNC.NTZ R21, R21 ;  /* 0x0000001500157305 */ /* 0x000e64000021f000 */
[----:B-1----:R-:W-:-:S05]  /*18b0*/  IADD3 R23, RZ, -R21, RZ ;  /* 0x80000015ff177210 */ /* 0x002fca0007ffe0ff */
[----:B------:R-:W-:-:S04]  /*18c0*/  IMAD R23, R23, R22, RZ ;  /* 0x0000001617177224 */ /* 0x000fc800078e02ff */
[----:B------:R-:W-:-:S04]  /*18d0*/  IMAD.HI.U32 R24, R21, R23, R20 ;  /* 0x0000001715187227 */ /* 0x000fc800078e0014 */
[----:B------:R-:W-:-:S05]  /*18e0*/  IMAD.HI R23, R2, 0x66666667, RZ ;  /* 0x6666666702177827 */ /* 0x000fca00078e02ff */
[----:B------:R-:W-:-:S04]  /*18f0*/  SHF.R.U32.HI R20, RZ, 0x1f, R23 ;  /* 0x0000001fff147819 */ /* 0x000fc80000011617 */
[----:B------:R-:W-:Y:S02]  /*1900*/  LEA.HI.SX32 R23, R23, R20, 0x12 ;  /* 0x0000001417177211 */ /* 0x000fe400078f92ff */
[----:B------:R-:W1:Y:S03]  /*1910*/  @P2 LDC.64 R20, c[0x0][0x238] ;  /* 0x00008e00ff142b82 */ /* 0x000e660000000a00 */
        /* <DEDUP_REMOVED lines=21> */
[----:B------:R-:W-:-:S06]  /*1a70*/  IMAD.WIDE R22, R23, 0x4, R12 ;  /* 0x0000000417167825 */ /* 0x000fcc00078e020c */
[----:B------:R-:W2:Y:S02]  /*1a80*/  LDG.E R22, desc[UR6][R22.64] ;  /* 0x0000000616167981 */ /* 0x000ea4000c1e1900 */
[----:B--2---:R-:W-:-:S11]  /*1a90*/  HFMA2.MMA R27, R27, R22, -RZ ;  /* 0x000000161b1b7235 */ /* 0x004fd600001000ff */
.L_x_30:
        /* <DEDUP_REMOVED lines=14> */
[----:B------:R-:W3:Y:S08]  /*1b80*/  I2F.RP R28, R26 ;  /* 0x0000001a001c7306 */ /* 0x000ef00000209400 */
[----:B---3--:R-:W3:Y:S02]  /*1b90*/  MUFU.RCP R28, R28 ;  /* 0x0000001c001c7308 */ /* 0x008ee40000001000 */
[----:B---3--:R-:W-:-:S06]  /*1ba0*/  IADD3 R29, R28, 0xffffffe, RZ ;  /* 0x0ffffffe1c1d7810 */ /* 0x008fcc0007ffe0ff */
        /* <DEDUP_REMOVED lines=23> */
[----:B------:R-:W-:-:S06]  /*1d20*/  IMAD.WIDE R20, R21, 0x4, R12 ;  /* 0x0000000415147825 */ /* 0x000fcc00078e020c */
[----:B------:R-:W2:Y:S02]  /*1d30*/  LDG.E R21, desc[UR6][R20.64] ;  /* 0x0000000614157981 */ /* 0x000ea4000c1e1900 */
[----:B--2---:R-:W-:-:S07]  /*1d40*/  HMUL2 R8, R8, R21 ;  /* 0x0000001508087232 */ /* 0x004fce0000000000 */
.L_x_31:
[----:B------:R2:W-:Y:S01]  /*1d50*/  STG.E desc[UR6][R18.64+0x4], R8 ;  /* 0x0000040812007986 */ /* 0x0005e2000c101906 */
[----:B------:R-:W-:Y:S05]  /*1d60*/  @!P1 BRA `(.L_x_32) ;  /* 0x0000000000a49947 */ /* 0x000fea0003800000 */
[----:B------:R-:W-:Y:S02]  /*1d70*/  ISETP.NE.U32.AND P2, PT, RZ, UR8, PT ;  /* 0x00000008ff007c0c */ /* 0x000fe4000bf45070 */
[----:B--2---:R-:W-:Y:S02]  /*1d80*/  IADD3 R8, R2, 0x2, RZ ;  /* 0x0000000202087810 */ /* 0x004fe40007ffe0ff */
[----:B------:R-:W-:Y:S02]  /*1d90*/  ISETP.NE.AND.EX P2, PT, RZ, UR9, PT, P2 ;  /* 0x00000009ff007c0c */ /* 0x000fe4000bf45320 */
[----:B------:R-:W-:Y:S01]  /*1da0*/  MOV R26, RZ ;  /* 0x000000ff001a7202 */ /* 0x000fe20000000f00 */
[----:B-1----:R-:W-:-:S05]  /*1db0*/  IMAD.HI R27, R8, 0x66666667, RZ ;  /* 0x66666667081b7827 */ /* 0x002fca00078e02ff */
[----:B------:R-:W-:-:S04]  /*1dc0*/  SHF.R.U32.HI R22, RZ, 0x1f, R27 ;  /* 0x0000001fff167819 */ /* 0x000fc8000001161b */
[----:B------:R-:W-:Y:S01]  /*1dd0*/  LEA.HI.SX32 R27, R27, R22, 0x12 ;  /* 0x000000161b1b7211 */ /* 0x000fe200078f92ff */
[----:B------:R-:W1:Y:S04]  /*1de0*/  @P2 LDC.64 R20, c[0x0][0x238] ;  /* 0x00008e00ff142b82 */ /* 0x000e680000000a00 */
[----:B-1----:R-:W-:-:S05]  /*1df0*/  @P2 IMAD.WIDE R22, R27, 0x4, R20 ;  /* 0x000000041b162825 */ /* 0x002fca00078e0214 */
[----:B------:R1:W2:Y:S01]  /*1e00*/  @P2 LDG.E R26, desc[UR6][R22.64] ;  /* 0x00000006161a2981 */ /* 0x0002a2000c1e1900 */
[----:B------:R-:W-:Y:S01]  /*1e10*/  IABS R24, R0 ;  /* 0x0000000000187213 */ /* 0x000fe20000000000 */
[----:B------:R-:W-:Y:S01]  /*1e20*/  HFMA2.MMA R20, -RZ, RZ, 0, 0 ;  /* 0x00000000ff147435 */ /* 0x000fe200000001ff */
[----:B------:R-:W-:Y:S02]  /*1e30*/  IMAD R8, R27, -0xa000, R8 ;  /* 0xffff60001b087824 */ /* 0x000fe400078e0208 */
[----:B------:R-:W3:Y:S08]  /*1e40*/  I2F.RP R28, R24 ;  /* 0x00000018001c7306 */ /* 0x000ef00000209400 */
[----:B---3--:R-:W3:Y:S02]  /*1e50*/  MUFU.RCP R28, R28 ;  /* 0x0000001c001c7308 */ /* 0x008ee40000001000 */
[----:B---3--:R-:W-:-:S06]  /*1e60*/  IADD3 R28, R28, 0xffffffe, RZ ;  /* 0x0ffffffe1c1c7810 */ /* 0x008fcc0007ffe0ff */
[----:B------:R-:W3:Y:S02]  /*1e70*/  F2I.FTZ.U32.TRUNC.NTZ R21, R28 ;  /* 0x0000001c00157305 */ /* 0x000ee4000021f000 */
[----:B---3--:R-:W-:-:S05]  /*1e80*/  IADD3 R29, RZ, -R21, RZ ;  /* 0x80000015ff1d7210 */ /* 0x008fca0007ffe0ff */
[----:B-1----:R-:W-:-:S04]  /*1e90*/  IMAD R23, R29, R24, RZ ;  /* 0x000000181d177224 */ /* 0x002fc800078e02ff */
        /* <DEDUP_REMOVED lines=22> */
.L_x_32:
        /* <DEDUP_REMOVED lines=9> */
[----:B--23--:R-:W2:Y:S04]  /*2090*/  @P1 LDC.64 R8, c[0x0][0x238] ;  /* 0x00008e00ff081b82 */ /* 0x00cea80000000a00 */
[----:B--2---:R-:W-:-:S05]  /*20a0*/  @P1 IMAD.WIDE R8, R23, 0x4, R8 ;  /* 0x0000000417081825 */ /* 0x004fca00078e0208 */
[----:B------:R2:W3:Y:S01]  /*20b0*/  @P1 LDG.E R26, desc[UR6][R8.64] ;  /* 0x00000006081a1981 */ /* 0x0004e2000c1e1900 */
[----:B------:R-:W-:Y:S01]  /*20c0*/  IABS R24, R0 ;  /* 0x0000000000187213 */ /* 0x000fe20000000000 */
[----:B------:R-:W-:-:S03]  /*20d0*/  HFMA2.MMA R20, -RZ, RZ, 0, 0 ;  /* 0x00000000ff147435 */ /* 0x000fc600000001ff */
[----:B-1----:R-:W1:Y:S08]  /*20e0*/  I2F.RP R27, R24 ;  /* 0x00000018001b7306 */ /* 0x002e700000209400 */
[----:B-1----:R-:W1:Y:S02]  /*20f0*/  MUFU.RCP R27, R27 ;  /* 0x0000001b001b7308 */ /* 0x002e640000001000 */
[----:B-1----:R-:W-:-:S06]  /*2100*/  IADD3 R28, R27, 0xffffffe, RZ ;  /* 0x0ffffffe1b1c7810 */ /* 0x002fcc0007ffe0ff */
[----:B------:R-:W1:Y:S02]  /*2110*/  F2I.FTZ.U32.TRUNC.NTZ R21, R28 ;  /* 0x0000001c00157305 */ /* 0x000e64000021f000 */
[----:B-1----:R-:W-:-:S05]  /*2120*/  IADD3 R29, RZ, -R21, RZ ;  /* 0x80000015ff1d7210 */ /* 0x002fca0007ffe0ff */
[----:B------:R-:W-:-:S04]  /*2130*/  IMAD R29, R29, R24, RZ ;  /* 0x000000181d1d7224 */ /* 0x000fc800078e02ff */
[----:B--2---:R-:W-:Y:S01]  /*2140*/  IMAD.HI.U32 R8, R21, R29, R20 ;  /* 0x0000001d15087227 */ /* 0x004fe200078e0014 */
[----:B---3--:R-:W-:-:S04]  /*2150*/  IADD3 R9, R23, R26, RZ ;  /* 0x0000001a17097210 */ /* 0x008fc80007ffe0ff */
        /* <DEDUP_REMOVED lines=20> */
[----:B--2---:R-:W-:-:S07]  /*22a0*/  HMUL2 R25, R25, R20 ;  /* 0x0000001419197232 */ /* 0x004fce0000000000 */
.L_x_33:
[----:B------:R0:W-:Y:S02]  /*22b0*/  STG.E desc[UR6][R18.64+0xc], R25 ;  /* 0x00000c1912007986 */ /* 0x0001e4000c101906 */
.L_x_29:
[----:B------:R-:W-:-:S04]  /*22c0*/  LEA R2, R3, R2, 0x2 ;  /* 0x0000000203027211 */ /* 0x000fc800078e10ff */
[----:B------:R-:W-:-:S13]  /*22d0*/  ISETP.GE.AND P1, PT, R2, UR10, PT ;  /* 0x0000000a02007c0c */ /* 0x000fda000bf26270 */
[----:B------:R-:W-:Y:S05]  /*22e0*/  @!P1 BRA `(.L_x_34) ;  /* 0xffffffdc00a09947 */ /* 0x000fea000383ffff */
[----:B------:R-:W-:Y:S05]  /*22f0*/  EXIT ;  /* 0x000000000000794d */ /* 0x000fea0003800000 */
.L_x_35:
        /* <DEDUP_REMOVED lines=16> */
.L_x_224:


//--------------------- .text._ZN17fastertransformer13addBiasGeluV2I7__half2Li24576EEEvPT_PKS2_PKiS5_iS7_i --------------------------
	.section	.text._ZN17fastertransformer13addBiasGeluV2I7__half2Li24576EEEvPT_PKS2_PKiS5_iS7_i,"ax",@progbits
	.align	128
        .global         _ZN17fastertransformer13addBiasGeluV2I7__half2Li24576EEEvPT_PKS2_PKiS5_iS7_i
        .type           _ZN17fastertransformer13addBiasGeluV2I7__half2Li24576EEEvPT_PKS2_PKiS5_iS7_i,@function
        .size           _ZN17fastertransformer13addBiasGeluV2I7__half2Li24576EEEvPT_PKS2_PKiS5_iS7_i,(.L_x_225 - _ZN17fastertransformer13addBiasGeluV2I7__half2Li24576EEEvPT_PKS2_PKiS5_iS7_i)
        .other          _ZN17fastertransformer13addBiasGeluV2I7__half2Li24576EEEvPT_PKS2_PKiS5_iS7_i,@"STO_CUDA_ENTRY STV_DEFAULT"
_ZN17fastertransformer13addBiasGeluV2I7__half2Li24576EEEvPT_PKS2_PKiS5_iS7_i:
.text._ZN17fastertransformer13addBiasGeluV2I7__half2Li24576EEEvPT_PKS2_PKiS5_iS7_i:
        /* <DEDUP_REMOVED lines=25> */
.L_x_38:
        /* <DEDUP_REMOVED lines=64> */
.L_x_37:
[----:B------:R1:W-:Y:S01]  /*0590*/  STG.E desc[UR6][R10.64], R17 ;  /* 0x000000110a007986 */ /* 0x0003e2000c101906 */
[----:B------:R-:W-:-:S04]  /*05a0*/  IADD3 R0, R0, UR4, RZ ;  /* 0x0000000400007c10 */ /* 0x000fc8000fffe0ff */
[----:B------:R-:W-:-:S13]  /*05b0*/  ISETP.GE.AND P1, PT, R0, UR5, PT ;  /* 0x0000000500007c0c */ /* 0x000fda000bf26270 */
[----:B-1----:R-:W-:Y:S05]  /*05c0*/  @!P1 BRA `(.L_x_38) ;  /* 0xfffffff800f09947 */ /* 0x002fea000383ffff */
[----:B------:R-:W-:Y:S05]  /*05d0*/  EXIT ;  /* 0x000000000000794d */ /* 0x000fea0003800000 */
.L_x_36:
        /* <DEDUP_REMOVED lines=9> */
.L_x_40:
        /* <DEDUP_REMOVED lines=62> */
.L_x_39:
[----:B------:R4:W-:Y:S01]  /*0a50*/  STG.E desc[UR6][R8.64], R11 ;  /* 0x0000000b08007986 */ /* 0x0009e2000c101906 */
[----:B------:R-:W-:-:S04]  /*0a60*/  IADD3 R0, R0, UR4, RZ ;  /* 0x0000000400007c10 */ /* 0x000fc8000fffe0ff */
[----:B------:R-:W-:-:S13]  /*0a70*/  ISETP.GE.AND P1, PT, R0, UR5, PT ;  /* 0x0000000500007c0c */ /* 0x000fda000bf26270 */
[----:B----4-:R-:W-:Y:S05]  /*0a80*/  @!P1 BRA `(.L_x_40) ;  /* 0xfffffff800f89947 */ /* 0x010fea000383ffff */
[----:B------:R-:W-:Y:S05]  /*0a90*/  EXIT ;  /* 0x000000000000794d */ /* 0x000fea0003800000 */
.L_x_41:
        /* <DEDUP_REMOVED lines=14> */
.L_x_225:


//--------------------- .text._ZN17fastertransformer13addBiasGeluV3I7__half2Li24576ELi2EEEvPT_PKS2_PKiS5_iS7_i --------------------------
	.section	.text._ZN17fastertransformer13addBiasGeluV3I7__half2Li24576ELi2EEEvPT_PKS2_PKiS5_iS7_i,"ax",@progbits
	.align	128
        .global         _ZN17fastertransformer13addBiasGeluV3I7__half2Li24576ELi2EEEvPT_PKS2_PKiS5_iS7_i
        .type           _ZN17fastertransformer13addBiasGeluV3I7__half2Li24576ELi2EEEvPT_PKS2_PKiS5_iS7_i,@function
        .size           _ZN17fastertransformer13addBiasGeluV3I7__half2Li24576ELi2EEEvPT_PKS2_PKiS5_iS7_i,(.L_x_226 - _ZN17fastertransformer13addBiasGeluV3I7__half2Li24576ELi2EEEvPT_PKS2_PKiS5_iS7_i)
        .other          _ZN17fastertransformer13addBiasGeluV3I7__half2Li24576ELi2EEEvPT_PKS2_PKiS5_iS7_i,@"STO_CUDA_ENTRY STV_DEFAULT"
_ZN17fastertransformer13addBiasGeluV3I7__half2Li24576ELi2EEEvPT_PKS2_PKiS5_iS7_i:
.text._ZN17fastertransformer13addBiasGeluV3I7__half2Li24576ELi2EEEvPT_PKS2_PKiS5_iS7_i:
        /* <DEDUP_REMOVED lines=22> */
.L_x_48:
        /* <DEDUP_REMOVED lines=101> */
.L_x_43:
        /* <DEDUP_REMOVED lines=44> */
.L_x_44:
[----:B------:R2:W-:Y:S01]  /*0a70*/  STG.E desc[UR6][R8.64+0x4], R15 ;  /* 0x0000040f08007986 */ /* 0x0005e2000c101906 */
[----:B------:R-:W-:Y:S05]  /*0a80*/  BRA `(.L_x_45) ;  /* 0x0000000400f47947 */ /* 0x000fea0003800000 */
.L_x_42:
        /* <DEDUP_REMOVED lines=80> */
.L_x_46:
        /* <DEDUP_REMOVED lines=44> */
.L_x_47:
[----:B------:R4:W-:Y:S02]  /*1250*/  STG.E desc[UR6][R8.64+0x4], R15 ;  /* 0x0000040f08007986 */ /* 0x0009e4000c101906 */
.L_x_45:
[----:B------:R-:W-:-:S04]  /*1260*/  LEA R11, R10, R11, 0x1 ;  /* 0x0000000b0a0b7211 */ /* 0x000fc800078e08ff */
[----:B------:R-:W-:-:S13]  /*1270*/  ISETP.GE.AND P1, PT, R11, UR10, PT ;  /* 0x0000000a0b007c0c */ /* 0x000fda000bf26270 */
[----:B------:R-:W-:Y:S05]  /*1280*/  @!P1 BRA `(.L_x_48) ;  /* 0xffffffec00b49947 */ /* 0x000fea000383ffff */
[----:B------:R-:W-:Y:S05]  /*1290*/  EXIT ;  /* 0x000000000000794d */ /* 0x000fea0003800000 */
.L_x_49:
        /* <DEDUP_REMOVED lines=14> */
.L_x_226:


//--------------------- .text._ZN17fastertransformer13addBiasGeluV2I7__half2Li16384EEEvPT_PKS2_PKiS5_iS7_i --------------------------
	.section	.text._ZN17fastertransformer13addBiasGeluV2I7__half2Li16384EEEvPT_PKS2_PKiS5_iS7_i,"ax",@progbits
	.align	128
        .global         _ZN17fastertransformer13addBiasGeluV2I7__half2Li16384EEEvPT_PKS2_PKiS5_iS7_i
        .type           _ZN17fastertransformer13addBiasGeluV2I7__half2Li16384EEEvPT_PKS2_PKiS5_iS7_i,@function
        .size           _ZN17fastertransformer13addBiasGeluV2I7__half2Li16384EEEvPT_PKS2_PKiS5_iS7_i,(.L_x_227 - _ZN17fastertransformer13addBiasGeluV2I7__half2Li16384EEEvPT_PKS2_PKiS5_iS7_i)
        .other          _ZN17fastertransformer13addBiasGeluV2I7__half2Li16384EEEvPT_PKS2_PKiS5_iS7_i,@"STO_CUDA_ENTRY STV_DEFAULT"
_ZN17fastertransformer13addBiasGeluV2I7__half2Li16384EEEvPT_PKS2_PKiS5_iS7_i:
.text._ZN17fastertransformer13addBiasGeluV2I7__half2Li16384EEEvPT_PKS2_PKiS5_iS7_i:
        /* <DEDUP_REMOVED lines=25> */
.L_x_52:
        /* <DEDUP_REMOVED lines=65> */
.L_x_51:
[----:B------:R1:W-:Y:S01]  /*05a0*/  STG.E desc[UR6][R10.64], R15 ;  /* 0x0000000f0a007986 */ /* 0x0003e2000c101906 */
[----:B------:R-:W-:-:S04]  /*05b0*/  IADD3 R0, R0, UR4, RZ ;  /* 0x0000000400007c10 */ /* 0x000fc8000fffe0ff */
[----:B------:R-:W-:-:S13]  /*05c0*/  ISETP.GE.AND P1, PT, R0, UR5, PT ;  /* 0x0000000500007c0c */ /* 0x000fda000bf26270 */
[----:B-1----:R-:W-:Y:S05]  /*05d0*/  @!P1 BRA `(.L_x_52) ;  /* 0xfffffff800ec9947 */ /* 0x002fea000383ffff */
[----:B------:R-:W-:Y:S05]  /*05e0*/  EXIT ;  /* 0x000000000000794d */ /* 0x000fea0003800000 */
.L_x_50:
        /* <DEDUP_REMOVED lines=9> */
.L_x_54:
        /* <DEDUP_REMOVED lines=62> */
.L_x_53:
[----:B------:R4:W-:Y:S01]  /*0a60*/  STG.E desc[UR6][R8.64], R11 ;  /* 0x0000000b08007986 */ /* 0x0009e2000c101906 */
[----:B------:R-:W-:-:S04]  /*0a70*/  IADD3 R0, R0, UR4, RZ ;  /* 0x0000000400007c10 */ /* 0x000fc8000fffe0ff */
[----:B------:R-:W-:-:S13]  /*0a80*/  ISETP.GE.AND P1, PT, R0, UR5, PT ;  /* 0x0000000500007c0c */ /* 0x000fda000bf26270 */
[----:B----4-:R-:W-:Y:S05]  /*0a90*/  @!P1 BRA `(.L_x_54) ;  /* 0xfffffff800f89947 */ /* 0x010fea000383ffff */
[----:B------:R-:W-:Y:S05]  /*0aa0*/  EXIT ;  /* 0x000000000000794d */ /* 0x000fea0003800000 */
.L_x_55:
        /* <DEDUP_REMOVED lines=13> */
.L_x_227:


//--------------------- .text._ZN17fastertransformer13addBiasGeluV3I7__half2Li16384ELi2EEEvPT_PKS2_PKiS5_iS7_i --------------------------
	.section	.text._ZN17fastertransformer13addBiasGeluV3I7__half2Li16384ELi2EEEvPT_PKS2_PKiS5_iS7_i,"ax",@progbits
	.align	128
        .global         _ZN17fastertransformer13addBiasGeluV3I7__half2Li16384ELi2EEEvPT_PKS2_PKiS5_iS7_i
        .type           _ZN17fastertransformer13addBiasGeluV3I7__half2Li16384ELi2EEEvPT_PKS2_PKiS5_iS7_i,@function
        .size           _ZN17fastertransformer13addBiasGeluV3I7__half2Li16384ELi2EEEvPT_PKS2_PKiS5_iS7_i,(.L_x_228 - _ZN17fastertransformer13addBiasGeluV3I7__half2Li16384ELi2EEEvPT_PKS2_PKiS5_iS7_i)
        .other          _ZN17fastertransformer13addBiasGeluV3I7__half2Li16384ELi2EEEvPT_PKS2_PKiS5_iS7_i,@"STO_CUDA_ENTRY STV_DEFAULT"
_ZN17fastertransformer13addBiasGeluV3I7__half2Li16384ELi2EEEvPT_PKS2_PKiS5_iS7_i:
.text._ZN17fastertransformer13addBiasGeluV3I7__half2Li16384ELi2EEEvPT_PKS2_PKiS5_iS7_i:
        /* <DEDUP_REMOVED lines=22> */
.L_x_62:
[----:B-1--4-:R-:W4:Y:S01]  /*0160*/  @P0 LDC.64 R14, c[0x0][0x218] ;  /* 0x00008600ff0e0b82 */ /* 0x012f220000000a00 */
[----:B------:R-:W-:Y:S02]  /*0170*/  @P0 IADD3 R17, R11, 0x1, RZ ;  /* 0x000000010b110810 */ /* 0x000fe40007ffe0ff */
[----:B0-----:R-:W-:Y:S02]  /*0180*/  @P0 SHF.R.S32.HI R8, RZ, 0x1f, R11 ;  /* 0x0000001fff080819 */ /* 0x001fe4000001140b */
[----:B------:R-:W-:-:S04]  /*0190*/  @P0 SHF.R.S32.HI R16, RZ, 0x1f, R17 ;  /* 0x0000001fff100819 */ /* 0x000fc80000011411 */
[----:B------:R-:W-:Y:S02]  /*01a0*/  @P0 LEA.HI R18, R16, R17, RZ, 0xe ;  /* 0x0000001110120211 */ /* 0x000fe400078f70ff */
[----:B------:R-:W-:Y:S01]  /*01b0*/  @P0 LEA.HI R16, R8, R11, RZ, 0xe ;  /* 0x0000000b08100211 */ /* 0x000fe200078f70ff */
[----:B0-----:R-:W-:Y:S01]  /*01c0*/  IMAD.WIDE R8, R11, 0x4, R6 ;  /* 0x000000040b087825 */ /* 0x001fe200078e0206 */
[----:B------:R-:W-:Y:S02]  /*01d0*/  @P0 LOP3.LUT R18, R18, 0xffffc000, RZ, 0xc0, !PT ;  /* 0xffffc00012120812 */ /* 0x000fe400078ec0ff */
[----:B------:R-:W-:-:S03]  /*01e0*/  @P0 LOP3.LUT R16, R16, 0xffffc000, RZ, 0xc0, !PT ;  /* 0xffffc00010100812 */ /* 0x000fc600078ec0ff */
[----:B------:R-:W-:Y:S01]  /*01f0*/  @P0 IMAD.IADD R17, R17, 0x1, -R18 ;  /* 0x0000000111110824 */ /* 0x000fe200078e0a12 */
[----:B------:R-:W-:Y:S02]  /*0200*/  @P0 IADD3 R19, -R16, R11, RZ ;  /* 0x0000000b10130210 */ /* 0x000fe40007ffe1ff */
[----:B------:R0:W5:Y:S03]  /*0210*/  LDG.E R16, desc[UR6][R8.64+0x4] ;  /* 0x0000040608107981 */ /* 0x000166000c1e1900 */
[----:B----4-:R-:W-:-:S04]  /*0220*/  @P0 IMAD.WIDE R18, R19, 0x4, R14 ;  /* 0x0000000413120825 */ /* 0x010fc800078e020e */
[----:B------:R-:W-:Y:S01]  /*0230*/  @P0 IMAD.WIDE R14, R17, 0x4, R14 ;  /* 0x00000004110e0825 */ /* 0x000fe200078e020e */
[----:B------:R0:W5:Y:S04]  /*0240*/  @P0 LDG.E.CONSTANT R12, desc[UR6][R18.64] ;  /* 0x00000006120c0981 */ /* 0x000168000c1e9900 */
[----:B------:R0:W5:Y:S04]  /*0250*/  @P0 LDG.E.CONSTANT R13, desc[UR6][R14.64] ;  /* 0x000000060e0d0981 */ /* 0x000168000c1e9900 */
[----:B------:R0:W5:Y:S01]  /*0260*/  LDG.E R17, desc[UR6][R8.64] ;  /* 0x0000000608117981 */ /* 0x000162000c1e1900 */
[----:B------:R-:W-:Y:S05]  /*0270*/  @!P0 BRA `(.L_x_56) ;  /* 0x0000000800008947 */ /* 0x000fea0003800000 */
[----:B0----5:R-:W-:Y:S01]  /*0280*/  HADD2 R15, R16, R13 ;  /* 0x0000000d100f7230 */ /* 0x021fe20000000000 */
        /* <DEDUP_REMOVED lines=24> */
[----:B------:R-:W4:Y:S08]  /*0410*/  MUFU.TANH R19, R19 ;  /* 0x0000001300137308 */ /* 0x000f300000002400 */
[----:B------:R-:W1:Y:S01]  /*0420*/  MUFU.TANH R17, R17 ;  /* 0x0000001100117308 */ /* 0x000e620000002400 */
[----:B0-----:R-:W-:-:S04]  /*0430*/  FADD.FTZ R16, R16, 1 ;  /* 0x3f80000010107421 */ /* 0x001fc80000010000 */
[----:B------:R-:W-:-:S03]  /*0440*/  FMUL.FTZ R16, R16, 0.5 ;  /* 0x3f00000010107820 */ /* 0x000fc60000410000 */
[----:B------:R-:W0:Y:S01]  /*0450*/  MUFU.TANH R21, R21 ;  /* 0x0000001500157308 */ /* 0x000e220000002400 */
[----:B----4-:R-:W-:-:S04]  /*0460*/  FADD.FTZ R20, R19, 1 ;  /* 0x3f80000013147421 */ /* 0x010fc80000010000 */
[----:B------:R-:W-:Y:S01]  /*0470*/  FMUL.FTZ R20, R20, 0.5 ;  /* 0x3f00000014147820 */ /* 0x000fe20000410000 */
[----:B-1----:R-:W-:-:S04]  /*0480*/  FADD.FTZ R18, R17, 1 ;  /* 0x3f80000011127421 */ /* 0x002fc80000010000 */
        /* <DEDUP_REMOVED lines=14> */
[----:B------:R-:W0:Y:S02]  /*0570*/  @P2 LDC.64 R16, c[0x0][0x238] ;  /* 0x00008e00ff102b82 */ /* 0x000e240000000a00 */
[----:B0-----:R-:W-:-:S05]  /*0580*/  @P2 IMAD.WIDE R18, R23, 0x4, R16 ;  /* 0x0000000417122825 */ /* 0x001fca00078e0210 */
[----:B------:R-:W4:Y:S01]  /*0590*/  @P2 LDG.E R22, desc[UR6][R18.64] ;  /* 0x0000000612162981 */ /* 0x000f22000c1e1900 */
[----:B------:R-:W-:-:S04]  /*05a0*/  IABS R20, R0 ;  /* 0x0000000000147213 */ /* 0x000fc80000000000 */
[----:B------:R-:W0:Y:S08]  /*05b0*/  I2F.RP R24, R20 ;  /* 0x0000001400187306 */ /* 0x000e300000209400 */
[----:B0-----:R-:W0:Y:S02]  /*05c0*/  MUFU.RCP R24, R24 ;  /* 0x0000001800187308 */ /* 0x001e240000001000 */
[----:B0-----:R-:W-:-:S06]  /*05d0*/  VIADD R16, R24, 0xffffffe ;  /* 0x0ffffffe18107836 */ /* 0x001fcc0000000000 */
[----:B------:R0:W1:Y:S02]  /*05e0*/  F2I.FTZ.U32.TRUNC.NTZ R17, R16 ;  /* 0x0000001000117305 */ /* 0x000064000021f000 */
[----:B0-----:R-:W-:Y:S01]  /*05f0*/  IMAD.MOV.U32 R16, RZ, RZ, RZ ;  /* 0x000000ffff107224 */ /* 0x001fe200078e00ff */
        /* <DEDUP_REMOVED lines=19> */
[----:B------:R-:W2:Y:S01]  /*0730*/  LDG.E R16, desc[UR6][R16.64] ;  /* 0x0000000610107981 */ /* 0x000ea2000c1e1900 */
[----:B------:R-:W-:-:S05]  /*0740*/  LOP3.LUT R14, R14, 0xffffc000, RZ, 0xc0, !PT ;  /* 0xffffc0000e0e7812 */ /* 0x000fca00078ec0ff */
[----:B------:R-:W-:-:S05]  /*0750*/  IMAD.IADD R19, R11, 0x1, -R14 ;  /* 0x000000010b137824 */ /* 0x000fca00078e0a0e */
[----:B--2---:R-:W-:-:S05]  /*0760*/  LEA R19, R16, R19, 0xe ;  /* 0x0000001310137211 */ /* 0x004fca00078e70ff */
[----:B---3--:R-:W-:-:S06]  /*0770*/  IMAD.WIDE R18, R19, 0x4, R4 ;  /* 0x0000000413127825 */ /* 0x008fcc00078e0204 */
[----:B------:R-:W2:Y:S02]  /*0780*/  LDG.E R18, desc[UR6][R18.64] ;  /* 0x0000000612127981 */ /* 0x000ea4000c1e1900 */
[----:B--2---:R-:W-:-:S07]  /*0790*/  HMUL2 R21, R21, R18 ;  /* 0x0000001215157232 */ /* 0x004fce0000000000 */
.L_x_57:
[----:B------:R0:W-:Y:S01]  /*07a0*/  STG.E desc[UR6][R8.64], R21 ;  /* 0x0000001508007986 */ /* 0x0001e2000c101906 */
[----:B------:R-:W-:Y:S05]  /*07b0*/  @!P1 BRA `(.L_x_58) ;  /* 0x0000000000a89947 */ /* 0x000fea0003800000 */
[----:B------:R-:W-:Y:S01]  /*07c0*/  ISETP.NE.U32.AND P1, PT, RZ, UR8, PT ;  /* 0x00000008ff007c0c */ /* 0x000fe2000bf25070 */
[----:B------:R-:W-:Y:S01]  /*07d0*/  IMAD.MOV.U32 R22, RZ, RZ, RZ ;  /* 0x000000ffff167224 */ /* 0x000fe200078e00ff */
[----:B------:R-:W-:Y:S02]  /*07e0*/  IADD3 R14, R11, 0x1, RZ ;  /* 0x000000010b0e7810 */ /* 0x000fe40007ffe0ff */
[----:B------:R-:W-:Y:S02]  /*07f0*/  ISETP.NE.AND.EX P1, PT, RZ, UR9, PT, P1 ;  /* 0x00000009ff007c0c */ /* 0x000fe4000bf25310 */
[----:B------:R-:W-:-:S04]  /*0800*/  SHF.R.S32.HI R19, RZ, 0x1f, R14 ;  /* 0x0000001fff137819 */ /* 0x000fc8000001140e */
[----:B------:R-:W-:-:S04]  /*0810*/  LEA.HI R20, R19, R14, RZ, 0xe ;  /* 0x0000000e13147211 */ /* 0x000fc800078f70ff */
[----:B------:R-:W-:-:S03]  /*0820*/  SHF.R.S32.HI R23, RZ, 0xe, R20 ;  /* 0x0000000eff177819 */ /* 0x000fc60000011414 */
        /* <DEDUP_REMOVED lines=11> */
[----:B------:R-:W-:-:S04]  /*08e0*/  IMAD.HI.U32 R27, R17, R27, R16 ;  /* 0x0000001b111b7227 */ /* 0x000fc800078e0010 */
[----:B----4-:R-:W-:-:S05]  /*08f0*/  IMAD.IADD R23, R23, 0x1, R22 ;  /* 0x0000000117177824 */ /* 0x010fca00078e0216 */
        /* <DEDUP_REMOVED lines=16> */
[----:B------:R-:W-:-:S04]  /*0a00*/  LOP3.LUT R19, R20, 0xffffc000, RZ, 0xc0, !PT ;  /* 0xffffc00014137812 */ /* 0x000fc800078ec0ff */
[----:B------:R-:W-:-:S05]  /*0a10*/  IADD3 R19, R14, -R19, RZ ;  /* 0x800000130e137210 */ /* 0x000fca0007ffe0ff */
[----:B--2---:R-:W-:-:S04]  /*0a20*/  IMAD R19, R16, 0x4000, R19 ;  /* 0x0000400010137824 */ /* 0x004fc800078e0213 */
[----:B---3--:R-:W-:-:S06]  /*0a30*/  IMAD.WIDE R18, R19, 0x4, R4 ;  /* 0x0000000413127825 */ /* 0x008fcc00078e0204 */
[----:B------:R-:W2:Y:S02]  /*0a40*/  LDG.E R18, desc[UR6][R18.64] ;  /* 0x0000000612127981 */ /* 0x000ea4000c1e1900 */
[----:B--2---:R-:W-:-:S11]  /*0a50*/  HFMA2.MMA R15, R15, R18, -RZ ;  /* 0x000000120f0f7235 */ /* 0x004fd600001000ff */
.L_x_58:
[----:B------:R1:W-:Y:S01]  /*0a60*/  STG.E desc[UR6][R8.64+0x4], R15 ;  /* 0x0000040f08007986 */ /* 0x0003e2000c101906 */
[----:B------:R-:W-:Y:S05]  /*0a70*/  BRA `(.L_x_59) ;  /* 0x0000000400f87947 */ /* 0x000fea0003800000 */
.L_x_56:
[C---:B0----5:R-:W-:Y:S01]  /*0a80*/  HFMA2.MMA R18, R16.reuse, R16, -RZ ;  /* 0x0000001010127235 */ /* 0x061fe200001000ff */
[C---:B------:R-:W-:Y:S02]  /*0a90*/  HMUL2 R14, R17.reuse, R17 ;  /* 0x00000011110e7232 */ /* 0x040fe40000000000 */
[----:B------:R-:W-:Y:S01]  /*0aa0*/  HADD2.F32 R21, -RZ, R16.H1_H1 ;  /* 0x30000010ff157230 */ /* 0x000fe20000004100 */
[----:B------:R-:W-:Y:S01]  /*0ab0*/  ISETP.NE.U32.AND P1, PT, RZ, UR4, PT ;  /* 0x00000004ff007c0c */ /* 0x000fe2000bf25070 */
[----:B------:R-:W-:Y:S02]  /*0ac0*/  HADD2.F32 R19, -RZ, R17.H0_H0 ;  /* 0x20000011ff137230 */ /* 0x000fe40000004100 */
[----:B------:R-:W-:Y:S01]  /*0ad0*/  HMUL2 R15, R17, R14 ;  /* 0x0000000e110f7232 */ /* 0x000fe20000000000 */
[----:B------:R-:W-:Y:S01]  /*0ae0*/  ISETP.NE.AND.EX P1, PT, RZ, UR5, PT, P1 ;  /* 0x00000005ff007c0c */ /* 0x000fe2000bf25310 */
[----:B------:R-:W-:-:S03]  /*0af0*/  HFMA2.MMA R18, R16, R18, -RZ ;  /* 0x0000001210127235 */ /* 0x000fc600001000ff */
[--C-:B------:R-:W-:Y:S02]  /*0b00*/  HADD2.F32 R14, -RZ, R15.reuse.H0_H0 ;  /* 0x2000000fff0e7230 */ /* 0x100fe40000004100 */
[----:B------:R-:W-:-:S03]  /*0b10*/  HADD2.F32 R15, -RZ, R15.H1_H1 ;  /* 0x3000000fff0f7230 */ /* 0x000fc60000004100 */
[----:B------:R-:W-:Y:S01]  /*0b20*/  FFMA.FTZ R14, R14, 0.044714998453855514526, R19 ;  /* 0x3d3727130e0e7823 */ /* 0x000fe20000010013 */
[----:B------:R-:W-:Y:S02]  /*0b30*/  HADD2.F32 R19, -RZ, R16.H0_H0 ;  /* 0x20000010ff137230 */ /* 0x000fe40000004100 */
[--C-:B------:R-:W-:Y:S02]  /*0b40*/  HADD2.F32 R20, -RZ, R18.reuse.H0_H0 ;  /* 0x20000012ff147230 */ /* 0x100fe40000004100 */
[----:B------:R-:W-:Y:S01]  /*0b50*/  FMUL.FTZ R14, R14, 0.79788458347320556641 ;  /* 0x3f4c422a0e0e7820 */ /* 0x000fe20000410000 */
[----:B------:R-:W-:Y:S02]  /*0b60*/  HADD2.F32 R18, -RZ, R18.H1_H1 ;  /* 0x30000012ff127230 */ /* 0x000fe40000004100 */
[----:B------:R-:W-:-:S03]  /*0b70*/  FFMA.FTZ R19, R20, 0.044714998453855514526, R19 ;  /* 0x3d37271314137823 */ /* 0x000fc60000010013 */
[----:B------:R-:W-:Y:S01]  /*0b80*/  FFMA.FTZ R21, R18, 0.044714998453855514526, R21 ;  /* 0x3d37271312157823 */ /* 0x000fe20000010015 */
[----:B------:R-:W-:Y:S02]  /*0b90*/  HADD2.F32 R18, -RZ, R17.H1_H1 ;  /* 0x30000011ff127230 */ /* 0x000fe40000004100 */
[----:B------:R-:W-:Y:S01]  /*0ba0*/  FMUL.FTZ R19, R19, 0.79788458347320556641 ;  /* 0x3f4c422a13137820 */ /* 0x000fe20000410000 */
[----:B------:R-:W0:Y:S01]  /*0bb0*/  MUFU.TANH R14, R14 ;  /* 0x0000000e000e7308 */ /* 0x000e220000002400 */
[----:B------:R-:W-:Y:S01]  /*0bc0*/  FMUL.FTZ R21, R21, 0.79788458347320556641 ;  /* 0x3f4c422a15157820 */ /* 0x000fe20000410000 */
[----:B------:R-:W-:-:S04]  /*0bd0*/  FFMA.FTZ R15, R15, 0.044714998453855514526, R18 ;  /* 0x3d3727130f0f7823 */ /* 0x000fc80000010012 */
[----:B------:R-:W-:Y:S02]  /*0be0*/  FMUL.FTZ R15, R15, 0.79788458347320556641 ;  /* 0x3f4c422a0f0f7820 */ /* 0x000fe40000410000 */
        /* <DEDUP_REMOVED lines=25> */
[----:B------:R-:W-:Y:S02]  /*0d80*/  IABS R20, R0 ;  /* 0x0000000000147213 */ /* 0x000fe40000000000 */
[----:B------:R-:W-:Y:S02]  /*0d90*/  MOV R16, RZ ;  /* 0x000000ff00107202 */ /* 0x000fe40000000f00 */
[----:B------:R-:W0:Y:S08]  /*0da0*/  I2F.RP R24, R20 ;  /* 0x0000001400187306 */ /* 0x000e300000209400 */
[----:B0-----:R-:W0:Y:S02]  /*0db0*/  MUFU.RCP R24, R24 ;  /* 0x0000001800187308 */ /* 0x001e240000001000 */
[----:B0-----:R-:W-:-:S06]  /*0dc0*/  IADD3 R25, R24, 0xffffffe, RZ ;  /* 0x0ffffffe18197810 */ /* 0x001fcc0007ffe0ff */
[----:B------:R-:W0:Y:S02]  /*0dd0*/  F2I.FTZ.U32.TRUNC.NTZ R17, R25 ;  /* 0x0000001900117305 */ /* 0x000e24000021f000 */
[----:B0-----:R-:W-:-:S05]  /*0de0*/  IADD3 R27, RZ, -R17, RZ ;  /* 0x80000011ff1b7210 */ /* 0x001fca0007ffe0ff */
[----:B------:R-:W-:-:S04]  /*0df0*/  IMAD R27, R27, R20, RZ ;  /* 0x000000141b1b7224 */ /* 0x000fc800078e02ff */
[----:B------:R-:W-:-:S04]  /*0e00*/  IMAD.HI.U32 R16, R17, R27, R16 ;  /* 0x0000001b11107227 */ /* 0x000fc800078e0010 */
[----:B----4-:R-:W-:-:S05]  /*0e10*/  IMAD.IADD R23, R23, 0x1, R22 ;  /* 0x0000000117177824 */ /* 0x010fca00078e0216 */
        /* <DEDUP_REMOVED lines=8> */
[----:B------:R-:W-:Y:S01]  /*0ea0*/  @!P4 IMAD.IADD R17, R17, 0x1, -R20 ;  /* 0x000000011111c824 */ /* 0x000fe200078e0a14 */
[----:B------:R-:W-:Y:S02]  /*0eb0*/  @!P4 IADD3 R16, R16, 0x1, RZ ;  /* 0x000000011010c810 */ /* 0x000fe40007ffe0ff */
        /* <DEDUP_REMOVED lines=13> */
.L_x_60:
[----:B------:R0:W-:Y:S01]  /*0f90*/  STG.E desc[UR6][R8.64], R21 ;  /* 0x0000001508007986 */ /* 0x0001e2000c101906 */
[----:B------:R-:W-:Y:S05]  /*0fa0*/  @!P1 BRA `(.L_x_61) ;  /* 0x0000000000a89947 */ /* 0x000fea0003800000 */
[----:B------:R-:W-:Y:S02]  /*0fb0*/  ISETP.NE.U32.AND P1, PT, RZ, UR8, PT ;  /* 0x00000008ff007c0c */ /* 0x000fe4000bf25070 */
[----:B------:R-:W-:Y:S02]  /*0fc0*/  IADD3 R14, R11, 0x1, RZ ;  /* 0x000000010b0e7810 */ /* 0x000fe40007ffe0ff */
[----:B------:R-:W-:Y:S02]  /*0fd0*/  ISETP.NE.AND.EX P1, PT, RZ, UR9, PT, P1 ;  /* 0x00000009ff007c0c */ /* 0x000fe4000bf25310 */
[----:B------:R-:W-:Y:S02]  /*0fe0*/  SHF.R.S32.HI R19, RZ, 0x1f, R14 ;  /* 0x0000001fff137819 */ /* 0x000fe4000001140e */
[----:B------:R-:W-:Y:S02]  /*0ff0*/  MOV R22, RZ ;  /* 0x000000ff00167202 */ /* 0x000fe40000000f00 */
        /* <DEDUP_REMOVED lines=12> */
[----:B------:R-:W-:-:S10]  /*10c0*/  HFMA2.MMA R16, -RZ, RZ, 0, 0 ;  /* 0x00000000ff107435 */ /* 0x000fd400000001ff */
[----:B------:R-:W-:Y:S01]  /*10d0*/  IMAD.HI.U32 R27, R17, R27, R16 ;  /* 0x0000001b111b7227 */ /* 0x000fe200078e0010 */
[----:B----4-:R-:W-:-:S04]  /*10e0*/  IADD3 R23, R23, R22, RZ ;  /* 0x0000001617177210 */ /* 0x010fc80007ffe0ff */
[----:B------:R-:W-:Y:S02]  /*10f0*/  IABS R18, R23 ;  /* 0x0000001700127213 */ /* 0x000fe40000000000 */
[----:B------:R-:W-:-:S03]  /*1100*/  LOP3.LUT R23, R23, R0, RZ, 0x3c, !PT ;  /* 0x0000000017177212 */ /* 0x000fc600078e3cff */
[----:B------:R-:W-:Y:S01]  /*1110*/  IMAD.HI.U32 R16, R27, R18, RZ ;  /* 0x000000121b107227 */ /* 0x000fe200078e00ff */
[----:B------:R-:W-:-:S03]  /*1120*/  ISETP.GE.AND P3, PT, R23, RZ, PT ;  /* 0x000000ff1700720c */ /* 0x000fc60003f66270 */
        /* <DEDUP_REMOVED lines=13> */
[----:B------:R-:W-:-:S04]  /*1200*/  IADD3 R19, R14, -R19, RZ ;  /* 0x800000130e137210 */ /* 0x000fc80007ffe0ff */
[----:B--2---:R-:W-:-:S05]  /*1210*/  LEA R19, R16, R19, 0xe ;  /* 0x0000001310137211 */ /* 0x004fca00078e70ff */
[----:B---3--:R-:W-:-:S06]  /*1220*/  IMAD.WIDE R18, R19, 0x4, R4 ;  /* 0x0000000413127825 */ /* 0x008fcc00078e0204 */
[----:B------:R-:W2:Y:S02]  /*1230*/  LDG.E R18, desc[UR6][R18.64] ;  /* 0x0000000612127981 */ /* 0x000ea4000c1e1900 */
[----:B--2---:R-:W-:-:S07]  /*1240*/  HMUL2 R15, R15, R18 ;  /* 0x000000120f0f7232 */ /* 0x004fce0000000000 */
.L_x_61:
[----:B------:R4:W-:Y:S02]  /*1250*/  STG.E desc[UR6][R8.64+0x4], R15 ;  /* 0x0000040f08007986 */ /* 0x0009e4000c101906 */
.L_x_59:
[----:B------:R-:W-:-:S04]  /*1260*/  LEA R11, R10, R11, 0x1 ;  /* 0x0000000b0a0b7211 */ /* 0x000fc800078e08ff */
[----:B------:R-:W-:-:S13]  /*1270*/  ISETP.GE.AND P1, PT, R11, UR10, PT ;  /* 0x0000000a0b007c0c */ /* 0x000fda000bf26270 */
[----:B------:R-:W-:Y:S05]  /*1280*/  @!P1 BRA `(.L_x_62) ;  /* 0xffffffec00b49947 */ /* 0x000fea000383ffff */
[----:B------:R-:W-:Y:S05]  /*1290*/  EXIT ;  /* 0x000000000000794d */ /* 0x000fea0003800000 */
.L_x_63:
        /* <DEDUP_REMOVED lines=14> */
.L_x_228:


//--------------------- .text._ZN17fastertransformer13addBiasGeluV2I7__half2Li8192EEEvPT_PKS2_PKiS5_iS7_i --------------------------
	.section	.text._ZN17fastertransformer13addBiasGeluV2I7__half2Li8192EEEvPT_PKS2_PKiS5_iS7_i,"ax",@progbits
	.align	128
        .global         _ZN17fastertransformer13addBiasGeluV2I7__half2Li8192EEEvPT_PKS2_PKiS5_iS7_i
        .type           _ZN17fastertransformer13addBiasGeluV2I7__half2Li8192EEEvPT_PKS2_PKiS5_iS7_i,@function
        .size           _ZN17fastertransformer13addBiasGeluV2I7__half2Li8192EEEvPT_PKS2_PKiS5_iS7_i,(.L_x_229 - _ZN17fastertransformer13addBiasGeluV2I7__half2Li8192EEEvPT_PKS2_PKiS5_iS7_i)
        .other          _ZN17fastertransformer13addBiasGeluV2I7__half2Li8192EEEvPT_PKS2_PKiS5_iS7_i,@"STO_CUDA_ENTRY STV_DEFAULT"
_ZN17fastertransformer13addBiasGeluV2I7__half2Li8192EEEvPT_PKS2_PKiS5_iS7_i:
.text._ZN17fastertransformer13addBiasGeluV2I7__half2Li8192EEEvPT_PKS2_PKiS5_iS7_i:
        /* <DEDUP_REMOVED lines=25> */
.L_x_66:
        /* <DEDUP_REMOVED lines=65> */
.L_x_65:
[----:B------:R1:W-:Y:S01]  /*05a0*/  STG.E desc[UR6][R10.64], R15 ;  /* 0x0000000f0a007986 */ /* 0x0003e2000c101906 */
[----:B------:R-:W-:-:S04]  /*05b0*/  IADD3 R0, R0, UR4, RZ ;  /* 0x0000000400007c10 */ /* 0x000fc8000fffe0ff */
[----:B------:R-:W-:-:S13]  /*05c0*/  ISETP.GE.AND P1, PT, R0, UR5, PT ;  /* 0x0000000500007c0c */ /* 0x000fda000bf26270 */
[----:B-1----:R-:W-:Y:S05]  /*05d0*/  @!P1 BRA `(.L_x_66) ;  /* 0xfffffff800ec9947 */ /* 0x002fea000383ffff */
[----:B------:R-:W-:Y:S05]  /*05e0*/  EXIT ;  /* 0x000000000000794d */ /* 0x000fea0003800000 */
.L_x_64:
        /* <DEDUP_REMOVED lines=9> */
.L_x_68:
        /* <DEDUP_REMOVED lines=62> */
.L_x_67:
[----:B------:R4:W-:Y:S01]  /*0a60*/  STG.E desc[UR6][R8.64], R11 ;  /* 0x0000000b08007986 */ /* 0x0009e2000c101906 */
[----:B------:R-:W-:-:S04]  /*0a70*/  IADD3 R0, R0, UR4, RZ ;  /* 0x0000000400007c10 */ /* 0x000fc8000fffe0ff */
[----:B------:R-:W-:-:S13]  /*0a80*/  ISETP.GE.AND P1, PT, R0, UR5, PT ;  /* 0x0000000500007c0c */ /* 0x000fda000bf26270 */
[----:B----4-:R-:W-:Y:S05]  /*0a90*/  @!P1 BRA `(.L_x_68) ;  /* 0xfffffff800f89947 */ /* 0x010fea000383ffff */
[----:B------:R-:W-:Y:S05]  /*0aa0*/  EXIT ;  /* 0x000000000000794d */ /* 0x000fea0003800000 */
.L_x_69:
        /* <DEDUP_REMOVED lines=13> */
.L_x_229:


//--------------------- .text._ZN17fastertransformer13addBiasGeluV3I7__half2Li8192ELi2EEEvPT_PKS2_PKiS5_iS7_i --------------------------
	.section	.text._ZN17fastertransformer13addBiasGeluV3I7__half2Li8192ELi2EEEvPT_PKS2_PKiS5_iS7_i,"ax",@progbits
	.align	128
        .global         _ZN17fastertransformer13addBiasGeluV3I7__half2Li8192ELi2EEEvPT_PKS2_PKiS5_iS7_i
        .type           _ZN17fastertransformer13addBiasGeluV3I7__half2Li8192ELi2EEEvPT_PKS2_PKiS5_iS7_i,@function
        .size           _ZN17fastertransformer13addBiasGeluV3I7__half2Li8192ELi2EEEvPT_PKS2_PKiS5_iS7_i,(.L_x_230 - _ZN17fastertransformer13addBiasGeluV3I7__half2Li8192ELi2EEEvPT_PKS2_PKiS5_iS7_i)
        .other          _ZN17fastertransformer13addBiasGeluV3I7__half2Li8192ELi2EEEvPT_PKS2_PKiS5_iS7_i,@"STO_CUDA_ENTRY STV_DEFAULT"
_ZN17fastertransformer13addBiasGeluV3I7__half2Li8192ELi2EEEvPT_PKS2_PKiS5_iS7_i:
.text._ZN17fastertransformer13addBiasGeluV3I7__half2Li8192ELi2EEEvPT_PKS2_PKiS5_iS7_i:
        /* <DEDUP_REMOVED lines=22> */
.L_x_76:
        /* <DEDUP_REMOVED lines=100> */
.L_x_71:
        /* <DEDUP_REMOVED lines=44> */
.L_x_72:
[----:B------:R1:W-:Y:S01]  /*0a60*/  STG.E desc[UR6][R8.64+0x4], R15 ;  /* 0x0000040f08007986 */ /* 0x0003e2000c101906 */
[----:B------:R-:W-:Y:S05]  /*0a70*/  BRA `(.L_x_73) ;  /* 0x0000000400f87947 */ /* 0x000fea0003800000 */
.L_x_70:
        /* <DEDUP_REMOVED lines=81> */
.L_x_74:
        /* <DEDUP_REMOVED lines=44> */
.L_x_75:
[----:B------:R4:W-:Y:S02]  /*1250*/  STG.E desc[UR6][R8.64+0x4], R15 ;  /* 0x0000040f08007986 */ /* 0x0009e4000c101906 */
.L_x_73:
[----:B------:R-:W-:-:S04]  /*1260*/  LEA R11, R10, R11, 0x1 ;  /* 0x0000000b0a0b7211 */ /* 0x000fc800078e08ff */
[----:B------:R-:W-:-:S13]  /*1270*/  ISETP.GE.AND P1, PT, R11, UR10, PT ;  /* 0x0000000a0b007c0c */ /* 0x000fda000bf26270 */
[----:B------:R-:W-:Y:S05]  /*1280*/  @!P1 BRA `(.L_x_76) ;  /* 0xffffffec00b49947 */ /* 0x000fea000383ffff */
[----:B------:R-:W-:Y:S05]  /*1290*/  EXIT ;  /* 0x000000000000794d */ /* 0x000fea0003800000 */
.L_x_77:
        /* <DEDUP_REMOVED lines=14> */
.L_x_230:


//--------------------- .text._ZN17fastertransformer13addBiasGeluV2I7__half2Li4096EEEvPT_PKS2_PKiS5_iS7_i --------------------------
	.section	.text._ZN17fastertransformer13addBiasGeluV2I7__half2Li4096EEEvPT_PKS2_PKiS5_iS7_i,"ax",@progbits
	.align	128
        .global         _ZN17fastertransformer13addBiasGeluV2I7__half2Li4096EEEvPT_PKS2_PKiS5_iS7_i
        .type           _ZN17fastertransformer13addBiasGeluV2I7__half2Li4096EEEvPT_PKS2_PKiS5_iS7_i,@function
        .size           _ZN17fastertransformer13addBiasGeluV2I7__half2Li4096EEEvPT_PKS2_PKiS5_iS7_i,(.L_x_231 - _ZN17fastertransformer13addBiasGeluV2I7__half2Li4096EEEvPT_PKS2_PKiS5_iS7_i)
        .other          _ZN17fastertransformer13addBiasGeluV2I7__half2Li4096EEEvPT_PKS2_PKiS5_iS7_i,@"STO_CUDA_ENTRY STV_DEFAULT"
_ZN17fastertransformer13addBiasGeluV2I7__half2Li4096EEEvPT_PKS2_PKiS5_iS7_i:
.text._ZN17fastertransformer13addBiasGeluV2I7__half2Li4096EEEvPT_PKS2_PKiS5_iS7_i:
        /* <DEDUP_REMOVED lines=25> */
.L_x_80:
        /* <DEDUP_REMOVED lines=65> */
.L_x_79:
[----:B------:R1:W-:Y:S01]  /*05a0*/  STG.E desc[UR6][R10.64], R15 ;  /* 0x0000000f0a007986 */ /* 0x0003e2000c101906 */
[----:B------:R-:W-:-:S04]  /*05b0*/  IADD3 R0, R0, UR4, RZ ;  /* 0x0000000400007c10 */ /* 0x000fc8000fffe0ff */
[----:B------:R-:W-:-:S13]  /*05c0*/  ISETP.GE.AND P1, PT, R0, UR5, PT ;  /* 0x0000000500007c0c */ /* 0x000fda000bf26270 */
[----:B-1----:R-:W-:Y:S05]  /*05d0*/  @!P1 BRA `(.L_x_80) ;  /* 0xfffffff800ec9947 */ /* 0x002fea000383ffff */
[----:B------:R-:W-:Y:S05]  /*05e0*/  EXIT ;  /* 0x000000000000794d */ /* 0x000fea0003800000 */
.L_x_78:
        /* <DEDUP_REMOVED lines=9> */
.L_x_82:
        /* <DEDUP_REMOVED lines=62> */
.L_x_81:
[----:B------:R4:W-:Y:S01]  /*0a60*/  STG.E desc[UR6][R8.64], R11 ;  /* 0x0000000b08007986 */ /* 0x0009e2000c101906 */
[----:B------:R-:W-:-:S04]  /*0a70*/  IADD3 R0, R0, UR4, RZ ;  /* 0x0000000400007c10 */ /* 0x000fc8000fffe0ff */
[----:B------:R-:W-:-:S13]  /*0a80*/  ISETP.GE.AND P1, PT, R0, UR5, PT ;  /* 0x0000000500007c0c */ /* 0x000fda000bf26270 */
[----:B----4-:R-:W-:Y:S05]  /*0a90*/  @!P1 BRA `(.L_x_82) ;  /* 0xfffffff800f89947 */ /* 0x010fea000383ffff */
[----:B------:R-:W-:Y:S05]  /*0aa0*/  EXIT ;  /* 0x000000000000794d */ /* 0x000fea0003800000 */
.L_x_83:
        /* <DEDUP_REMOVED lines=13> */
.L_x_231:


//--------------------- .text._ZN17fastertransformer13addBiasGeluV3I7__half2Li4096ELi2EEEvPT_PKS2_PKiS5_iS7_i --------------------------
	.section	.text._ZN17fastertransformer13addBiasGeluV3I7__half2Li4096ELi2EEEvPT_PKS2_PKiS5_iS7_i,"ax",@progbits
	.align	128
        .global         _ZN17fastertransformer13addBiasGeluV3I7__half2Li4096ELi2EEEvPT_PKS2_PKiS5_iS7_i
        .type           _ZN17fastertransformer13addBiasGeluV3I7__half2Li4096ELi2EEEvPT_PKS2_PKiS5_iS7_i,@function
        .size           _ZN17fastertransformer13addBiasGeluV3I7__half2Li4096ELi2EEEvPT_PKS2_PKiS5_iS7_i,(.L_x_232 - _ZN17fastertransformer13addBiasGeluV3I7__half2Li4096ELi2EEEvPT_PKS2_PKiS5_iS7_i)
        .other          _ZN17fastertransformer13addBiasGeluV3I7__half2Li4096ELi2EEEvPT_PKS2_PKiS5_iS7_i,@"STO_CUDA_ENTRY STV_DEFAULT"
_ZN17fastertransformer13addBiasGeluV3I7__half2Li4096ELi2EEEvPT_PKS2_PKiS5_iS7_i:
.text._ZN17fastertransformer13addBiasGeluV3I7__half2Li4096ELi2EEEvPT_PKS2_PKiS5_iS7_i:
        /* <DEDUP_REMOVED lines=22> */
.L_x_90:
        /* <DEDUP_REMOVED lines=100> */
.L_x_85:
        /* <DEDUP_REMOVED lines=44> */
.L_x_86:
[----:B------:R1:W-:Y:S01]  /*0a60*/  STG.E desc[UR6][R8.64+0x4], R15 ;  /* 0x0000040f08007986 */ /* 0x0003e2000c101906 */
[----:B------:R-:W-:Y:S05]  /*0a70*/  BRA `(.L_x_87) ;  /* 0x0000000400f87947 */ /* 0x000fea0003800000 */
.L_x_84:
        /* <DEDUP_REMOVED lines=81> */
.L_x_88:
        /* <DEDUP_REMOVED lines=44> */
.L_x_89:
[----:B------:R4:W-:Y:S02]  /*1250*/  STG.E desc[UR6][R8.64+0x4], R15 ;  /* 0x0000040f08007986 */ /* 0x0009e4000c101906 */
.L_x_87:
[----:B------:R-:W-:-:S04]  /*1260*/  LEA R11, R10, R11, 0x1 ;  /* 0x0000000b0a0b7211 */ /* 0x000fc800078e08ff */
[----:B------:R-:W-:-:S13]  /*1270*/  ISETP.GE.AND P1, PT, R11, UR10, PT ;  /* 0x0000000a0b007c0c */ /* 0x000fda000bf26270 */
[----:B------:R-:W-:Y:S05]  /*1280*/  @!P1 BRA `(.L_x_90) ;  /* 0xffffffec00b49947 */ /* 0x000fea000383ffff */
[----:B------:R-:W-:Y:S05]  /*1290*/  EXIT ;  /* 0x000000000000794d */ /* 0x000fea0003800000 */
.L_x_91:
        /* <DEDUP_REMOVED lines=14> */
.L_x_232:


//--------------------- .text._ZN17fastertransformer13addBiasGeluV2I7__half2Li2048EEEvPT_PKS2_PKiS5_iS7_i --------------------------
	.section	.text._ZN17fastertransformer13addBiasGeluV2I7__half2Li2048EEEvPT_PKS2_PKiS5_iS7_i,"ax",@progbits
	.align	128
        .global         _ZN17fastertransformer13addBiasGeluV2I7__half2Li2048EEEvPT_PKS2_PKiS5_iS7_i
        .type           _ZN17fastertransformer13addBiasGeluV2I7__half2Li2048EEEvPT_PKS2_PKiS5_iS7_i,@function
        .size           _ZN17fastertransformer13addBiasGeluV2I7__half2Li2048EEEvPT_PKS2_PKiS5_iS7_i,(.L_x_233 - _ZN17fastertransformer13addBiasGeluV2I7__half2Li2048EEEvPT_PKS2_PKiS5_iS7_i)
        .other          _ZN17fastertransformer13addBiasGeluV2I7__half2Li2048EEEvPT_PKS2_PKiS5_iS7_i,@"STO_CUDA_ENTRY STV_DEFAULT"
_ZN17fastertransformer13addBiasGeluV2I7__half2Li2048EEEvPT_PKS2_PKiS5_iS7_i:
.text._ZN17fastertransformer13addBiasGeluV2I7__half2Li2048EEEvPT_PKS2_PKiS5_iS7_i:
        /* <DEDUP_REMOVED lines=25> */
.L_x_94:
        /* <DEDUP_REMOVED lines=65> */
.L_x_93:
[----:B------:R1:W-:Y:S01]  /*05a0*/  STG.E desc[UR6][R10.64], R15 ;  /* 0x0000000f0a007986 */ /* 0x0003e2000c101906 */
[----:B------:R-:W-:-:S04]  /*05b0*/  IADD3 R0, R0, UR4, RZ ;  /* 0x0000000400007c10 */ /* 0x000fc8000fffe0ff */
[----:B------:R-:W-:-:S13]  /*05c0*/  ISETP.GE.AND P1, PT, R0, UR5, PT ;  /* 0x0000000500007c0c */ /* 0x000fda000bf26270 */
[----:B-1----:R-:W-:Y:S05]  /*05d0*/  @!P1 BRA `(.L_x_94) ;  /* 0xfffffff800ec9947 */ /* 0x002fea000383ffff */
[----:B------:R-:W-:Y:S05]  /*05e0*/  EXIT ;  /* 0x000000000000794d */ /* 0x000fea0003800000 */
.L_x_92:
        /* <DEDUP_REMOVED lines=9> */
.L_x_96:
        /* <DEDUP_REMOVED lines=62> */
.L_x_95:
[----:B------:R4:W-:Y:S01]  /*0a60*/  STG.E desc[UR6][R8.64], R11 ;  /* 0x0000000b08007986 */ /* 0x0009e2000c101906 */
[----:B------:R-:W-:-:S04]  /*0a70*/  IADD3 R0, R0, UR4, RZ ;  /* 0x0000000400007c10 */ /* 0x000fc8000fffe0ff */
[----:B------:R-:W-:-:S13]  /*0a80*/  ISETP.GE.AND P1, PT, R0, UR5, PT ;  /* 0x0000000500007c0c */ /* 0x000fda000bf26270 */
[----:B----4-:R-:W-:Y:S05]  /*0a90*/  @!P1 BRA `(.L_x_96) ;  /* 0xfffffff800f89947 */ /* 0x010fea000383ffff */
[----:B------:R-:W-:Y:S05]  /*0aa0*/  EXIT ;  /* 0x000000000000794d */ /* 0x000fea0003800000 */
.L_x_97:
        /* <DEDUP_REMOVED lines=13> */
.L_x_233:


//--------------------- .text._ZN17fastertransformer13addBiasGeluV3I7__half2Li2048ELi1EEEvPT_PKS2_PKiS5_iS7_i --------------------------
	.section	.text._ZN17fastertransformer13addBiasGeluV3I7__half2Li2048ELi1EEEvPT_PKS2_PKiS5_iS7_i,"ax",@progbits
	.align	128
        .global         _ZN17fastertransformer13addBiasGeluV3I7__half2Li2048ELi1EEEvPT_PKS2_PKiS5_iS7_i
        .type           _ZN17fastertransformer13addBiasGeluV3I7__half2Li2048ELi1EEEvPT_PKS2_PKiS5_iS7_i,@function
        .size           _ZN17fastertransformer13addBiasGeluV3I7__half2Li2048ELi1EEEvPT_PKS2_PKiS5_iS7_i,(.L_x_234 - _ZN17fastertransformer13addBiasGeluV3I7__half2Li2048ELi1EEEvPT_PKS2_PKiS5_iS7_i)
        .other          _ZN17fastertransformer13addBiasGeluV3I7__half2Li2048ELi1EEEvPT_PKS2_PKiS5_iS7_i,@"STO_CUDA_ENTRY STV_DEFAULT"
_ZN17fastertransformer13addBiasGeluV3I7__half2Li2048ELi1EEEvPT_PKS2_PKiS5_iS7_i:
.text._ZN17fastertransformer13addBiasGeluV3I7__half2Li2048ELi1EEEvPT_PKS2_PKiS5_iS7_i:
        /* <DEDUP_REMOVED lines=25> */
.L_x_100:
        /* <DEDUP_REMOVED lines=65> */
.L_x_99:
[----:B------:R1:W-:Y:S01]  /*05a0*/  STG.E desc[UR6][R10.64], R15 ;  /* 0x0000000f0a007986 */ /* 0x0003e2000c101906 */
[----:B------:R-:W-:-:S04]  /*05b0*/  IADD3 R0, R0, UR4, RZ ;  /* 0x0000000400007c10 */ /* 0x000fc8000fffe0ff */
[----:B------:R-:W-:-:S13]  /*05c0*/  ISETP.GE.AND P1, PT, R0, UR5, PT ;  /* 0x0000000500007c0c */ /* 0x000fda000bf26270 */
[----:B-1----:R-:W-:Y:S05]  /*05d0*/  @!P1 BRA `(.L_x_100) ;  /* 0xfffffff800ec9947 */ /* 0x002fea000383ffff */
[----:B------:R-:W-:Y:S05]  /*05e0*/  EXIT ;  /* 0x000000000000794d */ /* 0x000fea0003800000 */
.L_x_98:
        /* <DEDUP_REMOVED lines=9> */
.L_x_102:
        /* <DEDUP_REMOVED lines=62> */
.L_x_101:
[----:B------:R4:W-:Y:S01]  /*0a60*/  STG.E desc[UR6][R8.64], R11 ;  /* 0x0000000b08007986 */ /* 0x0009e2000c101906 */
[----:B------:R-:W-:-:S04]  /*0a70*/  IADD3 R0, R0, UR4, RZ ;  /* 0x0000000400007c10 */ /* 0x000fc8000fffe0ff */
[----:B------:R-:W-:-:S13]  /*0a80*/  ISETP.GE.AND P1, PT, R0, UR5, PT ;  /* 0x0000000500007c0c */ /* 0x000fda000bf26270 */
[----:B----4-:R-:W-:Y:S05]  /*0a90*/  @!P1 BRA `(.L_x_102) ;  /* 0xfffffff800f89947 */ /* 0x010fea000383ffff */
[----:B------:R-:W-:Y:S05]  /*0aa0*/  EXIT ;  /* 0x000000000000794d */ /* 0x000fea0003800000 */
.L_x_103:
        /* <DEDUP_REMOVED lines=13> */
.L_x_234:


//--------------------- .text._ZN17fastertransformer13addBiasGeluV2I7__half2Li1536EEEvPT_PKS2_PKiS5_iS7_i --------------------------
	.section	.text._ZN17fastertransformer13addBiasGeluV2I7__half2Li1536EEEvPT_PKS2_PKiS5_iS7_i,"ax",@progbits
	.align	128
        .global         _ZN17fastertransformer13addBiasGeluV2I7__half2Li1536EEEvPT_PKS2_PKiS5_iS7_i
        .type           _ZN17fastertransformer13addBiasGeluV2I7__half2Li1536EEEvPT_PKS2_PKiS5_iS7_i,@function
        .size           _ZN17fastertransformer13addBiasGeluV2I7__half2Li1536EEEvPT_PKS2_PKiS5_iS7_i,(.L_x_235 - _ZN17fastertransformer13addBiasGeluV2I7__half2Li1536EEEvPT_PKS2_PKiS5_iS7_i)
        .other          _ZN17fastertransformer13addBiasGeluV2I7__half2Li1536EEEvPT_PKS2_PKiS5_iS7_i,@"STO_CUDA_ENTRY STV_DEFAULT"
_ZN17fastertransformer13addBiasGeluV2I7__half2Li1536EEEvPT_PKS2_PKiS5_iS7_i:
.text._ZN17fastertransformer13addBiasGeluV2I7__half2Li1536EEEvPT_PKS2_PKiS5_iS7_i:
        /* <DEDUP_REMOVED lines=25> */
.L_x_106:
        /* <DEDUP_REMOVED lines=64> */
.L_x_105:
[----:B------:R1:W-:Y:S01]  /*0590*/  STG.E desc[UR6][R10.64], R17 ;  /* 0x000000110a007986 */ /* 0x0003e2000c101906 */
[----:B------:R-:W-:-:S04]  /*05a0*/  IADD3 R0, R0, UR4, RZ ;  /* 0x0000000400007c10 */ /* 0x000fc8000fffe0ff */
[----:B------:R-:W-:-:S13]  /*05b0*/  ISETP.GE.AND P1, PT, R0, UR5, PT ;  /* 0x0000000500007c0c */ /* 0x000fda000bf26270 */
[----:B-1----:R-:W-:Y:S05]  /*05c0*/  @!P1 BRA `(.L_x_106) ;  /* 0xfffffff800f09947 */ /* 0x002fea000383ffff */
[----:B------:R-:W-:Y:S05]  /*05d0*/  EXIT ;  /* 0x000000000000794d */ /* 0x000fea0003800000 */
.L_x_104:
        /* <DEDUP_REMOVED lines=9> */
.L_x_108:
        /* <DEDUP_REMOVED lines=62> */
.L_x_107:
[----:B------:R4:W-:Y:S01]  /*0a50*/  STG.E desc[UR6][R8.64], R11 ;  /* 0x0000000b08007986 */ /* 0x0009e2000c101906 */
[----:B------:R-:W-:-:S04]  /*0a60*/  IADD3 R0, R0, UR4, RZ ;  /* 0x0000000400007c10 */ /* 0x000fc8000fffe0ff */
[----:B------:R-:W-:-:S13]  /*0a70*/  ISETP.GE.AND P1, PT, R0, UR5, PT ;  /* 0x0000000500007c0c */ /* 0x000fda000bf26270 */
[----:B----4-:R-:W-:Y:S05]  /*0a80*/  @!P1 BRA `(.L_x_108) ;  /* 0xfffffff800f89947 */ /* 0x010fea000383ffff */
[----:B------:R-:W-:Y:S05]  /*0a90*/  EXIT ;  /* 0x000000000000794d */ /* 0x000fea0003800000 */
.L_x_109:
        /* <DEDUP_REMOVED lines=14> */
.L_x_235:


//--------------------- .text._ZN17fastertransformer13addBiasGeluV3I7__half2Li1536ELi1EEEvPT_PKS2_PKiS5_iS7_i --------------------------
	.section	.text._ZN17fastertransformer13addBiasGeluV3I7__half2Li1536ELi1EEEvPT_PKS2_PKiS5_iS7_i,"ax",@progbits
	.align	128
        .global         _ZN17fastertransformer13addBiasGeluV3I7__half2Li1536ELi1EEEvPT_PKS2_PKiS5_iS7_i
        .type           _ZN17fastertransformer13addBiasGeluV3I7__half2Li1536ELi1EEEvPT_PKS2_PKiS5_iS7_i,@function
        .size           _ZN17fastertransformer13addBiasGeluV3I7__half2Li1536ELi1EEEvPT_PKS2_PKiS5_iS7_i,(.L_x_236 - _ZN17fastertransformer13addBiasGeluV3I7__half2Li1536ELi1EEEvPT_PKS2_PKiS5_iS7_i)
        .other          _ZN17fastertransformer13addBiasGeluV3I7__half2Li1536ELi1EEEvPT_PKS2_PKiS5_iS7_i,@"STO_CUDA_ENTRY STV_DEFAULT"
_ZN17fastertransformer13addBiasGeluV3I7__half2Li1536ELi1EEEvPT_PKS2_PKiS5_iS7_i:
.text._ZN17fastertransformer13addBiasGeluV3I7__half2Li1536ELi1EEEvPT_PKS2_PKiS5_iS7_i:
        /* <DEDUP_REMOVED lines=25> */
.L_x_112:
        /* <DEDUP_REMOVED lines=64> */
.L_x_111:
[----:B------:R1:W-:Y:S01]  /*0590*/  STG.E desc[UR6][R10.64], R17 ;  /* 0x000000110a007986 */ /* 0x0003e2000c101906 */
[----:B------:R-:W-:-:S04]  /*05a0*/  IADD3 R0, R0, UR4, RZ ;  /* 0x0000000400007c10 */ /* 0x000fc8000fffe0ff */
[----:B------:R-:W-:-:S13]  /*05b0*/  ISETP.GE.AND P1, PT, R0, UR5, PT ;  /* 0x0000000500007c0c */ /* 0x000fda000bf26270 */
[----:B-1----:R-:W-:Y:S05]  /*05c0*/  @!P1 BRA `(.L_x_112) ;  /* 0xfffffff800f09947 */ /* 0x002fea000383ffff */
[----:B------:R-:W-:Y:S05]  /*05d0*/  EXIT ;  /* 0x000000000000794d */ /* 0x000fea0003800000 */
.L_x_110:
        /* <DEDUP_REMOVED lines=9> */
.L_x_114:
        /* <DEDUP_REMOVED lines=62> */
.L_x_113:
[----:B------:R4:W-:Y:S01]  /*0a50*/  STG.E desc[UR6][R8.64], R11 ;  /* 0x0000000b08007986 */ /* 0x0009e2000c101906 */
[----:B------:R-:W-:-:S04]  /*0a60*/  IADD3 R0, R0, UR4, RZ ;  /* 0x0000000400007c10 */ /* 0x000fc8000fffe0ff */
[----:B------:R-:W-:-:S13]  /*0a70*/  ISETP.GE.AND P1, PT, R0, UR5, PT ;  /* 0x0000000500007c0c */ /* 0x000fda000bf26270 */
[----:B----4-:R-:W-:Y:S05]  /*0a80*/  @!P1 BRA `(.L_x_114) ;  /* 0xfffffff800f89947 */ /* 0x010fea000383ffff */
[----:B------:R-:W-:Y:S05]  /*0a90*/  EXIT ;  /* 0x000000000000794d */ /* 0x000fea0003800000 */
.L_x_115:
        /* <DEDUP_REMOVED lines=14> */
.L_x_236:


//--------------------- .text._ZN17fastertransformer13addBiasGeluV2I7__half2Li1024EEEvPT_PKS2_PKiS5_iS7_i --------------------------
	.section	.text._ZN17fastertransformer13addBiasGeluV2I7__half2Li1024EEEvPT_PKS2_PKiS5_iS7_i,"ax",@progbits
	.align	128
        .global         _ZN17fastertransformer13addBiasGeluV2I7__half2Li1024EEEvPT_PKS2_PKiS5_iS7_i
        .type           _ZN17fastertransformer13addBiasGeluV2I7__half2Li1024EEEvPT_PKS2_PKiS5_iS7_i,@function
        .size           _ZN17fastertransformer13addBiasGeluV2I7__half2Li1024EEEvPT_PKS2_PKiS5_iS7_i,(.L_x_237 - _ZN17fastertransformer13addBiasGeluV2I7__half2Li1024EEEvPT_PKS2_PKiS5_iS7_i)
        .other          _ZN17fastertransformer13addBiasGeluV2I7__half2Li1024EEEvPT_PKS2_PKiS5_iS7_i,@"STO_CUDA_ENTRY STV_DEFAULT"
_ZN17fastertransformer13addBiasGeluV2I7__half2Li1024EEEvPT_PKS2_PKiS5_iS7_i:
.text._ZN17fastertransformer13addBiasGeluV2I7__half2Li1024EEEvPT_PKS2_PKiS5_iS7_i:
        /* <DEDUP_REMOVED lines=25> */
.L_x_118:
        /* <DEDUP_REMOVED lines=65> */
.L_x_117:
[----:B------:R1:W-:Y:S01]  /*05a0*/  STG.E desc[UR6][R10.64], R15 ;  /* 0x0000000f0a007986 */ /* 0x0003e2000c101906 */
[----:B------:R-:W-:-:S04]  /*05b0*/  IADD3 R0, R0, UR4, RZ ;  /* 0x0000000400007c10 */ /* 0x000fc8000fffe0ff */
[----:B------:R-:W-:-:S13]  /*05c0*/  ISETP.GE.AND P1, PT, R0, UR5, PT ;  /* 0x0000000500007c0c */ /* 0x000fda000bf26270 */
[----:B-1----:R-:W-:Y:S05]  /*05d0*/  @!P1 BRA `(.L_x_118) ;  /* 0xfffffff800ec9947 */ /* 0x002fea000383ffff */
[----:B------:R-:W-:Y:S05]  /*05e0*/  EXIT ;  /* 0x000000000000794d */ /* 0x000fea0003800000 */
.L_x_116:
        /* <DEDUP_REMOVED lines=9> */
.L_x_120:
        /* <DEDUP_REMOVED lines=62> */
.L_x_119:
[----:B------:R4:W-:Y:S01]  /*0a60*/  STG.E desc[UR6][R8.64], R11 ;  /* 0x0000000b08007986 */ /* 0x0009e2000c101906 */
[----:B------:R-:W-:-:S04]  /*0a70*/  IADD3 R0, R0, UR4, RZ ;  /* 0x0000000400007c10 */ /* 0x000fc8000fffe0ff */
[----:B------:R-:W-:-:S13]  /*0a80*/  ISETP.GE.AND P1, PT, R0, UR5, PT ;  /* 0x0000000500007c0c */ /* 0x000fda000bf26270 */
[----:B----4-:R-:W-:Y:S05]  /*0a90*/  @!P1 BRA `(.L_x_120) ;  /* 0xfffffff800f89947 */ /* 0x010fea000383ffff */
[----:B------:R-:W-:Y:S05]  /*0aa0*/  EXIT ;  /* 0x000000000000794d */ /* 0x000fea0003800000 */
.L_x_121:
        /* <DEDUP_REMOVED lines=13> */
.L_x_237:


//--------------------- .text._ZN17fastertransformer13addBiasGeluV3I7__half2Li1024ELi1EEEvPT_PKS2_PKiS5_iS7_i --------------------------
	.section	.text._ZN17fastertransformer13addBiasGeluV3I7__half2Li1024ELi1EEEvPT_PKS2_PKiS5_iS7_i,"ax",@progbits
	.align	128
        .global         _ZN17fastertransformer13addBiasGeluV3I7__half2Li1024ELi1EEEvPT_PKS2_PKiS5_iS7_i
        .type           _ZN17fastertransformer13addBiasGeluV3I7__half2Li1024ELi1EEEvPT_PKS2_PKiS5_iS7_i,@function
        .size           _ZN17fastertransformer13addBiasGeluV3I7__half2Li1024ELi1EEEvPT_PKS2_PKiS5_iS7_i,(.L_x_238 - _ZN17fastertransformer13addBiasGeluV3I7__half2Li1024ELi1EEEvPT_PKS2_PKiS5_iS7_i)
        .other          _ZN17fastertransformer13addBiasGeluV3I7__half2Li1024ELi1EEEvPT_PKS2_PKiS5_iS7_i,@"STO_CUDA_ENTRY STV_DEFAULT"
_ZN17fastertransformer13addBiasGeluV3I7__half2Li1024ELi1EEEvPT_PKS2_PKiS5_iS7_i:
.text._ZN17fastertransformer13addBiasGeluV3I7__half2Li1024ELi1EEEvPT_PKS2_PKiS5_iS7_i:
        /* <DEDUP_REMOVED lines=25> */
.L_x_124:
        /* <DEDUP_REMOVED lines=65> */
.L_x_123:
[----:B------:R1:W-:Y:S01]  /*05a0*/  STG.E desc[UR6][R10.64], R15 ;  /* 0x0000000f0a007986 */ /* 0x0003e2000c101906 */
[----:B------:R-:W-:-:S04]  /*05b0*/  IADD3 R0, R0, UR4, RZ ;  /* 0x0000000400007c10 */ /* 0x000fc8000fffe0ff */
[----:B------:R-:W-:-:S13]  /*05c0*/  ISETP.GE.AND P1, PT, R0, UR5, PT ;  /* 0x0000000500007c0c */ /* 0x000fda000bf26270 */
[----:B-1----:R-:W-:Y:S05]  /*05d0*/  @!P1 BRA `(.L_x_124) ;  /* 0xfffffff800ec9947 */ /* 0x002fea000383ffff */
[----:B------:R-:W-:Y:S05]  /*05e0*/  EXIT ;  /* 0x000000000000794d */ /* 0x000fea0003800000 */
.L_x_122:
        /* <DEDUP_REMOVED lines=9> */
.L_x_126:
        /* <DEDUP_REMOVED lines=62> */
.L_x_125:
[----:B------:R4:W-:Y:S01]  /*0a60*/  STG.E desc[UR6][R8.64], R11 ;  /* 0x0000000b08007986 */ /* 0x0009e2000c101906 */
[----:B------:R-:W-:-:S04]  /*0a70*/  IADD3 R0, R0, UR4, RZ ;  /* 0x0000000400007c10 */ /* 0x000fc8000fffe0ff */
[----:B------:R-:W-:-:S13]  /*0a80*/  ISETP.GE.AND P1, PT, R0, UR5, PT ;  /* 0x0000000500007c0c */ /* 0x000fda000bf26270 */
[----:B----4-:R-:W-:Y:S05]  /*0a90*/  @!P1 BRA `(.L_x_126) ;  /* 0xfffffff800f89947 */ /* 0x010fea000383ffff */
[----:B------:R-:W-:Y:S05]  /*0aa0*/  EXIT ;  /* 0x000000000000794d */ /* 0x000fea0003800000 */
.L_x_127:
        /* <DEDUP_REMOVED lines=13> */
.L_x_238:


//--------------------- .text._ZN17fastertransformer13addBiasGeluV2I7__half2Li512EEEvPT_PKS2_PKiS5_iS7_i --------------------------
	.section	.text._ZN17fastertransformer13addBiasGeluV2I7__half2Li512EEEvPT_PKS2_PKiS5_iS7_i,"ax",@progbits
	.align	128
        .global         _ZN17fastertransformer13addBiasGeluV2I7__half2Li512EEEvPT_PKS2_PKiS5_iS7_i
        .type           _ZN17fastertransformer13addBiasGeluV2I7__half2Li512EEEvPT_PKS2_PKiS5_iS7_i,@function
        .size           _ZN17fastertransformer13addBiasGeluV2I7__half2Li512EEEvPT_PKS2_PKiS5_iS7_i,(.L_x_239 - _ZN17fastertransformer13addBiasGeluV2I7__half2Li512EEEvPT_PKS2_PKiS5_iS7_i)
        .other          _ZN17fastertransformer13addBiasGeluV2I7__half2Li512EEEvPT_PKS2_PKiS5_iS7_i,@"STO_CUDA_ENTRY STV_DEFAULT"
_ZN17fastertransformer13addBiasGeluV2I7__half2Li512EEEvPT_PKS2_PKiS5_iS7_i:
.text._ZN17fastertransformer13addBiasGeluV2I7__half2Li512EEEvPT_PKS2_PKiS5_iS7_i:
        /* <DEDUP_REMOVED lines=25> */
.L_x_130:
        /* <DEDUP_REMOVED lines=65> */
.L_x_129:
[----:B------:R1:W-:Y:S01]  /*05a0*/  STG.E desc[UR6][R10.64], R15 ;  /* 0x0000000f0a007986 */ /* 0x0003e2000c101906 */
[----:B------:R-:W-:-:S04]  /*05b0*/  IADD3 R0, R0, UR4, RZ ;  /* 0x0000000400007c10 */ /* 0x000fc8000fffe0ff */
[----:B------:R-:W-:-:S13]  /*05c0*/  ISETP.GE.AND P1, PT, R0, UR5, PT ;  /* 0x0000000500007c0c */ /* 0x000fda000bf26270 */
[----:B-1----:R-:W-:Y:S05]  /*05d0*/  @!P1 BRA `(.L_x_130) ;  /* 0xfffffff800ec9947 */ /* 0x002fea000383ffff */
[----:B------:R-:W-:Y:S05]  /*05e0*/  EXIT ;  /* 0x000000000000794d */ /* 0x000fea0003800000 */
.L_x_128:
        /* <DEDUP_REMOVED lines=9> */
.L_x_132:
        /* <DEDUP_REMOVED lines=62> */
.L_x_131:
[----:B------:R4:W-:Y:S01]  /*0a60*/  STG.E desc[UR6][R8.64], R11 ;  /* 0x0000000b08007986 */ /* 0x0009e2000c101906 */
[----:B------:R-:W-:-:S04]  /*0a70*/  IADD3 R0, R0, UR4, RZ ;  /* 0x0000000400007c10 */ /* 0x000fc8000fffe0ff */
[----:B------:R-:W-:-:S13]  /*0a80*/  ISETP.GE.AND P1, PT, R0, UR5, PT ;  /* 0x0000000500007c0c */ /* 0x000fda000bf26270 */
[----:B----4-:R-:W-:Y:S05]  /*0a90*/  @!P1 BRA `(.L_x_132) ;  /* 0xfffffff800f89947 */ /* 0x010fea000383ffff */
[----:B------:R-:W-:Y:S05]  /*0aa0*/  EXIT ;  /* 0x000000000000794d */ /* 0x000fea0003800000 */
.L_x_133:
        /* <DEDUP_REMOVED lines=13> */
.L_x_239:


//--------------------- .text._ZN17fastertransformer13addBiasGeluV3I7__half2Li512ELi1EEEvPT_PKS2_PKiS5_iS7_i --------------------------
	.section	.text._ZN17fastertransformer13addBiasGeluV3I7__half2Li512ELi1EEEvPT_PKS2_PKiS5_iS7_i,"ax",@progbits
	.align	128
        .global         _ZN17fastertransformer13addBiasGeluV3I7__half2Li512ELi1EEEvPT_PKS2_PKiS5_iS7_i
        .type           _ZN17fastertransformer13addBiasGeluV3I7__half2Li512ELi1EEEvPT_PKS2_PKiS5_iS7_i,@function
        .size           _ZN17fastertransformer13addBiasGeluV3I7__half2Li512ELi1EEEvPT_PKS2_PKiS5_iS7_i,(.L_x_240 - _ZN17fastertransformer13addBiasGeluV3I7__half2Li512ELi1EEEvPT_PKS2_PKiS5_iS7_i)
        .other          _ZN17fastertransformer13addBiasGeluV3I7__half2Li512ELi1EEEvPT_PKS2_PKiS5_iS7_i,@"STO_CUDA_ENTRY STV_DEFAULT"
_ZN17fastertransformer13addBiasGeluV3I7__half2Li512ELi1EEEvPT_PKS2_PKiS5_iS7_i:
.text._ZN17fastertransformer13addBiasGeluV3I7__half2Li512ELi1EEEvPT_PKS2_PKiS5_iS7_i:
        /* <DEDUP_REMOVED lines=25> */
.L_x_136:
        /* <DEDUP_REMOVED lines=65> */
.L_x_135:
[----:B------:R1:W-:Y:S01]  /*05a0*/  STG.E desc[UR6][R10.64], R15 ;  /* 0x0000000f0a007986 */ /* 0x0003e2000c101906 */
[----:B------:R-:W-:-:S04]  /*05b0*/  IADD3 R0, R0, UR4, RZ ;  /* 0x0000000400007c10 */ /* 0x000fc8000fffe0ff */
[----:B------:R-:W-:-:S13]  /*05c0*/  ISETP.GE.AND P1, PT, R0, UR5, PT ;  /* 0x0000000500007c0c */ /* 0x000fda000bf26270 */
[----:B-1----:R-:W-:Y:S05]  /*05d0*/  @!P1 BRA `(.L_x_136) ;  /* 0xfffffff800ec9947 */ /* 0x002fea000383ffff */
[----:B------:R-:W-:Y:S05]  /*05e0*/  EXIT ;  /* 0x000000000000794d */ /* 0x000fea0003800000 */
.L_x_134:
        /* <DEDUP_REMOVED lines=9> */
.L_x_138:
        /* <DEDUP_REMOVED lines=62> */
.L_x_137:
[----:B------:R4:W-:Y:S01]  /*0a60*/  STG.E desc[UR6][R8.64], R11 ;  /* 0x0000000b08007986 */ /* 0x0009e2000c101906 */
[----:B------:R-:W-:-:S04]  /*0a70*/  IADD3 R0, R0, UR4, RZ ;  /* 0x0000000400007c10 */ /* 0x000fc8000fffe0ff */
[----:B------:R-:W-:-:S13]  /*0a80*/  ISETP.GE.AND P1, PT, R0, UR5, PT ;  /* 0x0000000500007c0c */ /* 0x000fda000bf26270 */
[----:B----4-:R-:W-:Y:S05]  /*0a90*/  @!P1 BRA `(.L_x_138) ;  /* 0xfffffff800f89947 */ /* 0x010fea000383ffff */
[----:B------:R-:W-:Y:S05]  /*0aa0*/  EXIT ;  /* 0x000000000000794d */ /* 0x000fea0003800000 */
.L_x_139:
        /* <DEDUP_REMOVED lines=13> */
.L_x_240:


//--------------------- .text._ZN17fastertransformer13addBiasGeluV2I7__half2Li256EEEvPT_PKS2_PKiS5_iS7_i --------------------------
	.section	.text._ZN17fastertransformer13addBiasGeluV2I7__half2Li256EEEvPT_PKS2_PKiS5_iS7_i,"ax",@progbits
	.align	128
        .global         _ZN17fastertransformer13addBiasGeluV2I7__half2Li256EEEvPT_PKS2_PKiS5_iS7_i
        .type           _ZN17fastertransformer13addBiasGeluV2I7__half2Li256EEEvPT_PKS2_PKiS5_iS7_i,@function
        .size           _ZN17fastertransformer13addBiasGeluV2I7__half2Li256EEEvPT_PKS2_PKiS5_iS7_i,(.L_x_241 - _ZN17fastertransformer13addBiasGeluV2I7__half2Li256EEEvPT_PKS2_PKiS5_iS7_i)
        .other          _ZN17fastertransformer13addBiasGeluV2I7__half2Li256EEEvPT_PKS2_PKiS5_iS7_i,@"STO_CUDA_ENTRY STV_DEFAULT"
_ZN17fastertransformer13addBiasGeluV2I7__half2Li256EEEvPT_PKS2_PKiS5_iS7_i:
.text._ZN17fastertransformer13addBiasGeluV2I7__half2Li256EEEvPT_PKS2_PKiS5_iS7_i:
        /* <DEDUP_REMOVED lines=25> */
.L_x_142:
        /* <DEDUP_REMOVED lines=65> */
.L_x_141:
[----:B------:R1:W-:Y:S01]  /*05a0*/  STG.E desc[UR6][R10.64], R15 ;  /* 0x0000000f0a007986 */ /* 0x0003e2000c101906 */
[----:B------:R-:W-:-:S04]  /*05b0*/  IADD3 R0, R0, UR4, RZ ;  /* 0x0000000400007c10 */ /* 0x000fc8000fffe0ff */
[----:B------:R-:W-:-:S13]  /*05c0*/  ISETP.GE.AND P1, PT, R0, UR5, PT ;  /* 0x0000000500007c0c */ /* 0x000fda000bf26270 */
[----:B-1----:R-:W-:Y:S05]  /*05d0*/  @!P1 BRA `(.L_x_142) ;  /* 0xfffffff800ec9947 */ /* 0x002fea000383ffff */
[----:B------:R-:W-:Y:S05]  /*05e0*/  EXIT ;  /* 0x000000000000794d */ /* 0x000fea0003800000 */
.L_x_140:
        /* <DEDUP_REMOVED lines=9> */
.L_x_144:
        /* <DEDUP_REMOVED lines=62> */
.L_x_143:
[----:B------:R4:W-:Y:S01]  /*0a60*/  STG.E desc[UR6][R8.64], R11 ;  /* 0x0000000b08007986 */ /* 0x0009e2000c101906 */
[----:B------:R-:W-:-:S04]  /*0a70*/  IADD3 R0, R0, UR4, RZ ;  /* 0x0000000400007c10 */ /* 0x000fc8000fffe0ff */
[----:B------:R-:W-:-:S13]  /*0a80*/  ISETP.GE.AND P1, PT, R0, UR5, PT ;  /* 0x0000000500007c0c */ /* 0x000fda000bf26270 */
[----:B----4-:R-:W-:Y:S05]  /*0a90*/  @!P1 BRA `(.L_x_144) ;  /* 0xfffffff800f89947 */ /* 0x010fea000383ffff */
[----:B------:R-:W-:Y:S05]  /*0aa0*/  EXIT ;  /* 0x000000000000794d */ /* 0x000fea0003800000 */
.L_x_145:
        /* <DEDUP_REMOVED lines=13> */
.L_x_241:


//--------------------- .text._ZN17fastertransformer13addBiasGeluV3I7__half2Li256ELi1EEEvPT_PKS2_PKiS5_iS7_i --------------------------
	.section	.text._ZN17fastertransformer13addBiasGeluV3I7__half2Li256ELi1EEEvPT_PKS2_PKiS5_iS7_i,"ax",@progbits
	.align	128
        .global         _ZN17fastertransformer13addBiasGeluV3I7__half2Li256ELi1EEEvPT_PKS2_PKiS5_iS7_i
        .type           _ZN17fastertransformer13addBiasGeluV3I7__half2Li256ELi1EEEvPT_PKS2_PKiS5_iS7_i,@function
        .size           _ZN17fastertransformer13addBiasGeluV3I7__half2Li256ELi1EEEvPT_PKS2_PKiS5_iS7_i,(.L_x_242 - _ZN17fastertransformer13addBiasGeluV3I7__half2Li256ELi1EEEvPT_PKS2_PKiS5_iS7_i)
        .other          _ZN17fastertransformer13addBiasGeluV3I7__half2Li256ELi1EEEvPT_PKS2_PKiS5_iS7_i,@"STO_CUDA_ENTRY STV_DEFAULT"
_ZN17fastertransformer13addBiasGeluV3I7__half2Li256ELi1EEEvPT_PKS2_PKiS5_iS7_i:
.text._ZN17fastertransformer13addBiasGeluV3I7__half2Li256ELi1EEEvPT_PKS2_PKiS5_iS7_i:
        /* <DEDUP_REMOVED lines=25> */
.L_x_148:
        /* <DEDUP_REMOVED lines=65> */
.L_x_147:
[----:B------:R1:W-:Y:S01]  /*05a0*/  STG.E desc[UR6][R10.64], R15 ;  /* 0x0000000f0a007986 */ /* 0x0003e2000c101906 */
[----:B------:R-:W-:-:S04]  /*05b0*/  IADD3 R0, R0, UR4, RZ ;  /* 0x0000000400007c10 */ /* 0x000fc8000fffe0ff */
[----:B------:R-:W-:-:S13]  /*05c0*/  ISETP.GE.AND P1, PT, R0, UR5, PT ;  /* 0x0000000500007c0c */ /* 0x000fda000bf26270 */
[----:B-1----:R-:W-:Y:S05]  /*05d0*/  @!P1 BRA `(.L_x_148) ;  /* 0xfffffff800ec9947 */ /* 0x002fea000383ffff */
[----:B------:R-:W-:Y:S05]  /*05e0*/  EXIT ;  /* 0x000000000000794d */ /* 0x000fea0003800000 */
.L_x_146:
        /* <DEDUP_REMOVED lines=9> */
.L_x_150:
        /* <DEDUP_REMOVED lines=62> */
.L_x_149:
[----:B------:R4:W-:Y:S01]  /*0a60*/  STG.E desc[UR6][R8.64], R11 ;  /* 0x0000000b08007986 */ /* 0x0009e2000c101906 */
[----:B------:R-:W-:-:S04]  /*0a70*/  IADD3 R0, R0, UR4, RZ ;  /* 0x0000000400007c10 */ /* 0x000fc8000fffe0ff */
[----:B------:R-:W-:-:S13]  /*0a80*/  ISETP.GE.AND P1, PT, R0, UR5, PT ;  /* 0x0000000500007c0c */ /* 0x000fda000bf26270 */
[----:B----4-:R-:W-:Y:S05]  /*0a90*/  @!P1 BRA `(.L_x_150) ;  /* 0xfffffff800f89947 */ /* 0x010fea000383ffff */
[----:B------:R-:W-:Y:S05]  /*0aa0*/  EXIT ;  /* 0x000000000000794d */ /* 0x000fea0003800000 */
.L_x_151:
        /* <DEDUP_REMOVED lines=13> */
.L_x_242:


//--------------------- .text._ZN17fastertransformer13add_bias_tanhIfEEvPT_PKS1_ii --------------------------
	.section	.text._ZN17fastertransformer13add_bias_tanhIfEEvPT_PKS1_ii,"ax",@progbits
	.align	128
        .global         _ZN17fastertransformer13add_bias_tanhIfEEvPT_PKS1_ii
        .type           _ZN17fastertransformer13add_bias_tanhIfEEvPT_PKS1_ii,@function
        .size           _ZN17fastertransformer13add_bias_tanhIfEEvPT_PKS1_ii,(.L_x_243 - _ZN17fastertransformer13add_bias_tanhIfEEvPT_PKS1_ii)
        .other          _ZN17fastertransformer13add_bias_tanhIfEEvPT_PKS1_ii,@"STO_CUDA_ENTRY STV_DEFAULT"
_ZN17fastertransformer13add_bias_tanhIfEEvPT_PKS1_ii:
.text._ZN17fastertransformer13add_bias_tanhIfEEvPT_PKS1_ii:
[----:B------:R-:W-:Y:S01]  /*0000*/  LDC R1, c[0x0][0x28] ;  /* 0x00000a00ff017b82 */ /* 0x000fe20000000800 */
[----:B------:R-:W0:Y:S01]  /*0010*/  S2R R9, SR_CTAID.X ;  /* 0x0000000000097919 */ /* 0x000e220000002500 */
[----:B------:R-:W-:Y:S01]  /*0020*/  ULDC.64 UR6, c[0x0][0x220] ;  /* 0x0000880000067ab9 */ /* 0x000fe20000000a00 */
[----:B------:R-:W-:Y:S01]  /*0030*/  ULDC UR5, c[0x0][0x0] ;  /* 0x0000000000057ab9 */ /* 0x000fe20000000800 */
[----:B------:R-:W-:Y:S01]  /*0040*/  UIMAD UR4, UR7, UR6, URZ ;  /* 0x00000006070472a4 */ /* 0x000fe2000f8e023f */
[----:B------:R-:W0:Y:S02]  /*0050*/  S2R R0, SR_TID.X ;  /* 0x0000000000007919 */ /* 0x000e240000002100 */
[----:B0-----:R-:W-:-:S05]  /*0060*/  IMAD R9, R9, UR5, R0 ;  /* 0x0000000509097c24 */ /* 0x001fca000f8e0200 */
[----:B------:R-:W-:-:S13]  /*0070*/  ISETP.GE.AND P0, PT, R9, UR4, PT ;  /* 0x0000000409007c0c */ /* 0x000fda000bf06270 */
[----:B------:R-:W-:Y:S05]  /*0080*/  @P0 EXIT ;  /* 0x000000000000094d */ /* 0x000fea0003800000 */
[----:B------:R-:W0:Y:S01]  /*0090*/  LDC R14, c[0x0][0x224] ;  /* 0x00008900ff0e7b82 */ /* 0x000e220000000800 */
[----:B------:R-:W-:Y:S02]  /*00a0*/  ULDC.64 UR6, c[0x0][0x218] ;  /* 0x0000860000067ab9 */ /* 0x000fe40000000a00 */
[----:B------:R-:W-:Y:S01]  /*00b0*/  ISETP.NE.U32.AND P0, PT, RZ, UR6, PT ;  /* 0x00000006ff007c0c */ /* 0x000fe2000bf05070 */
[----:B------:R-:W-:Y:S02]  /*00c0*/  ULDC UR6, c[0x0][0xc] ;  /* 0x0000030000067ab9 */ /* 0x000fe40000000800 */
[----:B------:R-:W-:Y:S01]  /*00d0*/  UIMAD UR5, UR5, UR6, URZ ;  /* 0x00000006050572a4 */ /* 0x000fe2000f8e023f */
[----:B------:R-:W-:Y:S01]  /*00e0*/  ISETP.NE.AND.EX P0, PT, RZ, UR7, PT, P0 ;  /* 0x00000007ff007c0c */ /* 0x000fe2000bf05300 */
[----:B------:R-:W1:Y:S01]  /*00f0*/  LDC.64 R4, c[0x0][0x210] ;  /* 0x00008400ff047b82 */ /* 0x000e620000000a00 */
[----:B------:R-:W-:-:S07]  /*0100*/  ULDC.64 UR6, c[0x0][0x208] ;  /* 0x0000820000067ab9 */ /* 0x000fce0000000a00 */
[----:B------:R-:W2:Y:S04]  /*0110*/  LDC.64 R2, c[0x0][0x218] ;  /* 0x00008600ff027b82 */ /* 0x000ea80000000a00 */
.L_x_153:
[----:B-1-3--:R-:W-:-:S05]  /*0120*/  IMAD.WIDE R6, R9, 0x4, R4 ;  /* 0x0000000409067825 */ /* 0x00afca00078e0204 */
[----:B------:R1:W5:Y:S01]  /*0130*/  LDG.E R0, desc[UR6][R6.64] ;  /* 0x0000000606007981 */ /* 0x000362000c1e1900 */
[----:B------:R-:W-:Y:S05]  /*0140*/  @!P0 BRA `(.L_x_152) ;  /* 0x0000000000608947 */ /* 0x000fea0003800000 */
[----:B0-----:R-:W-:Y:S02]  /*0150*/  IABS R13, R14 ;  /* 0x0000000e000d7213 */ /* 0x001fe40000000000 */
[----:B------:R-:W-:Y:S02]  /*0160*/  ISETP.GE.AND P3, PT, R9, RZ, PT ;  /* 0x000000ff0900720c */ /* 0x000fe40003f66270 */
[----:B------:R-:W0:Y:S08]  /*0170*/  I2F.RP R8, R13 ;  /* 0x0000000d00087306 */ /* 0x000e300000209400 */
[----:B0-----:R-:W0:Y:S02]  /*0180*/  MUFU.RCP R8, R8 ;  /* 0x0000000800087308 */ /* 0x001e240000001000 */
[----:B0-----:R-:W-:-:S06]  /*0190*/  VIADD R10, R8, 0xffffffe ;  /* 0x0ffffffe080a7836 */ /* 0x001fcc0000000000 */
[----:B------:R0:W3:Y:S02]  /*01a0*/  F2I.FTZ.U32.TRUNC.NTZ R11, R10 ;  /* 0x0000000a000b7305 */ /* 0x0000e4000021f000 */
[----:B0-----:R-:W-:Y:S01]  /*01b0*/  HFMA2.MMA R10, -RZ, RZ, 0, 0 ;  /* 0x00000000ff0a7435 */ /* 0x001fe200000001ff */
[----:B---3--:R-:W-:-:S04]  /*01c0*/  IMAD.MOV R12, RZ, RZ, -R11 ;  /* 0x000000ffff0c7224 */ /* 0x008fc800078e0a0b */
[----:B------:R-:W-:Y:S01]  /*01d0*/  IMAD R15, R12, R13, RZ ;  /* 0x0000000d0c0f7224 */ /* 0x000fe200078e02ff */
[----:B------:R-:W-:-:S04]  /*01e0*/  IABS R12, R9 ;  /* 0x00000009000c7213 */ /* 0x000fc80000000000 */
[----:B------:R-:W-:-:S06]  /*01f0*/  IMAD.HI.U32 R11, R11, R15, R10 ;  /* 0x0000000f0b0b7227 */ /* 0x000fcc00078e000a */
[----:B------:R-:W-:-:S04]  /*0200*/  IMAD.HI.U32 R11, R11, R12, RZ ;  /* 0x0000000c0b0b7227 */ /* 0x000fc800078e00ff */
[----:B------:R-:W-:-:S04]  /*0210*/  IMAD.MOV R11, RZ, RZ, -R11 ;  /* 0x000000ffff0b7224 */ /* 0x000fc800078e0a0b */
[----:B------:R-:W-:-:S05]  /*0220*/  IMAD R8, R13, R11, R12 ;  /* 0x0000000b0d087224 */ /* 0x000fca00078e020c */
[----:B------:R-:W-:-:S13]  /*0230*/  ISETP.GT.U32.AND P1, PT, R13, R8, PT ;  /* 0x000000080d00720c */ /* 0x000fda0003f24070 */
[----:B------:R-:W-:Y:S02]  /*0240*/  @!P1 IADD3 R8, R8, -R13, RZ ;  /* 0x8000000d08089210 */ /* 0x000fe40007ffe0ff */
[----:B------:R-:W-:Y:S02]  /*0250*/  ISETP.NE.AND P1, PT, R14, RZ, PT ;  /* 0x000000ff0e00720c */ /* 0x000fe40003f25270 */
[----:B------:R-:W-:-:S13]  /*0260*/  ISETP.GT.U32.AND P2, PT, R13, R8, PT ;  /* 0x000000080d00720c */ /* 0x000fda0003f44070 */
[----:B------:R-:W-:-:S05]  /*0270*/  @!P2 IMAD.IADD R8, R8, 0x1, -R13 ;  /* 0x000000010808a824 */ /* 0x000fca00078e0a0d */
[----:B------:R-:W-:Y:S02]  /*0280*/  @!P3 IADD3 R8, -R8, RZ, RZ ;  /* 0x000000ff0808b210 */ /* 0x000fe40007ffe1ff */
[----:B------:R-:W-:-:S05]  /*0290*/  @!P1 LOP3.LUT R8, RZ, R14, RZ, 0x33, !PT ;  /* 0x0000000eff089212 */ /* 0x000fca00078e33ff */
[----:B--2---:R-:W-:-:S06]  /*02a0*/  IMAD.WIDE R10, R8, 0x4, R2 ;  /* 0x00000004080a7825 */ /* 0x004fcc00078e0202 */
[----:B------:R-:W2:Y:S02]  /*02b0*/  LDG.E.CONSTANT R11, desc[UR6][R10.64] ;  /* 0x000000060a0b7981 */ /* 0x000ea4000c1e9900 */
[----:B--2--5:R-:W-:-:S07]  /*02c0*/  FADD.FTZ R0, R0, R11 ;  /* 0x0000000b00007221 */ /* 0x024fce0000010000 */
.L_x_152:
[----:B-----5:R-:W3:Y:S01]  /*02d0*/  MUFU.TANH R11, R0 ;  /* 0x00000000000b7308 */ /* 0x020ee20000002400 */
[----:B------:R-:W-:-:S05]  /*02e0*/  VIADD R9, R9, UR5 ;  /* 0x0000000509097c36 */ /* 0x000fca0008000000 */
[----:B------:R-:W-:Y:S01]  /*02f0*/  ISETP.GE.AND P1, PT, R9, UR4, PT ;  /* 0x0000000409007c0c */ /* 0x000fe2000bf26270 */
[----:B---3--:R3:W-:-:S12]  /*0300*/  STG.E desc[UR6][R6.64], R11 ;  /* 0x0000000b06007986 */ /* 0x0087d8000c101906 */
[----:B------:R-:W-:Y:S05]  /*0310*/  @!P1 BRA `(.L_x_153) ;  /* 0xfffffffc00809947 */ /* 0x000fea000383ffff */
[----:B------:R-:W-:Y:S05]  /*0320*/  EXIT ;  /* 0x000000000000794d */ /* 0x000fea0003800000 */
.L_x_154:
        /* <DEDUP_REMOVED lines=13> */
.L_x_243:


//--------------------- .text._ZN17fastertransformer18generic_activationINS_18IdentityActivationEf6__halfEEvPT0_PKT1_PKS3_S7_PKiS9_iPKfSD_SB_iii --------------------------
	.section	.text._ZN17fastertransformer18generic_activationINS_18IdentityActivationEf6__halfEEvPT0_PKT1_PKS3_S7_PKiS9_iPKfSD_SB_iii,"ax",@progbits
	.align	128
        .global         _ZN17fastertransformer18generic_activationINS_18IdentityActivationEf6__halfEEvPT0_PKT1_PKS3_S7_PKiS9_iPKfSD_SB_iii
        .type           _ZN17fastertransformer18generic_activationINS_18IdentityActivationEf6__halfEEvPT0_PKT1_PKS3_S7_PKiS9_iPKfSD_SB_iii,@function
        .size           _ZN17fastertransformer18generic_activationINS_18IdentityActivationEf6__halfEEvPT0_PKT1_PKS3_S7_PKiS9_iPKfSD_SB_iii,(.L_x_244 - _ZN17fastertransformer18generic_activationINS_18IdentityActivationEf6__halfEEvPT0_PKT1_PKS3_S7_PKiS9_iPKfSD_SB_iii)
        .other          _ZN17fastertransformer18generic_activationINS_18IdentityActivationEf6__halfEEvPT0_PKT1_PKS3_S7_PKiS9_iPKfSD_SB_iii,@"STO_CUDA_ENTRY STV_DEFAULT"
_ZN17fastertransformer18generic_activationINS_18IdentityActivationEf6__halfEEvPT0_PKT1_PKS3_S7_PKiS9_iPKfSD_SB_iii:
.text._ZN17fastertransformer18generic_activationINS_18IdentityActivationEf6__halfEEvPT0_PKT1_PKS3_S7_PKiS9_iPKfSD_SB_iii:
[----:B------:R-:W-:Y:S01]  /*0000*/  LDC R1, c[0x0][0x28] ;  /* 0x00000a00ff017b82 */ /* 0x000fe20000000800 */
[----:B------:R-:W0:Y:S01]  /*0010*/  S2R R21, SR_CTAID.X ;  /* 0x0000000000157919 */ /* 0x000e220000002500 */
[----:B------:R-:W-:Y:S01]  /*0020*/  ULDC UR4, c[0x0][0x268] ;  /* 0x00009a0000047ab9 */ /* 0x000fe20000000800 */
[----:B------:R-:W-:Y:S01]  /*0030*/  ULDC UR6, c[0x0][0x264] ;  /* 0x0000990000067ab9 */ /* 0x000fe20000000800 */
[----:B------:R-:W-:Y:S01]  /*0040*/  ULDC UR5, c[0x0][0x0] ;  /* 0x0000000000057ab9 */ /* 0x000fe20000000800 */
[----:B------:R-:W0:Y:S01]  /*0050*/  S2R R0, SR_TID.X ;  /* 0x0000000000007919 */ /* 0x000e220000002100 */
[----:B------:R-:W-:Y:S01]  /*0060*/  UIMAD UR4, UR4, UR6, URZ ;  /* 0x00000006040472a4 */ /* 0x000fe2000f8e023f */
[----:B0-----:R-:W-:-:S05]  /*0070*/  IMAD R21, R21, UR5, R0 ;  /* 0x0000000515157c24 */ /* 0x001fca000f8e0200 */
[----:B------:R-:W-:-:S13]  /*0080*/  ISETP.GE.AND P0, PT, R21, UR4, PT ;  /* 0x0000000415007c0c */ /* 0x000fda000bf06270 */
[----:B------:R-:W-:Y:S05]  /*0090*/  @P0 EXIT ;  /* 0x000000000000094d */ /* 0x000fea0003800000 */
[----:B------:R-:W0:Y:S01]  /*00a0*/  LDC R0, c[0x0][0x240] ;  /* 0x00009000ff007b82 */ /* 0x000e220000000800 */
[----:B------:R-:W-:-:S07]  /*00b0*/  ULDC.64 UR8, c[0x0][0x208] ;  /* 0x0000820000087ab9 */ /* 0x000fce0000000a00 */
[----:B------:R-:W1:Y:S08]  /*00c0*/  LDC R18, c[0x0][0x268] ;  /* 0x00009a00ff127b82 */ /* 0x000e700000000800 */
[----:B------:R-:W2:Y:S08]  /*00d0*/  LDC R19, c[0x0][0x260] ;  /* 0x00009800ff137b82 */ /* 0x000eb00000000800 */
[----:B------:R-:W3:Y:S01]  /*00e0*/  LDC.64 R12, c[0x0][0x210] ;  /* 0x00008400ff0c7b82 */ /* 0x000ee20000000a00 */
[----:B0-----:R-:W-:-:S07]  /*00f0*/  ISETP.NE.AND P2, PT, R0, 0x2, PT ;  /* 0x000000020000780c */ /* 0x001fce0003f45270 */
[----:B------:R-:W0:Y:S08]  /*0100*/  LDC.64 R10, c[0x0][0x218] ;  /* 0x00008600ff0a7b82 */ /* 0x000e300000000a00 */
[----:B------:R-:W4:Y:S08]  /*0110*/  LDC.64 R8, c[0x0][0x230] ;  /* 0x00008c00ff087b82 */ /* 0x000f300000000a00 */
[----:B------:R-:W0:Y:S01]  /*0120*/  LDC.64 R6, c[0x0][0x238] ;  /* 0x00008e00ff067b82 */ /* 0x000e220000000a00 */
[----:B------:R-:W-:Y:S01]  /*0130*/  ULDC UR6, c[0x0][0xc] ;  /* 0x0000030000067ab9 */ /* 0x000fe20000000800 */
[----:B------:R-:W-:Y:S01]  /*0140*/  ULDC.64 UR10, c[0x0][0x220] ;  /* 0x00008800000a7ab9 */ /* 0x000fe20000000a00 */
[----:B------:R-:W-:Y:S01]  /*0150*/  ULDC.64 UR12, c[0x0][0x218] ;  /* 0x00008600000c7ab9 */ /* 0x000fe20000000a00 */
[----:B------:R-:W-:Y:S01]  /*0160*/  ULDC.64 UR14, c[0x0][0x228] ;  /* 0x00008a00000e7ab9 */ /* 0x000fe20000000a00 */
[----:B------:R-:W-:Y:S01]  /*0170*/  ULDC.64 UR16, c[0x0][0x230] ;  /* 0x00008c0000107ab9 */ /* 0x000fe20000000a00 */
[----:B------:R-:W-:-:S02]  /*0180*/  ULDC.64 UR18, c[0x0][0x258] ;  /* 0x0000960000127ab9 */ /* 0x000fc40000000a00 */
[----:B------:R-:W1:Y:S02]  /*0190*/  @!P2 LDC.64 R2, c[0x0][0x248] ;  /* 0x00009200ff02ab82 */ /* 0x000e640000000a00 */
[----:B-1----:R1:W5:Y:S01]  /*01a0*/  @!P2 LDG.E.CONSTANT R0, desc[UR8][R2.64] ;  /* 0x000000080200a981 */ /* 0x002362000c1e9900 */
[----:B------:R-:W-:Y:S01]  /*01b0*/  BSSY B0, `(.L_x_155) ;  /* 0x0000088000007945 */ /* 0x000fe20003800000 */
[----:B------:R-:W-:-:S03]  /*01c0*/  UIMAD UR5, UR5, UR6, URZ ;  /* 0x00000006050572a4 */ /* 0x000fc6000f8e023f */
[----:B0-234-:R-:W-:-:S09]  /*01d0*/  ULDC.64 UR6, c[0x0][0x210] ;  /* 0x0000840000067ab9 */ /* 0x01dfd20000000a00 */
.L_x_160:
[----:B------:R-:W-:Y:S02]  /*01e0*/  SHF.R.S32.HI R22, RZ, 0x1f, R21 ;  /* 0x0000001fff167819 */ /* 0x000fe40000011415 */
[----:B0-----:R-:W-:Y:S02]  /*01f0*/  IADD3 R4, P1, R21, UR6, RZ ;  /* 0x0000000615047c10 */ /* 0x001fe4000ff3e0ff */
[----:B------:R-:W-:Y:S02]  /*0200*/  ISETP.NE.U32.AND P0, PT, RZ, UR10, PT ;  /* 0x0000000aff007c0c */ /* 0x000fe4000bf05070 */
[----:B------:R-:W-:Y:S02]  /*0210*/  IADD3.X R5, R22, UR7, RZ, P1, !PT ;  /* 0x0000000716057c10 */ /* 0x000fe40008ffe4ff */
[----:B------:R-:W-:-:S03]  /*0220*/  ISETP.NE.AND.EX P0, PT, RZ, UR11, PT, P0 ;  /* 0x0000000bff007c0c */ /* 0x000fc6000bf05300 */
[----:B------:R-:W2:Y:S01]  /*0230*/  @!P2 LDG.E.S8 R16, desc[UR8][R4.64] ;  /* 0x000000080410a981 */ /* 0x000ea2000c1e1300 */
[----:B-1----:R-:W-:-:S05]  /*0240*/  IMAD.WIDE R2, R21, 0x4, R12 ;  /* 0x0000000415027825 */ /* 0x002fca00078e020c */
[----:B-----5:R0:W5:Y:S04]  /*0250*/  @P2 LDG.E R23, desc[UR8][R2.64] ;  /* 0x0000000802172981 */ /* 0x020168000c1e1900 */
[----:B------:R-:W-:-:S04]  /*0260*/  @P0 LEA R14, P1, R21, UR10, 0x2 ;  /* 0x0000000a150e0c11 */ /* 0x000fc8000f8210ff */
[----:B------:R-:W-:-:S05]  /*0270*/  @P0 LEA.HI.X R15, R21, UR11, R22, 0x2, P1 ;  /* 0x0000000b150f0c11 */ /* 0x000fca00088f1416 */
[----:B------:R0:W5:Y:S01]  /*0280*/  @P0 LDG.E.CONSTANT R20, desc[UR8][R14.64] ;  /* 0x000000080e140981 */ /* 0x000162000c1e9900 */
[----:B------:R-:W-:-:S04]  /*0290*/  ISETP.NE.U32.AND P1, PT, RZ, UR12, PT ;  /* 0x0000000cff007c0c */ /* 0x000fc8000bf25070 */
[----:B------:R-:W-:Y:S01]  /*02a0*/  ISETP.NE.AND.EX P1, PT, RZ, UR13, PT, P1 ;  /* 0x0000000dff007c0c */ /* 0x000fe2000bf25310 */
[----:B--2---:R-:W1:Y:S02]  /*02b0*/  @!P2 I2F.S16 R17, R16 ;  /* 0x000000100011a306 */ /* 0x004e640000101400 */
[----:B-1----:R-:W-:-:S10]  /*02c0*/  @!P2 FMUL.FTZ R23, R17, R0 ;  /* 0x000000001117a220 */ /* 0x002fd40000410000 */
[----:B0-----:R-:W-:Y:S05]  /*02d0*/  @!P1 BRA `(.L_x_156) ;  /* 0x0000000000889947 */ /* 0x001fea0003800000 */
[----:B------:R-:W-:Y:S02]  /*02e0*/  IABS R16, R18 ;  /* 0x0000001200107213 */ /* 0x000fe40000000000 */
[----:B------:R-:W-:Y:S02]  /*02f0*/  IABS R22, R21 ;  /* 0x0000001500167213 */ /* 0x000fe40000000000 */
[----:B------:R-:W0:Y:S01]  /*0300*/  I2F.RP R17, R16 ;  /* 0x0000001000117306 */ /* 0x000e220000209400 */
[----:B------:R-:W-:-:S07]  /*0310*/  ISETP.GE.AND P4, PT, R21, RZ, PT ;  /* 0x000000ff1500720c */ /* 0x000fce0003f86270 */
[----:B0-----:R-:W0:Y:S02]  /*0320*/  MUFU.RCP R17, R17 ;  /* 0x0000001100117308 */ /* 0x001e240000001000 */
[----:B0-----:R-:W-:-:S06]  /*0330*/  VIADD R14, R17, 0xffffffe ;  /* 0x0ffffffe110e7836 */ /* 0x001fcc0000000000 */
[----:B------:R0:W1:Y:S02]  /*0340*/  F2I.FTZ.U32.TRUNC.NTZ R15, R14 ;  /* 0x0000000e000f7305 */ /* 0x000064000021f000 */
[----:B0-----:R-:W-:Y:S02]  /*0350*/  IMAD.MOV.U32 R14, RZ, RZ, RZ ;  /* 0x000000ffff0e7224 */ /* 0x001fe400078e00ff */
[----:B-1----:R-:W-:-:S04]  /*0360*/  IMAD.MOV R25, RZ, RZ, -R15 ;  /* 0x000000ffff197224 */ /* 0x002fc800078e0a0f */
[----:B------:R-:W-:-:S04]  /*0370*/  IMAD R25, R25, R16, RZ ;  /* 0x0000001019197224 */ /* 0x000fc800078e02ff */
[----:B------:R-:W-:-:S06]  /*0380*/  IMAD.HI.U32 R15, R15, R25, R14 ;  /* 0x000000190f0f7227 */ /* 0x000fcc00078e000e */
[----:B------:R-:W-:-:S04]  /*0390*/  IMAD.HI.U32 R15, R15, R22, RZ ;  /* 0x000000160f0f7227 */ /* 0x000fc800078e00ff */
[----:B------:R-:W-:-:S04]  /*03a0*/  IMAD.MOV R15, RZ, RZ, -R15 ;  /* 0x000000ffff0f7224 */ /* 0x000fc800078e0a0f */
[----:B------:R-:W-:-:S05]  /*03b0*/  IMAD R15, R16, R15, R22 ;  /* 0x0000000f100f7224 */ /* 0x000fca00078e0216 */
[----:B------:R-:W-:-:S13]  /*03c0*/  ISETP.GT.U32.AND P1, PT, R16, R15, PT ;  /* 0x0000000f1000720c */ /* 0x000fda0003f24070 */
[----:B------:R-:W-:Y:S01]  /*03d0*/  @!P1 IMAD.IADD R15, R15, 0x1, -R16 ;  /* 0x000000010f0f9824 */ /* 0x000fe200078e0a10 */
[----:B------:R-:W-:-:S04]  /*03e0*/  ISETP.NE.AND P1, PT, R18, RZ, PT ;  /* 0x000000ff1200720c */ /* 0x000fc80003f25270 */
[----:B------:R-:W-:-:S13]  /*03f0*/  ISETP.GT.U32.AND P3, PT, R16, R15, PT ;  /* 0x0000000f1000720c */ /* 0x000fda0003f64070 */
[----:B------:R-:W-:-:S05]  /*0400*/  @!P3 IMAD.IADD R15, R15, 0x1, -R16 ;  /* 0x000000010f0fb824 */ /* 0x000fca00078e0a10 */
[----:B------:R-:W-:-:S05]  /*0410*/  MOV R17, R15 ;  /* 0x0000000f00117202 */ /* 0x000fca0000000f00 */
[----:B------:R-:W-:Y:S01]  /*0420*/  @!P4 IMAD.MOV R17, RZ, RZ, -R17 ;  /* 0x000000ffff11c224 */ /* 0x000fe200078e0a11 */
[----:B------:R-:W-:-:S05]  /*0430*/  @!P1 LOP3.LUT R17, RZ, R18, RZ, 0x33, !PT ;  /* 0x00000012ff119212 */ /* 0x000fca00078e33ff */
[----:B------:R-:W-:-:S06]  /*0440*/  IMAD.WIDE R14, R17, 0x2, R10 ;  /* 0x00000002110e7825 */ /* 0x000fcc00078e020a */
[----:B------:R-:W2:Y:S02]  /*0450*/  LDG.E.U16.CONSTANT R14, desc[UR8][R14.64] ;  /* 0x000000080e0e7981 */ /* 0x000ea4000c1e9500 */
[----:B--2---:R-:W-:-:S05]  /*0460*/  HADD2.F32 R16, -RZ, R14.H0_H0 ;  /* 0x2000000eff107230 */ /* 0x004fca0000004100 */
[----:B-----5:R-:W-:Y:S01]  /*0470*/  FADD.FTZ R23, R23, R16 ;  /* 0x0000001017177221 */ /* 0x020fe20000010000 */
[----:B------:R-:W-:Y:S06]  /*0480*/  @!P0 BRA `(.L_x_157) ;  /* 0x0000000000248947 */ /* 0x000fec0003800000 */
[----:B------:R-:W-:Y:S02]  /*0490*/  SHF.R.S32.HI R16, RZ, 0x1f, R17 ;  /* 0x0000001fff107819 */ /* 0x000fe40000011411 */
[----:B------:R-:W-:-:S04]  /*04a0*/  LEA R14, P0, R17, UR14, 0x1 ;  /* 0x0000000e110e7c11 */ /* 0x000fc8000f8008ff */
[----:B------:R-:W-:-:S05]  /*04b0*/  LEA.HI.X R15, R17, UR15, R16, 0x1, P0 ;  /* 0x0000000f110f7c11 */ /* 0x000fca00080f0c10 */
[----:B------:R-:W2:Y:S02]  /*04c0*/  LDG.E.U16.CONSTANT R14, desc[UR8][R14.64] ;  /* 0x000000080e0e7981 */ /* 0x000ea4000c1e9500 */
[----:B--2---:R-:W-:-:S05]  /*04d0*/  HADD2.F32 R17, -RZ, R14.H0_H0 ;  /* 0x2000000eff117230 */ /* 0x004fca0000004100 */
[----:B------:R-:W-:Y:S01]  /*04e0*/  FADD.FTZ R20, R20, R17 ;  /* 0x0000001114147221 */ /* 0x000fe20000010000 */
[----:B------:R-:W-:Y:S06]  /*04f0*/  BRA `(.L_x_158) ;  /* 0x0000000000047947 */ /* 0x000fec0003800000 */
.L_x_156:
[----:B------:R-:W-:Y:S05]  /*0500*/  @!P0 BRA `(.L_x_157) ;  /* 0x0000000000048947 */ /* 0x000fea0003800000 */
.L_x_158:
[----:B-----5:R-:W-:-:S07]  /*0510*/  FMUL.FTZ R23, R20, R23 ;  /* 0x0000001714177220 */ /* 0x020fce0000410000 */
.L_x_157:
[----:B------:R-:W-:-:S04]  /*0520*/  ISETP.NE.U32.AND P0, PT, RZ, UR16, PT ;  /* 0x00000010ff007c0c */ /* 0x000fc8000bf05070 */
[----:B------:R-:W-:-:S13]  /*0530*/  ISETP.NE.AND.EX P0, PT, RZ, UR17, PT, P0 ;  /* 0x00000011ff007c0c */ /* 0x000fda000bf05300 */
[----:B------:R-:W-:Y:S05]  /*0540*/  @!P0 BRA `(.L_x_159) ;  /* 0x00000004000c8947 */ /* 0x000fea0003800000 */
[----:B------:R-:W-:Y:S01]  /*0550*/  IABS R16, R18 ;  /* 0x0000001200107213 */ /* 0x000fe20000000000 */
[----:B------:R-:W-:Y:S01]  /*0560*/  IMAD.MOV.U32 R24, RZ, RZ, RZ ;  /* 0x000000ffff187224 */ /* 0x000fe200078e00ff */
[----:B------:R-:W-:Y:S02]  /*0570*/  IABS R22, R21 ;  /* 0x0000001500167213 */ /* 0x000fe40000000000 */
[----:B------:R-:W0:Y:S01]  /*0580*/  I2F.RP R17, R16 ;  /* 0x0000001000117306 */ /* 0x000e220000209400 */
[----:B------:R-:W-:-:S04]  /*0590*/  ISETP.NE.U32.AND P0, PT, RZ, UR18, PT ;  /* 0x00000012ff007c0c */ /* 0x000fc8000bf05070 */
[----:B------:R-:W-:-:S03]  /*05a0*/  ISETP.NE.AND.EX P0, PT, RZ, UR19, PT, P0 ;  /* 0x00000013ff007c0c */ /* 0x000fc6000bf05300 */
[----:B0-----:R-:W0:Y:S02]  /*05b0*/  MUFU.RCP R17, R17 ;  /* 0x0000001100117308 */ /* 0x001e240000001000 */
[----:B0-----:R-:W-:Y:S01]  /*05c0*/  VIADD R14, R17, 0xffffffe ;  /* 0x0ffffffe110e7836 */ /* 0x001fe20000000000 */
[----:B------:R-:W-:-:S05]  /*05d0*/  LOP3.LUT R17, R21, R18, RZ, 0x3c, !PT ;  /* 0x0000001215117212 */ /* 0x000fca00078e3cff */
[----:B------:R0:W1:Y:S01]  /*05e0*/  F2I.FTZ.U32.TRUNC.NTZ R15, R14 ;  /* 0x0000000e000f7305 */ /* 0x000062000021f000 */
[----:B------:R-:W-:Y:S01]  /*05f0*/  ISETP.GE.AND P3, PT, R17, RZ, PT ;  /* 0x000000ff1100720c */ /* 0x000fe20003f66270 */
[----:B0-----:R-:W-:Y:S02]  /*0600*/  IMAD.MOV.U32 R14, RZ, RZ, RZ ;  /* 0x000000ffff0e7224 */ /* 0x001fe400078e00ff */
[----:B-1----:R-:W-:-:S04]  /*0610*/  IMAD.MOV R25, RZ, RZ, -R15 ;  /* 0x000000ffff197224 */ /* 0x002fc800078e0a0f */
[----:B------:R-:W-:-:S04]  /*0620*/  IMAD R25, R25, R16, RZ ;  /* 0x0000001019197224 */ /* 0x000fc800078e02ff */
[----:B------:R-:W-:Y:S01]  /*0630*/  IMAD.HI.U32 R25, R15, R25, R14 ;  /* 0x000000190f197227 */ /* 0x000fe200078e000e */
[----:B------:R-:W-:Y:S02]  /*0640*/  MOV R15, R22 ;  /* 0x00000016000f7202 */ /* 0x000fe40000000f00 */
[----:B------:R-:W-:-:S03]  /*0650*/  LOP3.LUT R22, RZ, R18, RZ, 0x33, !PT ;  /* 0x00000012ff167212 */ /* 0x000fc600078e33ff */
[----:B------:R-:W-:-:S04]  /*0660*/  IMAD.HI.U32 R27, R25, R15, RZ ;  /* 0x0000000f191b7227 */ /* 0x000fc800078e00ff */
[----:B------:R-:W-:-:S04]  /*0670*/  IMAD.MOV R25, RZ, RZ, -R27 ;  /* 0x000000ffff197224 */ /* 0x000fc800078e0a1b */
[C---:B------:R-:W-:Y:S02]  /*0680*/  IMAD R25, R16.reuse, R25, R15 ;  /* 0x0000001910197224 */ /* 0x040fe400078e020f */
[----:B------:R-:W0:Y:S03]  /*0690*/  @P0 LDC.64 R14, c[0x0][0x258] ;  /* 0x00009600ff0e0b82 */ /* 0x000e260000000a00 */
[----:B------:R-:W-:-:S13]  /*06a0*/  ISETP.GT.U32.AND P1, PT, R16, R25, PT ;  /* 0x000000191000720c */ /* 0x000fda0003f24070 */
[----:B------:R-:W-:Y:S02]  /*06b0*/  @!P1 IMAD.IADD R25, R25, 0x1, -R16 ;  /* 0x0000000119199824 */ /* 0x000fe400078e0a10 */
[----:B------:R-:W-:Y:S01]  /*06c0*/  @!P1 VIADD R27, R27, 0x1 ;  /* 0x000000011b1b9836 */ /* 0x000fe20000000000 */
[----:B------:R-:W-:Y:S02]  /*06d0*/  ISETP.NE.AND P1, PT, R18, RZ, PT ;  /* 0x000000ff1200720c */ /* 0x000fe40003f25270 */
[----:B------:R-:W-:-:S13]  /*06e0*/  ISETP.GE.U32.AND P4, PT, R25, R16, PT ;  /* 0x000000101900720c */ /* 0x000fda0003f86070 */
[----:B------:R-:W-:-:S05]  /*06f0*/  @P4 VIADD R27, R27, 0x1 ;  /* 0x000000011b1b4836 */ /* 0x000fca0000000000 */
[----:B------:R-:W-:-:S04]  /*0700*/  @!P3 IADD3 R27, -R27, RZ, RZ ;  /* 0x000000ff1b1bb210 */ /* 0x000fc80007ffe1ff */
[----:B------:R-:W-:-:S05]  /*0710*/  SEL R27, R22, R27, !P1 ;  /* 0x0000001b161b7207 */ /* 0x000fca0004800000 */
[----:B0-----:R-:W-:-:S05]  /*0720*/  @P0 IMAD.WIDE R14, R27, 0x4, R14 ;  /* 0x000000041b0e0825 */ /* 0x001fca00078e020e */
[----:B------:R-:W2:Y:S01]  /*0730*/  @P0 LDG.E.CONSTANT R24, desc[UR8][R14.64] ;  /* 0x000000080e180981 */ /* 0x000ea2000c1e9900 */
[----:B------:R-:W-:Y:S02]  /*0740*/  IABS R26, R19 ;  /* 0x00000013001a7213 */ /* 0x000fe40000000000 */
[----:B------:R-:W-:Y:S02]  /*0750*/  ISETP.GT.U32.AND P0, PT, R16, R25, PT ;  /* 0x000000191000720c */ /* 0x000fe40003f04070 */
[----:B------:R-:W0:Y:S01]  /*0760*/  I2F.RP R28, R26 ;  /* 0x0000001a001c7306 */ /* 0x000e220000209400 */
[----:B------:R-:W-:-:S04]  /*0770*/  IADD3 R16, R25, -R16, RZ ;  /* 0x8000001019107210 */ /* 0x000fc80007ffe0ff */
[----:B------:R-:W-:Y:S01]  /*0780*/  SEL R25, R16, R25, !P0 ;  /* 0x0000001910197207 */ /* 0x000fe20004000000 */
[----:B------:R-:W-:Y:S02]  /*0790*/  IMAD.MOV.U32 R16, RZ, RZ, RZ ;  /* 0x000000ffff107224 */ /* 0x000fe400078e00ff */
[----:B0-----:R-:W0:Y:S02]  /*07a0*/  MUFU.RCP R28, R28 ;  /* 0x0000001c001c7308 */ /* 0x001e240000001000 */
[----:B0-----:R-:W-:-:S06]  /*07b0*/  VIADD R17, R28, 0xffffffe ;  /* 0x0ffffffe1c117836 */ /* 0x001fcc0000000000 */
[----:B------:R-:W0:Y:S01]  /*07c0*/  F2I.FTZ.U32.TRUNC.NTZ R17, R17 ;  /* 0x0000001100117305 */ /* 0x000e22000021f000 */
[----:B--2---:R-:W-:Y:S02]  /*07d0*/  IMAD.IADD R24, R27, 0x1, R24 ;  /* 0x000000011b187824 */ /* 0x004fe400078e0218 */
[----:B0-----:R-:W-:-:S04]  /*07e0*/  IMAD.MOV R27, RZ, RZ, -R17 ;  /* 0x000000ffff1b7224 */ /* 0x001fc800078e0a11 */
[----:B------:R-:W-:-:S04]  /*07f0*/  IMAD R15, R27, R26, RZ ;  /* 0x0000001a1b0f7224 */ /* 0x000fc800078e02ff */
[----:B------:R-:W-:Y:S01]  /*0800*/  IMAD.HI.U32 R16, R17, R15, R16 ;  /* 0x0000000f11107227 */ /* 0x000fe200078e0010 */
[----:B------:R-:W-:Y:S02]  /*0810*/  IABS R15, R24 ;  /* 0x00000018000f7213 */ /* 0x000fe40000000000 */
[----:B------:R-:W-:-:S03]  /*0820*/  LOP3.LUT R24, R24, R19, RZ, 0x3c, !PT ;  /* 0x0000001318187212 */ /* 0x000fc600078e3cff */
[----:B------:R-:W-:Y:S01]  /*0830*/  IMAD.HI.U32 R16, R16, R15, RZ ;  /* 0x0000000f10107227 */ /* 0x000fe200078e00ff */
[----:B------:R-:W-:-:S03]  /*0840*/  ISETP.GE.AND P3, PT, R24, RZ, PT ;  /* 0x000000ff1800720c */ /* 0x000fc60003f66270 */
[----:B------:R-:W-:-:S04]  /*0850*/  IMAD.MOV R14, RZ, RZ, -R16 ;  /* 0x000000ffff0e7224 */ /* 0x000fc800078e0a10 */
[----:B------:R-:W-:-:S05]  /*0860*/  IMAD R15, R26, R14, R15 ;  /* 0x0000000e1a0f7224 */ /* 0x000fca00078e020f */
[----:B------:R-:W-:-:S13]  /*0870*/  ISETP.GT.U32.AND P4, PT, R26, R15, PT ;  /* 0x0000000f1a00720c */ /* 0x000fda0003f84070 */
[----:B------:R-:W-:Y:S02]  /*0880*/  @!P4 IMAD.IADD R15, R15, 0x1, -R26 ;  /* 0x000000010f0fc824 */ /* 0x000fe400078e0a1a */
[----:B------:R-:W-:Y:S01]  /*0890*/  @!P4 VIADD R16, R16, 0x1 ;  /* 0x000000011010c836 */ /* 0x000fe20000000000 */
[----:B------:R-:W-:Y:S02]  /*08a0*/  ISETP.NE.AND P4, PT, R19, RZ, PT ;  /* 0x000000ff1300720c */ /* 0x000fe40003f85270 */
[----:B------:R-:W-:-:S13]  /*08b0*/  ISETP.GE.U32.AND P0, PT, R15, R26, PT ;  /* 0x0000001a0f00720c */ /* 0x000fda0003f06070 */
[----:B------:R-:W-:-:S05]  /*08c0*/  @P0 IADD3 R16, R16, 0x1, RZ ;  /* 0x0000000110100810 */ /* 0x000fca0007ffe0ff */
[----:B------:R-:W-:Y:S01]  /*08d0*/  @!P3 IMAD.MOV R16, RZ, RZ, -R16 ;  /* 0x000000ffff10b224 */ /* 0x000fe200078e0a10 */
[----:B------:R-:W-:-:S05]  /*08e0*/  @!P4 LOP3.LUT R16, RZ, R19, RZ, 0x33, !PT ;  /* 0x00000013ff10c212 */ /* 0x000fca00078e33ff */
[----:B------:R-:W-:-:S06]  /*08f0*/  IMAD.WIDE R14, R16, 0x4, R8 ;  /* 0x00000004100e7825 */ /* 0x000fcc00078e0208 */
[----:B------:R-:W2:Y:S01]  /*0900*/  LDG.E.CONSTANT R14, desc[UR8][R14.64] ;  /* 0x000000080e0e7981 */ /* 0x000ea2000c1e9900 */
[----:B------:R-:W-:-:S13]  /*0910*/  ISETP.GE.AND P0, PT, R21, RZ, PT ;  /* 0x000000ff1500720c */ /* 0x000fda0003f06270 */
[----:B------:R-:W-:-:S05]  /*0920*/  @!P0 IMAD.MOV R25, RZ, RZ, -R25 ;  /* 0x000000ffff198224 */ /* 0x000fca00078e0a19 */
[----:B------:R-:W-:-:S05]  /*0930*/  SEL R25, R22, R25, !P1 ;  /* 0x0000001916197207 */ /* 0x000fca0004800000 */
[----:B--2---:R-:W-:-:S04]  /*0940*/  IMAD R17, R14, R18, R25 ;  /* 0x000000120e117224 */ /* 0x004fc800078e0219 */
[----:B------:R-:W-:-:S06]  /*0950*/  IMAD.WIDE R16, R17, 0x4, R6 ;  /* 0x0000000411107825 */ /* 0x000fcc00078e0206 */
[----:B------:R-:W2:Y:S02]  /*0960*/  LDG.E.CONSTANT R16, desc[UR8][R16.64] ;  /* 0x0000000810107981 */ /* 0x000ea4000c1e9900 */
[----:B--2--5:R-:W-:-:S07]  /*0970*/  FMUL.FTZ R23, R23, R16 ;  /* 0x0000001017177220 */ /* 0x024fce0000410000 */
.L_x_159:
[----:B------:R-:W0:Y:S02]  /*0980*/  @!P2 LDC.64 R14, c[0x0][0x250] ;  /* 0x00009400ff0eab82 */ /* 0x000e240000000a00 */
[----:B0-----:R-:W2:Y:S01]  /*0990*/  @!P2 LDG.E.CONSTANT R14, desc[UR8][R14.64] ;  /* 0x000000080e0ea981 */ /* 0x001ea2000c1e9900 */
[----:B------:R-:W-:-:S03]  /*09a0*/  VIADD R21, R21, UR5 ;  /* 0x0000000515157c36 */ /* 0x000fc60008000000 */
[----:B-----5:R0:W-:Y:S02]  /*09b0*/  @P2 STG.E desc[UR8][R2.64], R23 ;  /* 0x0000001702002986 */ /* 0x0201e4000c101908 */
[----:B------:R-:W-:Y:S01]  /*09c0*/  ISETP.GE.AND P0, PT, R21, UR4, PT ;  /* 0x0000000415007c0c */ /* 0x000fe2000bf06270 */
[----:B--2---:R-:W-:-:S06]  /*09d0*/  @!P2 FMUL.FTZ R16, R14, R23 ;  /* 0x000000170e10a220 */ /* 0x004fcc0000410000 */
[----:B------:R-:W1:Y:S02]  /*09e0*/  @!P2 F2I.S8.NTZ R16, R16 ;  /* 0x000000100010a305 */ /* 0x000e640000202100 */
[----:B-1----:R-:W-:-:S04]  /*09f0*/  @!P2 PRMT R17, R16, 0x8880, RZ ;  /* 0x000088801011a816 */ /* 0x002fc800000000ff */
[----:B------:R-:W-:-:S05]  /*0a00*/  @!P2 PRMT R17, R17, 0x7710, RZ ;  /* 0x000077101111a816 */ /* 0x000fca00000000ff */
[----:B------:R0:W-:Y:S01]  /*0a10*/  @!P2 STG.E.U8 desc[UR8][R4.64], R17 ;  /* 0x000000110400a986 */ /* 0x0001e2000c101108 */
[----:B------:R-:W-:Y:S05]  /*0a20*/  @!P0 BRA `(.L_x_160) ;  /* 0xfffffff400ec8947 */ /* 0x000fea000383ffff */
[----:B------:R-:W-:Y:S05]  /*0a30*/  BSYNC B0 ;  /* 0x0000000000007941 */ /* 0x000fea0003800000 */
.L_x_155:
[----:B------:R-:W-:Y:S05]  /*0a40*/  EXIT ;  /* 0x000000000000794d */ /* 0x000fea0003800000 */
.L_x_161:
        /* <DEDUP_REMOVED lines=11> */
.L_x_244:


//--------------------- .text._ZN17fastertransformer18generic_activationINS_18IdentityActivationE7__half2S2_EEvPT0_PKT1_PKS3_S7_PKiS9_iPKfSD_SB_iii --------------------------
	.section	.text._ZN17fastertransformer18generic_activationINS_18IdentityActivationE7__half2S2_EEvPT0_PKT1_PKS3_S7_PKiS9_iPKfSD_SB_iii,"ax",@progbits
	.align	128
        .global         _ZN17fastertransformer18generic_activationINS_18IdentityActivationE7__half2S2_EEvPT0_PKT1_PKS3_S7_PKiS9_iPKfSD_SB_iii
        .type           _ZN17fastertransformer18generic_activationINS_18IdentityActivationE7__half2S2_EEvPT0_PKT1_PKS3_S7_PKiS9_iPKfSD_SB_iii,@function
        .size           _ZN17fastertransformer18generic_activationINS_18IdentityActivationE7__half2S2_EEvPT0_PKT1_PKS3_S7_PKiS9_iPKfSD_SB_iii,(.L_x_245 - _ZN17fastertransformer18generic_activationINS_18IdentityActivationE7__half2S2_EEvPT0_PKT1_PKS3_S7_PKiS9_iPKfSD_SB_iii)
        .other          _ZN17fastertransformer18generic_activationINS_18IdentityActivationE7__half2S2_EEvPT0_PKT1_PKS3_S7_PKiS9_iPKfSD_SB_iii,@"STO_CUDA_ENTRY STV_DEFAULT"
_ZN17fastertransformer18generic_activationINS_18IdentityActivationE7__half2S2_EEvPT0_PKT1_PKS3_S7_PKiS9_iPKfSD_SB_iii:
.text._ZN17fastertransformer18generic_activationINS_18IdentityActivationE7__half2S2_EEvPT0_PKT1_PKS3_S7_PKiS9_iPKfSD_SB_iii:
        /* <DEDUP_REMOVED lines=23> */
[----:B------:R-:W-:-:S03]  /*0170*/  ULDC.64 UR16, c[0x0][0x258] ;  /* 0x0000960000107ab9 */ /* 0x000fc60000000a00 */
[----:B------:R-:W1:Y:S02]  /*0180*/  @!P2 LDC.64 R2, c[0x0][0x248] ;  /* 0x00009200ff02ab82 */ /* 0x000e640000000a00 */
[----:B-1----:R1:W5:Y:S01]  /*0190*/  @!P2 LDG.E.CONSTANT R0, desc[UR8][R2.64] ;  /* 0x000000080200a981 */ /* 0x002362000c1e9900 */
[----:B------:R-:W-:Y:S01]  /*01a0*/  BSSY B0, `(.L_x_162) ;  /* 0x000008d000007945 */ /* 0x000fe20003800000 */
[----:B------:R-:W-:-:S03]  /*01b0*/  UIMAD UR5, UR5, UR6, URZ ;  /* 0x00000006050572a4 */ /* 0x000fc6000f8e023f */
[----:B0-234-:R-:W-:-:S09]  /*01c0*/  ULDC.64 UR6, c[0x0][0x220] ;  /* 0x0000880000067ab9 */ /* 0x01dfd20000000a00 */
.L_x_167:
[----:B0-----:R-:W-:Y:S01]  /*01d0*/  IMAD.WIDE R4, R21, 0x2, R12 ;  /* 0x0000000215047825 */ /* 0x001fe200078e020c */
[----:B------:R-:W-:-:S04]  /*01e0*/  ISETP.NE.U32.AND P0, PT, RZ, UR6, PT ;  /* 0x00000006ff007c0c */ /* 0x000fc8000bf05070 */
[----:B------:R-:W2:Y:S01]  /*01f0*/  @!P2 LDG.E.U16 R22, desc[UR8][R4.64] ;  /* 0x000000080416a981 */ /* 0x000ea2000c1e1500 */
[----:B------:R-:W-:Y:S01]  /*0200*/  ISETP.NE.AND.EX P0, PT, RZ, UR7, PT, P0 ;  /* 0x00000007ff007c0c */ /* 0x000fe2000bf05300 */
[----:B-1----:R-:W-:Y:S01]  /*0210*/  IMAD.WIDE R2, R21, 0x4, R12 ;  /* 0x0000000415027825 */ /* 0x002fe200078e020c */
[----:B------:R-:W-:-:S04]  /*0220*/  SHF.R.S32.HI R16, RZ, 0x1f, R21 ;  /* 0x0000001fff107819 */ /* 0x000fc80000011415 */
[----:B-----5:R0:W5:Y:S07]  /*0230*/  @P2 LDG.E R23, desc[UR8][R2.64] ;  /* 0x0000000802172981 */ /* 0x02016e000c1e1900 */
[----:B------:R-:W-:-:S04]  /*0240*/  @P0 LEA R14, P1, R21, UR6, 0x2 ;  /* 0x00000006150e0c11 */ /* 0x000fc8000f8210ff */
[----:B------:R-:W-:-:S05]  /*0250*/  @P0 LEA.HI.X R15, R21, UR7, R16, 0x2, P1 ;  /* 0x00000007150f0c11 */ /* 0x000fca00088f1410 */
[----:B------:R0:W5:Y:S01]  /*0260*/  @P0 LDG.E.CONSTANT R20, desc[UR8][R14.64] ;  /* 0x000000080e140981 */ /* 0x000162000c1e9900 */
[----:B------:R-:W-:-:S04]  /*0270*/  ISETP.NE.U32.AND P1, PT, RZ, UR10, PT ;  /* 0x0000000aff007c0c */ /* 0x000fc8000bf25070 */
[----:B------:R-:W-:Y:S01]  /*0280*/  ISETP.NE.AND.EX P1, PT, RZ, UR11, PT, P1 ;  /* 0x0000000bff007c0c */ /* 0x000fe2000bf25310 */
[----:B--2---:R-:W1:Y:S08]  /*0290*/  @!P2 I2F.S8 R17, R22 ;  /* 0x000000160011a306 */ /* 0x004e700000001400 */
[----:B------:R-:W2:Y:S01]  /*02a0*/  @!P2 I2F.S8 R25, R22.B1 ;  /* 0x100000160019a306 */ /* 0x000ea20000001400 */
[-C--:B-1----:R-:W-:Y:S01]  /*02b0*/  @!P2 FMUL.FTZ R17, R17, R0.reuse ;  /* 0x000000001111a220 */ /* 0x082fe20000410000 */
[----:B--2---:R-:W-:-:S05]  /*02c0*/  @!P2 FMUL.FTZ R16, R25, R0 ;  /* 0x000000001910a220 */ /* 0x004fca0000410000 */
[----:B------:R-:W-:Y:S01]  /*02d0*/  @!P2 F2FP.F16.F32.PACK_AB R23, R16, R17 ;  /* 0x000000111017a23e */ /* 0x000fe200000000ff */
[----:B0-----:R-:W-:Y:S06]  /*02e0*/  @!P1 BRA `(.L_x_163) ;  /* 0x0000000000809947 */ /* 0x001fec0003800000 */
        /* <DEDUP_REMOVED lines=18> */
[----:B------:R-:W-:-:S04]  /*0410*/  @!P3 IMAD.IADD R15, R15, 0x1, -R16 ;  /* 0x000000010f0fb824 */ /* 0x000fc800078e0a10 */
[----:B------:R-:W-:-:S04]  /*0420*/  IMAD.MOV.U32 R17, RZ, RZ, R15 ;  /* 0x000000ffff117224 */ /* 0x000fc800078e000f */
[----:B------:R-:W-:Y:S01]  /*0430*/  @!P4 IMAD.MOV R17, RZ, RZ, -R17 ;  /* 0x000000ffff11c224 */ /* 0x000fe200078e0a11 */
[----:B------:R-:W-:-:S05]  /*0440*/  @!P1 LOP3.LUT R17, RZ, R18, RZ, 0x33, !PT ;  /* 0x00000012ff119212 */ /* 0x000fca00078e33ff */
[----:B------:R-:W-:-:S06]  /*0450*/  IMAD.WIDE R14, R17, 0x4, R10 ;  /* 0x00000004110e7825 */ /* 0x000fcc00078e020a */
[----:B------:R-:W2:Y:S02]  /*0460*/  LDG.E.CONSTANT R14, desc[UR8][R14.64] ;  /* 0x000000080e0e7981 */ /* 0x000ea4000c1e9900 */
[----:B--2--5:R-:W-:Y:S01]  /*0470*/  HFMA2.MMA R23, R23, 1, 1, R14 ;  /* 0x3c003c0017177835 */ /* 0x024fe2000000000e */
[----:B------:R-:W-:Y:S10]  /*0480*/  @!P0 BRA `(.L_x_164) ;  /* 0x0000000000208947 */ /* 0x000ff40003800000 */
[----:B------:R-:W-:Y:S02]  /*0490*/  SHF.R.S32.HI R16, RZ, 0x1f, R17 ;  /* 0x0000001fff107819 */ /* 0x000fe40000011411 */
[----:B------:R-:W-:-:S04]  /*04a0*/  LEA R14, P0, R17, UR12, 0x2 ;  /* 0x0000000c110e7c11 */ /* 0x000fc8000f8010ff */
[----:B------:R-:W-:-:S06]  /*04b0*/  LEA.HI.X R15, R17, UR13, R16, 0x2, P0 ;  /* 0x0000000d110f7c11 */ /* 0x000fcc00080f1410 */
[----:B------:R-:W2:Y:S02]  /*04c0*/  LDG.E.CONSTANT R15, desc[UR8][R14.64] ;  /* 0x000000080e0f7981 */ /* 0x000ea4000c1e9900 */
[----:B--2---:R-:W-:Y:S01]  /*04d0*/  HADD2 R20, R20, R15 ;  /* 0x0000000f14147230 */ /* 0x004fe20000000000 */
[----:B------:R-:W-:Y:S06]  /*04e0*/  BRA `(.L_x_165) ;  /* 0x0000000000047947 */ /* 0x000fec0003800000 */
.L_x_163:
[----:B------:R-:W-:Y:S05]  /*04f0*/  @!P0 BRA `(.L_x_164) ;  /* 0x0000000000048947 */ /* 0x000fea0003800000 */
.L_x_165:
[----:B-----5:R-:W-:-:S07]  /*0500*/  HMUL2 R23, R23, R20 ;  /* 0x0000001417177232 */ /* 0x020fce0000000000 */
.L_x_164:
        /* <DEDUP_REMOVED lines=10> */
[----:B0-----:R-:W-:Y:S02]  /*05b0*/  IADD3 R14, R17, 0xffffffe, RZ ;  /* 0x0ffffffe110e7810 */ /* 0x001fe40007ffe0ff */
[----:B------:R-:W-:-:S04]  /*05c0*/  LOP3.LUT R17, R21, R18, RZ, 0x3c, !PT ;  /* 0x0000001215117212 */ /* 0x000fc800078e3cff */
[----:B------:R0:W1:Y:S01]  /*05d0*/  F2I.FTZ.U32.TRUNC.NTZ R15, R14 ;  /* 0x0000000e000f7305 */ /* 0x000062000021f000 */
[----:B------:R-:W-:Y:S01]  /*05e0*/  ISETP.GE.AND P3, PT, R17, RZ, PT ;  /* 0x000000ff1100720c */ /* 0x000fe20003f66270 */
[----:B0-----:R-:W-:Y:S02]  /*05f0*/  IMAD.MOV.U32 R14, RZ, RZ, RZ ;  /* 0x000000ffff0e7224 */ /* 0x001fe400078e00ff */
[----:B-1----:R-:W-:-:S04]  /*0600*/  IMAD.MOV R25, RZ, RZ, -R15 ;  /* 0x000000ffff197224 */ /* 0x002fc800078e0a0f */
[----:B------:R-:W-:-:S04]  /*0610*/  IMAD R25, R25, R16, RZ ;  /* 0x0000001019197224 */ /* 0x000fc800078e02ff */
[----:B------:R-:W-:-:S04]  /*0620*/  IMAD.HI.U32 R25, R15, R25, R14 ;  /* 0x000000190f197227 */ /* 0x000fc800078e000e */
[----:B------:R-:W-:Y:S01]  /*0630*/  IMAD.MOV.U32 R15, RZ, RZ, R22 ;  /* 0x000000ffff0f7224 */ /* 0x000fe200078e0016 */
[----:B------:R-:W-:-:S03]  /*0640*/  LOP3.LUT R22, RZ, R18, RZ, 0x33, !PT ;  /* 0x00000012ff167212 */ /* 0x000fc600078e33ff */
[----:B------:R-:W-:-:S05]  /*0650*/  IMAD.HI.U32 R27, R25, R15, RZ ;  /* 0x0000000f191b7227 */ /* 0x000fca00078e00ff */
[----:B------:R-:W-:-:S05]  /*0660*/  IADD3 R25, -R27, RZ, RZ ;  /* 0x000000ff1b197210 */ /* 0x000fca0007ffe1ff */
        /* <DEDUP_REMOVED lines=13> */
[-C--:B------:R-:W-:Y:S01]  /*0740*/  ISETP.GT.U32.AND P0, PT, R16, R25.reuse, PT ;  /* 0x000000191000720c */ /* 0x080fe20003f04070 */
[----:B------:R-:W-:Y:S01]  /*0750*/  IMAD.IADD R16, R25, 0x1, -R16 ;  /* 0x0000000119107824 */ /* 0x000fe200078e0a10 */
[----:B------:R-:W0:Y:S04]  /*0760*/  I2F.RP R28, R26 ;  /* 0x0000001a001c7306 */ /* 0x000e280000209400 */
[----:B------:R-:W-:Y:S01]  /*0770*/  SEL R25, R16, R25, !P0 ;  /* 0x0000001910197207 */ /* 0x000fe20004000000 */
[----:B------:R-:W-:-:S03]  /*0780*/  IMAD.MOV.U32 R16, RZ, RZ, RZ ;  /* 0x000000ffff107224 */ /* 0x000fc600078e00ff */
[----:B0-----:R-:W0:Y:S02]  /*0790*/  MUFU.RCP R28, R28 ;  /* 0x0000001c001c7308 */ /* 0x001e240000001000 */
[----:B0-----:R-:W-:-:S06]  /*07a0*/  VIADD R17, R28, 0xffffffe ;  /* 0x0ffffffe1c117836 */ /* 0x001fcc0000000000 */
[----:B------:R-:W0:Y:S01]  /*07b0*/  F2I.FTZ.U32.TRUNC.NTZ R17, R17 ;  /* 0x0000001100117305 */ /* 0x000e22000021f000 */
[----:B--2---:R-:W-:Y:S01]  /*07c0*/  IMAD.IADD R24, R27, 0x1, R24 ;  /* 0x000000011b187824 */ /* 0x004fe200078e0218 */
[----:B0-----:R-:W-:-:S05]  /*07d0*/  IADD3 R27, RZ, -R17, RZ ;  /* 0x80000011ff1b7210 */ /* 0x001fca0007ffe0ff */
        /* <DEDUP_REMOVED lines=9> */
[-C--:B------:R-:W-:Y:S01]  /*0870*/  @!P4 IADD3 R15, R15, -R26.reuse, RZ ;  /* 0x8000001a0f0fc210 */ /* 0x080fe20007ffe0ff */
[----:B------:R-:W-:Y:S01]  /*0880*/  @!P4 VIADD R16, R16, 0x1 ;  /* 0x000000011010c836 */ /* 0x000fe20000000000 */
[----:B------:R-:W-:Y:S02]  /*0890*/  ISETP.NE.AND P4, PT, R19, RZ, PT ;  /* 0x000000ff1300720c */ /* 0x000fe40003f85270 */
[----:B------:R-:W-:-:S13]  /*08a0*/  ISETP.GE.U32.AND P0, PT, R15, R26, PT ;  /* 0x0000001a0f00720c */ /* 0x000fda0003f06070 */
[----:B------:R-:W-:-:S04]  /*08b0*/  @P0 VIADD R16, R16, 0x1 ;  /* 0x0000000110100836 */ /* 0x000fc80000000000 */
[----:B------:R-:W-:Y:S01]  /*08c0*/  @!P3 IMAD.MOV R16, RZ, RZ, -R16 ;  /* 0x000000ffff10b224 */ /* 0x000fe200078e0a10 */
[----:B------:R-:W-:-:S05]  /*08d0*/  @!P4 LOP3.LUT R16, RZ, R19, RZ, 0x33, !PT ;  /* 0x00000013ff10c212 */ /* 0x000fca00078e33ff */
[----:B------:R-:W-:-:S06]  /*08e0*/  IMAD.WIDE R14, R16, 0x4, R8 ;  /* 0x00000004100e7825 */ /* 0x000fcc00078e0208 */
[----:B------:R-:W2:Y:S01]  /*08f0*/  LDG.E.CONSTANT R14, desc[UR8][R14.64] ;  /* 0x000000080e0e7981 */ /* 0x000ea2000c1e9900 */
[----:B------:R-:W-:-:S13]  /*0900*/  ISETP.GE.AND P0, PT, R21, RZ, PT ;  /* 0x000000ff1500720c */ /* 0x000fda0003f06270 */
[----:B------:R-:W-:-:S04]  /*0910*/  @!P0 IADD3 R25, -R25, RZ, RZ ;  /* 0x000000ff19198210 */ /* 0x000fc80007ffe1ff */
[----:B------:R-:W-:-:S05]  /*0920*/  SEL R25, R22, R25, !P1 ;  /* 0x0000001916197207 */ /* 0x000fca0004800000 */
[----:B--2---:R-:W-:-:S04]  /*0930*/  IMAD R17, R14, R18, R25 ;  /* 0x000000120e117224 */ /* 0x004fc800078e0219 */
[----:B------:R-:W-:-:S06]  /*0940*/  IMAD.WIDE R16, R17, 0x4, R6 ;  /* 0x0000000411107825 */ /* 0x000fcc00078e0206 */
[----:B------:R-:W2:Y:S02]  /*0950*/  LDG.E.CONSTANT R16, desc[UR8][R16.64] ;  /* 0x0000000810107981 */ /* 0x000ea4000c1e9900 */
[----:B--2--5:R-:W-:-:S11]  /*0960*/  HFMA2.MMA R23, R23, R16, -RZ ;  /* 0x0000001017177235 */ /* 0x024fd600001000ff */
.L_x_166:
[----:B------:R-:W0:Y:S02]  /*0970*/  @!P2 LDC.64 R14, c[0x0][0x250] ;  /* 0x00009400ff0eab82 */ /* 0x000e240000000a00 */
[----:B0-----:R-:W2:Y:S01]  /*0980*/  @!P2 LDG.E.CONSTANT R15, desc[UR8][R14.64] ;  /* 0x000000080e0fa981 */ /* 0x001ea2000c1e9900 */
[--C-:B-----5:R-:W-:Y:S02]  /*0990*/  @!P2 HADD2.F32 R16, -RZ, R23.reuse.H0_H0 ;  /* 0x20000017ff10a230 */ /* 0x120fe40000004100 */
[----:B------:R-:W-:Y:S01]  /*09a0*/  VIADD R21, R21, UR5 ;  /* 0x0000000515157c36 */ /* 0x000fe20008000000 */
[----:B------:R0:W-:Y:S04]  /*09b0*/  @P2 STG.E desc[UR8][R2.64], R23 ;  /* 0x0000001702002986 */ /* 0x0001e8000c101908 */
[----:B------:R-:W-:Y:S01]  /*09c0*/  ISETP.GE.AND P0, PT, R21, UR4, PT ;  /* 0x0000000415007c0c */ /* 0x000fe2000bf06270 */
[----:B--2---:R-:W-:Y:S01]  /*09d0*/  @!P2 FMUL.FTZ R17, R16, R15 ;  /* 0x0000000f1011a220 */ /* 0x004fe20000410000 */
[----:B------:R-:W-:-:S05]  /*09e0*/  @!P2 HADD2.F32 R16, -RZ, R23.H1_H1 ;  /* 0x30000017ff10a230 */ /* 0x000fca0000004100 */
[----:B------:R-:W1:Y:S01]  /*09f0*/  @!P2 F2I.S8.NTZ R17, R17 ;  /* 0x000000110011a305 */ /* 0x000e620000202100 */
[----:B------:R-:W-:-:S07]  /*0a00*/  @!P2 FMUL.FTZ R16, R16, R15 ;  /* 0x0000000f1010a220 */ /* 0x000fce0000410000 */
[----:B------:R-:W2:Y:S01]  /*0a10*/  @!P2 F2I.S8.NTZ R25, R16 ;  /* 0x000000100019a305 */ /* 0x000ea20000202100 */
[----:B-1----:R-:W-:-:S04]  /*0a20*/  @!P2 PRMT R22, R17, 0x8880, RZ ;  /* 0x000088801116a816 */ /* 0x002fc800000000ff */
[----:B------:R-:W-:-:S04]  /*0a30*/  @!P2 PRMT R22, R22, 0x7710, RZ ;  /* 0x000077101616a816 */ /* 0x000fc800000000ff */
[----:B--2---:R-:W-:-:S05]  /*0a40*/  @!P2 PRMT R25, R25, 0x7604, R22 ;  /* 0x000076041919a816 */ /* 0x004fca0000000016 */
[----:B------:R0:W-:Y:S01]  /*0a50*/  @!P2 STG.E.U16 desc[UR8][R4.64], R25 ;  /* 0x000000190400a986 */ /* 0x0001e2000c101508 */
[----:B------:R-:W-:Y:S05]  /*0a60*/  @!P0 BRA `(.L_x_167) ;  /* 0xfffffff400d88947 */ /* 0x000fea000383ffff */
[----:B------:R-:W-:Y:S05]  /*0a70*/  BSYNC B0 ;  /* 0x0000000000007941 */ /* 0x000fea0003800000 */
.L_x_162:
[----:B------:R-:W-:Y:S05]  /*0a80*/  EXIT ;  /* 0x000000000000794d */ /* 0x000fea0003800000 */
.L_x_168:
        /* <DEDUP_REMOVED lines=15> */
.L_x_245:


//--------------------- .text._ZN17fastertransformer18generic_activationINS_18IdentityActivationEffEEvPT0_PKT1_PKS2_S6_PKiS8_iPKfSC_SA_iii --------------------------
	.section	.text._ZN17fastertransformer18generic_activationINS_18IdentityActivationEffEEvPT0_PKT1_PKS2_S6_PKiS8_iPKfSC_SA_iii,"ax",@progbits
	.align	128
        .global         _ZN17fastertransformer18generic_activationINS_18IdentityActivationEffEEvPT0_PKT1_PKS2_S6_PKiS8_iPKfSC_SA_iii
        .type           _ZN17fastertransformer18generic_activationINS_18IdentityActivationEffEEvPT0_PKT1_PKS2_S6_PKiS8_iPKfSC_SA_iii,@function
        .size           _ZN17fastertransformer18generic_activationINS_18IdentityActivationEffEEvPT0_PKT1_PKS2_S6_PKiS8_iPKfSC_SA_iii,(.L_x_246 - _ZN17fastertransformer18generic_activationINS_18IdentityActivationEffEEvPT0_PKT1_PKS2_S6_PKiS8_iPKfSC_SA_iii)
        .other          _ZN17fastertransformer18generic_activationINS_18IdentityActivationEffEEvPT0_PKT1_PKS2_S6_PKiS8_iPKfSC_SA_iii,@"STO_CUDA_ENTRY STV_DEFAULT"
_ZN17fastertransformer18generic_activationINS_18IdentityActivationEffEEvPT0_PKT1_PKS2_S6_PKiS8_iPKfSC_SA_iii:
.text._ZN17fastertransformer18generic_activationINS_18IdentityActivationEffEEvPT0_PKT1_PKS2_S6_PKiS8_iPKfSC_SA_iii:
        /* <DEDUP_REMOVED lines=30> */
.L_x_174:
        /* <DEDUP_REMOVED lines=34> */
[----:B------:R-:W-:-:S04]  /*0400*/  @!P3 IMAD.IADD R15, R15, 0x1, -R16 ;  /* 0x000000010f0fb824 */ /* 0x000fc800078e0a10 */
[----:B------:R-:W-:-:S05]  /*0410*/  IMAD.MOV.U32 R17, RZ, RZ, R15 ;  /* 0x000000ffff117224 */ /* 0x000fca00078e000f */
[----:B------:R-:W-:Y:S02]  /*0420*/  @!P4 IADD3 R17, -R17, RZ, RZ ;  /* 0x000000ff1111c210 */ /* 0x000fe40007ffe1ff */
[----:B------:R-:W-:-:S05]  /*0430*/  @!P1 LOP3.LUT R17, RZ, R18, RZ, 0x33, !PT ;  /* 0x00000012ff119212 */ /* 0x000fca00078e33ff */
[----:B------:R-:W-:-:S06]  /*0440*/  IMAD.WIDE R14, R17, 0x4, R10 ;  /* 0x00000004110e7825 */ /* 0x000fcc00078e020a */
[----:B------:R-:W2:Y:S02]  /*0450*/  LDG.E.CONSTANT R14, desc[UR8][R14.64] ;  /* 0x000000080e0e7981 */ /* 0x000ea4000c1e9900 */
[----:B--2--5:R-:W-:Y:S01]  /*0460*/  FADD.FTZ R23, R23, R14 ;  /* 0x0000000e17177221 */ /* 0x024fe20000010000 */
[----:B------:R-:W-:Y:S06]  /*0470*/  @!P0 BRA `(.L_x_171) ;  /* 0x0000000000208947 */ /* 0x000fec0003800000 */
[----:B------:R-:W-:Y:S02]  /*0480*/  SHF.R.S32.HI R16, RZ, 0x1f, R17 ;  /* 0x0000001fff107819 */ /* 0x000fe40000011411 */
[----:B------:R-:W-:-:S04]  /*0490*/  LEA R14, P0, R17, UR14, 0x2 ;  /* 0x0000000e110e7c11 */ /* 0x000fc8000f8010ff */
[----:B------:R-:W-:-:S06]  /*04a0*/  LEA.HI.X R15, R17, UR15, R16, 0x2, P0 ;  /* 0x0000000f110f7c11 */ /* 0x000fcc00080f1410 */
[----:B------:R-:W2:Y:S02]  /*04b0*/  LDG.E.CONSTANT R15, desc[UR8][R14.64] ;  /* 0x000000080e0f7981 */ /* 0x000ea4000c1e9900 */
[----:B--2---:R-:W-:Y:S01]  /*04c0*/  FADD.FTZ R20, R20, R15 ;  /* 0x0000000f14147221 */ /* 0x004fe20000010000 */
[----:B------:R-:W-:Y:S06]  /*04d0*/  BRA `(.L_x_172) ;  /* 0x0000000000047947 */ /* 0x000fec0003800000 */
.L_x_170:
[----:B------:R-:W-:Y:S05]  /*04e0*/  @!P0 BRA `(.L_x_171) ;  /* 0x0000000000048947 */ /* 0x000fea0003800000 */
.L_x_172:
[----:B-----5:R-:W-:-:S07]  /*04f0*/  FMUL.FTZ R23, R20, R23 ;  /* 0x0000001714177220 */ /* 0x020fce0000410000 */
.L_x_171:
        /* <DEDUP_REMOVED lines=20> */
[----:B------:R-:W-:-:S04]  /*0640*/  IMAD.HI.U32 R27, R25, R15, RZ ;  /* 0x0000000f191b7227 */ /* 0x000fc800078e00ff */
[----:B------:R-:W-:-:S04]  /*0650*/  IMAD.MOV R25, RZ, RZ, -R27 ;  /* 0x000000ffff197224 */ /* 0x000fc800078e0a1b */
[C---:B------:R-:W-:Y:S02]  /*0660*/  IMAD R25, R16.reuse, R25, R15 ;  /* 0x0000001910197224 */ /* 0x040fe400078e020f */
[----:B------:R-:W0:Y:S03]  /*0670*/  @P0 LDC.64 R14, c[0x0][0x258] ;  /* 0x00009600ff0e0b82 */ /* 0x000e260000000a00 */
[----:B------:R-:W-:-:S13]  /*0680*/  ISETP.GT.U32.AND P1, PT, R16, R25, PT ;  /* 0x000000191000720c */ /* 0x000fda0003f24070 */
[-C--:B------:R-:W-:Y:S01]  /*0690*/  @!P1 IADD3 R25, R25, -R16.reuse, RZ ;  /* 0x8000001019199210 */ /* 0x080fe20007ffe0ff */
[----:B------:R-:W-:Y:S01]  /*06a0*/  @!P1 VIADD R27, R27, 0x1 ;  /* 0x000000011b1b9836 */ /* 0x000fe20000000000 */
[----:B------:R-:W-:Y:S02]  /*06b0*/  ISETP.NE.AND P1, PT, R18, RZ, PT ;  /* 0x000000ff1200720c */ /* 0x000fe40003f25270 */
[----:B------:R-:W-:-:S13]  /*06c0*/  ISETP.GE.U32.AND P4, PT, R25, R16, PT ;  /* 0x000000101900720c */ /* 0x000fda0003f86070 */
[----:B------:R-:W-:-:S04]  /*06d0*/  @P4 VIADD R27, R27, 0x1 ;  /* 0x000000011b1b4836 */ /* 0x000fc80000000000 */
[----:B------:R-:W-:-:S05]  /*06e0*/  @!P3 IMAD.MOV R27, RZ, RZ, -R27 ;  /* 0x000000ffff1bb224 */ /* 0x000fca00078e0a1b */
        /* <DEDUP_REMOVED lines=12> */
[----:B--2---:R-:W-:Y:S01]  /*07b0*/  IADD3 R24, R27, R24, RZ ;  /* 0x000000181b187210 */ /* 0x004fe20007ffe0ff */
        /* <DEDUP_REMOVED lines=10> */
[----:B------:R-:W-:Y:S01]  /*0860*/  @!P4 IMAD.IADD R15, R15, 0x1, -R26 ;  /* 0x000000010f0fc824 */ /* 0x000fe200078e0a1a */
[----:B------:R-:W-:Y:S02]  /*0870*/  @!P4 IADD3 R16, R16, 0x1, RZ ;  /* 0x000000011010c810 */ /* 0x000fe40007ffe0ff */
        /* <DEDUP_REMOVED lines=14> */
.L_x_173:
        /* <DEDUP_REMOVED lines=12> */
.L_x_169:
[----:B------:R-:W-:Y:S05]  /*0a20*/  EXIT ;  /* 0x000000000000794d */ /* 0x000fea0003800000 */
.L_x_175:
        /* <DEDUP_REMOVED lines=13> */
.L_x_246:


//--------------------- .text._ZN17fastertransformer18generic_activationINS_14SiluActivationE7__half2S2_EEvPT0_PKT1_PKS3_S7_PKiS9_iPKfSD_SB_iii --------------------------
	.section	.text._ZN17fastertransformer18generic_activationINS_14SiluActivationE7__half2S2_EEvPT0_PKT1_PKS3_S7_PKiS9_iPKfSD_SB_iii,"ax",@progbits
	.align	128
        .global         _ZN17fastertransformer18generic_activationINS_14SiluActivationE7__half2S2_EEvPT0_PKT1_PKS3_S7_PKiS9_iPKfSD_SB_iii
        .type           _ZN17fastertransformer18generic_activationINS_14SiluActivationE7__half2S2_EEvPT0_PKT1_PKS3_S7_PKiS9_iPKfSD_SB_iii,@function
        .size           _ZN17fastertransformer18generic_activationINS_14SiluActivationE7__half2S2_EEvPT0_PKT1_PKS3_S7_PKiS9_iPKfSD_SB_iii,(.L_x_247 - _ZN17fastertransformer18generic_activationINS_14SiluActivationE7__half2S2_EEvPT0_PKT1_PKS3_S7_PKiS9_iPKfSD_SB_iii)
        .other          _ZN17fastertransformer18generic_activationINS_14SiluActivationE7__half2S2_EEvPT0_PKT1_PKS3_S7_PKiS9_iPKfSD_SB_iii,@"STO_CUDA_ENTRY STV_DEFAULT"
_ZN17fastertransformer18generic_activationINS_14SiluActivationE7__half2S2_EEvPT0_PKT1_PKS3_S7_PKiS9_iPKfSD_SB_iii:
.text._ZN17fastertransformer18generic_activationINS_14SiluActivationE7__half2S2_EEvPT0_PKT1_PKS3_S7_PKiS9_iPKfSD_SB_iii:
        /* <DEDUP_REMOVED lines=29> */
.L_x_182:
        /* <DEDUP_REMOVED lines=19> */
[----:B------:R-:W-:Y:S02]  /*0300*/  ISETP.GE.AND P4, PT, R21, RZ, PT ;  /* 0x000000ff1500720c */ /* 0x000fe40003f86270 */
[----:B------:R-:W0:Y:S08]  /*0310*/  I2F.RP R22, R15 ;  /* 0x0000000f00167306 */ /* 0x000e300000209400 */
[----:B0-----:R-:W0:Y:S02]  /*0320*/  MUFU.RCP R22, R22 ;  /* 0x0000001600167308 */ /* 0x001e240000001000 */
[----:B0-----:R-:W-:-:S06]  /*0330*/  VIADD R16, R22, 0xffffffe ;  /* 0x0ffffffe16107836 */ /* 0x001fcc0000000000 */
[----:B------:R0:W1:Y:S02]  /*0340*/  F2I.FTZ.U32.TRUNC.NTZ R17, R16 ;  /* 0x0000001000117305 */ /* 0x000064000021f000 */
[----:B0-----:R-:W-:Y:S01]  /*0350*/  HFMA2.MMA R16, -RZ, RZ, 0, 0 ;  /* 0x00000000ff107435 */ /* 0x001fe200000001ff */
[----:B-1----:R-:W-:-:S04]  /*0360*/  IMAD.MOV R24, RZ, RZ, -R17 ;  /* 0x000000ffff187224 */ /* 0x002fc800078e0a11 */
[----:B------:R-:W-:Y:S01]  /*0370*/  IMAD R23, R24, R15, RZ ;  /* 0x0000000f18177224 */ /* 0x000fe200078e02ff */
[----:B------:R-:W-:-:S04]  /*0380*/  IABS R24, R21 ;  /* 0x0000001500187213 */ /* 0x000fc80000000000 */
        /* <DEDUP_REMOVED lines=8> */
[----:B------:R-:W-:-:S05]  /*0410*/  @!P3 IADD3 R22, R22, -R15, RZ ;  /* 0x8000000f1616b210 */ /* 0x000fca0007ffe0ff */
[----:B------:R-:W-:Y:S01]  /*0420*/  @!P4 IMAD.MOV R22, RZ, RZ, -R22 ;  /* 0x000000ffff16c224 */ /* 0x000fe200078e0a16 */
[----:B------:R-:W-:-:S05]  /*0430*/  @!P1 LOP3.LUT R22, RZ, R18, RZ, 0x33, !PT ;  /* 0x00000012ff169212 */ /* 0x000fca00078e33ff */
[----:B------:R-:W-:-:S06]  /*0440*/  IMAD.WIDE R16, R22, 0x4, R10 ;  /* 0x0000000416107825 */ /* 0x000fcc00078e020a */
[----:B------:R-:W2:Y:S02]  /*0450*/  LDG.E.CONSTANT R16, desc[UR8][R16.64] ;  /* 0x0000000810107981 */ /* 0x000ea4000c1e9900 */
[----:B--2--5:R-:W-:Y:S01]  /*0460*/  HADD2 R14, R14, R16 ;  /* 0x000000100e0e7230 */ /* 0x024fe20000000000 */
[----:B------:R-:W-:Y:S06]  /*0470*/  @!P0 BRA `(.L_x_178) ;  /* 0x0000000000248947 */ /* 0x000fec0003800000 */
[----:B------:R-:W-:Y:S02]  /*0480*/  SHF.R.S32.HI R15, RZ, 0x1f, R22 ;  /* 0x0000001fff0f7819 */ /* 0x000fe40000011416 */
[----:B------:R-:W-:-:S04]  /*0490*/  LEA R16, P0, R22, UR12, 0x2 ;  /* 0x0000000c16107c11 */ /* 0x000fc8000f8010ff */
[----:B------:R-:W-:-:S06]  /*04a0*/  LEA.HI.X R17, R22, UR13, R15, 0x2, P0 ;  /* 0x0000000d16117c11 */ /* 0x000fcc00080f140f */
[----:B------:R-:W2:Y:S02]  /*04b0*/  LDG.E.CONSTANT R17, desc[UR8][R16.64] ;  /* 0x0000000810117981 */ /* 0x000ea4000c1e9900 */
[----:B--2---:R-:W-:Y:S01]  /*04c0*/  HFMA2.MMA R20, R20, 1, 1, R17 ;  /* 0x3c003c0014147835 */ /* 0x004fe20000000011 */
[----:B------:R-:W-:Y:S10]  /*04d0*/  BRA `(.L_x_179) ;  /* 0x0000000000447947 */ /* 0x000ff40003800000 */
.L_x_177:
[----:B------:R-:W-:-:S04]  /*04e0*/  ISETP.NE.U32.AND P0, PT, RZ, UR6, PT ;  /* 0x00000006ff007c0c */ /* 0x000fc8000bf05070 */
[----:B------:R-:W-:-:S13]  /*04f0*/  ISETP.NE.AND.EX P0, PT, RZ, UR7, PT, P0 ;  /* 0x00000007ff007c0c */ /* 0x000fda000bf05300 */
[----:B------:R-:W-:Y:S05]  /*0500*/  @P0 BRA `(.L_x_179) ;  /* 0x0000000000380947 */ /* 0x000fea0003800000 */
.L_x_178:
[--C-:B-----5:R-:W-:Y:S02]  /*0510*/  HADD2.F32 R15, -RZ, R14.reuse.H0_H0 ;  /* 0x2000000eff0f7230 */ /* 0x120fe40000004100 */
[----:B------:R-:W-:-:S03]  /*0520*/  HADD2.F32 R17, -RZ, R14.H1_H1 ;  /* 0x3000000eff117230 */ /* 0x000fc60000004100 */
[----:B------:R-:W-:Y:S02]  /*0530*/  FMUL.FTZ R14, R15, -1.4426950216293334961 ;  /* 0xbfb8aa3b0f0e7820 */ /* 0x000fe40000410000 */
[----:B------:R-:W-:-:S04]  /*0540*/  FMUL.FTZ R23, R17, -1.4426950216293334961 ;  /* 0xbfb8aa3b11177820 */ /* 0x000fc80000410000 */
[----:B------:R-:W0:Y:S08]  /*0550*/  MUFU.EX2 R14, R14 ;  /* 0x0000000e000e7308 */ /* 0x000e300000000800 */
[----:B------:R-:W1:Y:S01]  /*0560*/  MUFU.EX2 R23, R23 ;  /* 0x0000001700177308 */ /* 0x000e620000000800 */
[----:B0-----:R-:W-:-:S07]  /*0570*/  FADD.FTZ R16, R14, 1 ;  /* 0x3f8000000e107421 */ /* 0x001fce0000010000 */
[----:B------:R-:W0:Y:S01]  /*0580*/  MUFU.RCP R16, R16 ;  /* 0x0000001000107308 */ /* 0x000e220000001000 */
[----:B-1----:R-:W-:-:S07]  /*0590*/  FADD.FTZ R24, R23, 1 ;  /* 0x3f80000017187421 */ /* 0x002fce0000010000 */
[----:B------:R-:W1:Y:S01]  /*05a0*/  MUFU.RCP R24, R24 ;  /* 0x0000001800187308 */ /* 0x000e620000001000 */
[----:B0-----:R-:W-:Y:S01]  /*05b0*/  FMUL.FTZ R22, R15, R16 ;  /* 0x000000100f167220 */ /* 0x001fe20000410000 */
[----:B-1----:R-:W-:-:S05]  /*05c0*/  FMUL.FTZ R17, R17, R24 ;  /* 0x0000001811117220 */ /* 0x002fca0000410000 */
[----:B------:R-:W-:Y:S01]  /*05d0*/  F2FP.F16.F32.PACK_AB R22, R17, R22 ;  /* 0x000000161116723e */ /* 0x000fe200000000ff */
[----:B------:R-:W-:Y:S06]  /*05e0*/  BRA `(.L_x_180) ;  /* 0x0000000000447947 */ /* 0x000fec0003800000 */
.L_x_179:
[--C-:B-----5:R-:W-:Y:S02]  /*05f0*/  HADD2.F32 R16, -RZ, R14.reuse.H0_H0 ;  /* 0x2000000eff107230 */ /* 0x120fe40000004100 */
[----:B------:R-:W-:Y:S02]  /*0600*/  HADD2.F32 R14, -RZ, R14.H1_H1 ;  /* 0x3000000eff0e7230 */ /* 0x000fe40000004100 */
[----:B------:R-:W-:Y:S02]  /*0610*/  HADD2.F32 R15, -RZ, R20.H0_H0 ;  /* 0x20000014ff0f7230 */ /* 0x000fe40000004100 */
[----:B------:R-:W-:Y:S01]  /*0620*/  FMUL.FTZ R17, R16, -1.4426950216293334961 ;  /* 0xbfb8aa3b10117820 */ /* 0x000fe20000410000 */
[----:B------:R-:W-:-:S05]  /*0630*/  FMUL.FTZ R24, R14, -1.4426950216293334961 ;  /* 0xbfb8aa3b0e187820 */ /* 0x000fca0000410000 */
[----:B------:R-:W0:Y:S08]  /*0640*/  MUFU.EX2 R17, R17 ;  /* 0x0000001100117308 */ /* 0x000e300000000800 */
[----:B------:R-:W1:Y:S01]  /*0650*/  MUFU.EX2 R24, R24 ;  /* 0x0000001800187308 */ /* 0x000e620000000800 */
[----:B0-----:R-:W-:-:S07]  /*0660*/  FADD.FTZ R23, R17, 1 ;  /* 0x3f80000011177421 */ /* 0x001fce0000010000 */
[----:B------:R-:W0:Y:S01]  /*0670*/  MUFU.RCP R23, R23 ;  /* 0x0000001700177308 */ /* 0x000e220000001000 */
[----:B-1----:R-:W-:-:S07]  /*0680*/  FADD.FTZ R25, R24, 1 ;  /* 0x3f80000018197421 */ /* 0x002fce0000010000 */
[----:B------:R-:W1:Y:S01]  /*0690*/  MUFU.RCP R25, R25 ;  /* 0x0000001900197308 */ /* 0x000e620000001000 */
[----:B0-----:R-:W-:Y:S01]  /*06a0*/  FMUL.FTZ R22, R16, R23 ;  /* 0x0000001710167220 */ /* 0x001fe20000410000 */
[----:B------:R-:W-:-:S03]  /*06b0*/  HADD2.F32 R16, -RZ, R20.H1_H1 ;  /* 0x30000014ff107230 */ /* 0x000fc60000004100 */
[----:B------:R-:W-:Y:S01]  /*06c0*/  FMUL.FTZ R15, R15, R22 ;  /* 0x000000160f0f7220 */ /* 0x000fe20000410000 */
[----:B-1----:R-:W-:-:S04]  /*06d0*/  FMUL.FTZ R27, R14, R25 ;  /* 0x000000190e1b7220 */ /* 0x002fc80000410000 */
[----:B------:R-:W-:-:S05]  /*06e0*/  FMUL.FTZ R16, R16, R27 ;  /* 0x0000001b10107220 */ /* 0x000fca0000410000 */
[----:B------:R-:W-:-:S07]  /*06f0*/  F2FP.F16.F32.PACK_AB R22, R16, R15 ;  /* 0x0000000f1016723e */ /* 0x000fce00000000ff */
.L_x_180:
[----:B------:R-:W-:-:S04]  /*0700*/  ISETP.NE.U32.AND P0, PT, RZ, UR14, PT ;  /* 0x0000000eff007c0c */ /* 0x000fc8000bf05070 */
[----:B------:R-:W-:-:S13]  /*0710*/  ISETP.NE.AND.EX P0, PT, RZ, UR15, PT, P0 ;  /* 0x0000000fff007c0c */ /* 0x000fda000bf05300 */
[----:B------:R-:W-:Y:S05]  /*0720*/  @!P0 BRA `(.L_x_181) ;  /* 0x0000000400088947 */ /* 0x000fea0003800000 */
[----:B------:R-:W-:Y:S02]  /*0730*/  IABS R16, R18 ;  /* 0x0000001200107213 */ /* 0x000fe40000000000 */
        /* <DEDUP_REMOVED lines=8> */
[----:B------:R-:W-:Y:S02]  /*07c0*/  ISETP.GE.AND P3, PT, R17, RZ, PT ;  /* 0x000000ff1100720c */ /* 0x000fe40003f66270 */
[----:B0-----:R-:W-:Y:S01]  /*07d0*/  MOV R14, RZ ;  /* 0x000000ff000e7202 */ /* 0x001fe20000000f00 */
[----:B-1----:R-:W-:-:S04]  /*07e0*/  IMAD.MOV R23, RZ, RZ, -R15 ;  /* 0x000000ffff177224 */ /* 0x002fc800078e0a0f */
[----:B------:R-:W-:-:S04]  /*07f0*/  IMAD R23, R23, R16, RZ ;  /* 0x0000001017177224 */ /* 0x000fc800078e02ff */
[----:B------:R-:W-:-:S06]  /*0800*/  IMAD.HI.U32 R23, R15, R23, R14 ;  /* 0x000000170f177227 */ /* 0x000fcc00078e000e */
[----:B------:R-:W-:Y:S01]  /*0810*/  IMAD.HI.U32 R24, R23, R25, RZ ;  /* 0x0000001917187227 */ /* 0x000fe200078e00ff */
[----:B------:R-:W-:-:S03]  /*0820*/  LOP3.LUT R23, RZ, R18, RZ, 0x33, !PT ;  /* 0x00000012ff177212 */ /* 0x000fc600078e33ff */
        /* <DEDUP_REMOVED lines=8> */
[----:B------:R-:W-:-:S05]  /*08b0*/  @P4 IADD3 R24, R24, 0x1, RZ ;  /* 0x0000000118184810 */ /* 0x000fca0007ffe0ff */
[----:B------:R-:W-:-:S05]  /*08c0*/  @!P3 IMAD.MOV R24, RZ, RZ, -R24 ;  /* 0x000000ffff18b224 */ /* 0x000fca00078e0a18 */
[----:B------:R-:W-:Y:S01]  /*08d0*/  SEL R27, R23, R24, !P1 ;  /* 0x00000018171b7207 */ /* 0x000fe20004800000 */
[----:B------:R-:W-:-:S04]  /*08e0*/  HFMA2.MMA R24, -RZ, RZ, 0, 0 ;  /* 0x00000000ff187435 */ /* 0x000fc800000001ff */
[----:B0-----:R-:W-:-:S06]  /*08f0*/  @P0 IMAD.WIDE R14, R27, 0x4, R14 ;  /* 0x000000041b0e0825 */ /* 0x001fcc00078e020e */
[----:B------:R-:W2:Y:S01]  /*0900*/  @P0 LDG.E.CONSTANT R24, desc[UR8][R14.64] ;  /* 0x000000080e180981 */ /* 0x000ea2000c1e9900 */
[----:B------:R-:W-:Y:S02]  /*0910*/  IABS R26, R19 ;  /* 0x00000013001a7213 */ /* 0x000fe40000000000 */
[----:B------:R-:W-:Y:S02]  /*0920*/  ISETP.GT.U32.AND P0, PT, R16, R25, PT ;  /* 0x000000191000720c */ /* 0x000fe40003f04070 */
[----:B------:R-:W0:Y:S01]  /*0930*/  I2F.RP R29, R26 ;  /* 0x0000001a001d7306 */ /* 0x000e220000209400 */
[----:B------:R-:W-:-:S07]  /*0940*/  IADD3 R16, R25, -R16, RZ ;  /* 0x8000001019107210 */ /* 0x000fce0007ffe0ff */
[----:B0-----:R-:W0:Y:S02]  /*0950*/  MUFU.RCP R29, R29 ;  /* 0x0000001d001d7308 */ /* 0x001e240000001000 */
[----:B0-----:R-:W-:-:S06]  /*0960*/  VIADD R17, R29, 0xffffffe ;  /* 0x0ffffffe1d117836 */ /* 0x001fcc0000000000 */
[----:B------:R-:W0:Y:S01]  /*0970*/  F2I.FTZ.U32.TRUNC.NTZ R17, R17 ;  /* 0x0000001100117305 */ /* 0x000e22000021f000 */
[----:B--2---:R-:W-:Y:S01]  /*0980*/  IADD3 R28, R27, R24, RZ ;  /* 0x000000181b1c7210 */ /* 0x004fe20007ffe0ff */
[----:B0-----:R-:W-:Y:S01]  /*0990*/  IMAD.MOV R27, RZ, RZ, -R17 ;  /* 0x000000ffff1b7224 */ /* 0x001fe200078e0a11 */
[----:B------:R-:W-:Y:S01]  /*09a0*/  SEL R24, R16, R25, !P0 ;  /* 0x0000001910187207 */ /* 0x000fe20004000000 */
[----:B------:R-:W-:Y:S02]  /*09b0*/  IMAD.MOV.U32 R16, RZ, RZ, RZ ;  /* 0x000000ffff107224 */ /* 0x000fe400078e00ff */
[----:B------:R-:W-:-:S04]  /*09c0*/  IMAD R15, R27, R26, RZ ;  /* 0x0000001a1b0f7224 */ /* 0x000fc800078e02ff */
        /* <DEDUP_REMOVED lines=8> */
[----:B------:R-:W-:Y:S01]  /*0a50*/  @!P4 IMAD.IADD R15, R15, 0x1, -R26 ;  /* 0x000000010f0fc824 */ /* 0x000fe200078e0a1a */
[----:B------:R-:W-:Y:S02]  /*0a60*/  @!P4 IADD3 R16, R16, 0x1, RZ ;  /* 0x000000011010c810 */ /* 0x000fe40007ffe0ff */
[----:B------:R-:W-:Y:S02]  /*0a70*/  ISETP.NE.AND P4, PT, R19, RZ, PT ;  /* 0x000000ff1300720c */ /* 0x000fe40003f85270 */
[----:B------:R-:W-:-:S13]  /*0a80*/  ISETP.GE.U32.AND P0, PT, R15, R26, PT ;  /* 0x0000001a0f00720c */ /* 0x000fda0003f06070 */
[----:B------:R-:W-:-:S05]  /*0a90*/  @P0 VIADD R16, R16, 0x1 ;  /* 0x0000000110100836 */ /* 0x000fca0000000000 */
[----:B------:R-:W-:Y:S02]  /*0aa0*/  @!P3 IADD3 R16, -R16, RZ, RZ ;  /* 0x000000ff1010b210 */ /* 0x000fe40007ffe1ff */
        /* <DEDUP_REMOVED lines=9> */
[----:B--2---:R-:W-:-:S07]  /*0b40*/  HMUL2 R22, R22, R16 ;  /* 0x0000001016167232 */ /* 0x004fce0000000000 */
.L_x_181:
[----:B------:R-:W0:Y:S02]  /*0b50*/  @!P2 LDC.64 R14, c[0x0][0x250] ;  /* 0x00009400ff0eab82 */ /* 0x000e240000000a00 */
[----:B0-----:R-:W2:Y:S01]  /*0b60*/  @!P2 LDG.E.CONSTANT R15, desc[UR8][R14.64] ;  /* 0x000000080e0fa981 */ /* 0x001ea2000c1e9900 */
[--C-:B------:R-:W-:Y:S01]  /*0b70*/  @!P2 HADD2.F32 R16, -RZ, R22.reuse.H0_H0 ;  /* 0x20000016ff10a230 */ /* 0x100fe20000004100 */
[----:B------:R-:W-:Y:S02]  /*0b80*/  IADD3 R21, R21, UR5, RZ ;  /* 0x0000000515157c10 */ /* 0x000fe4000fffe0ff */
[----:B------:R0:W-:Y:S02]  /*0b90*/  @P2 STG.E desc[UR8][R2.64], R22 ;  /* 0x0000001602002986 */ /* 0x0001e4000c101908 */
        /* <DEDUP_REMOVED lines=12> */
.L_x_176:
[----:B------:R-:W-:Y:S05]  /*0c60*/  EXIT ;  /* 0x000000000000794d */ /* 0x000fea0003800000 */
.L_x_183:
        /* <DEDUP_REMOVED lines=9> */
.L_x_247:


//--------------------- .text._ZN17fastertransformer18generic_activationINS_14SiluActivationEffEEvPT0_PKT1_PKS2_S6_PKiS8_iPKfSC_SA_iii --------------------------
	.section	.text._ZN17fastertransformer18generic_activationINS_14SiluActivationEffEEvPT0_PKT1_PKS2_S6_PKiS8_iPKfSC_SA_iii,"ax",@progbits
	.align	128
        .global         _ZN17fastertransformer18generic_activationINS_14SiluActivationEffEEvPT0_PKT1_PKS2_S6_PKiS8_iPKfSC_SA_iii
        .type           _ZN17fastertransformer18generic_activationINS_14SiluActivationEffEEvPT0_PKT1_PKS2_S6_PKiS8_iPKfSC_SA_iii,@function
        .size           _ZN17fastertransformer18generic_activationINS_14SiluActivationEffEEvPT0_PKT1_PKS2_S6_PKiS8_iPKfSC_SA_iii,(.L_x_248 - _ZN17fastertransformer18generic_activationINS_14SiluActivationEffEEvPT0_PKT1_PKS2_S6_PKiS8_iPKfSC_SA_iii)
        .other          _ZN17fastertransformer18generic_activationINS_14SiluActivationEffEEvPT0_PKT1_PKS2_S6_PKiS8_iPKfSC_SA_iii,@"STO_CUDA_ENTRY STV_DEFAULT"
_ZN17fastertransformer18generic_activationINS_14SiluActivationEffEEvPT0_PKT1_PKS2_S6_PKiS8_iPKfSC_SA_iii:
.text._ZN17fastertransformer18generic_activationINS_14SiluActivationEffEEvPT0_PKT1_PKS2_S6_PKiS8_iPKfSC_SA_iii:
        /* <DEDUP_REMOVED lines=29> */
.L_x_187:
[----:B------:R-:W-:Y:S02]  /*01d0*/  SHF.R.S32.HI R22, RZ, 0x1f, R17 ;  /* 0x0000001fff167819 */ /* 0x000fe40000011411 */
[----:B0-----:R-:W-:-:S04]  /*01e0*/  IADD3 R4, P0, R17, UR6, RZ ;  /* 0x0000000611047c10 */ /* 0x001fc8000ff1e0ff */
[----:B------:R-:W-:Y:S02]  /*01f0*/  IADD3.X R5, R22, UR7, RZ, P0, !PT ;  /* 0x0000000716057c10 */ /* 0x000fe400087fe4ff */
[----:B------:R-:W-:-:S03]  /*0200*/  ISETP.NE.U32.AND P0, PT, RZ, UR10, PT ;  /* 0x0000000aff007c0c */ /* 0x000fc6000bf05070 */
[----:B------:R-:W2:Y:S01]  /*0210*/  @!P2 LDG.E.S8 R20, desc[UR8][R4.64] ;  /* 0x000000080414a981 */ /* 0x000ea2000c1e1300 */
[----:B------:R-:W-:Y:S01]  /*0220*/  ISETP.NE.AND.EX P0, PT, RZ, UR11, PT, P0 ;  /* 0x0000000bff007c0c */ /* 0x000fe2000bf05300 */
[----:B-1----:R-:W-:-:S05]  /*0230*/  IMAD.WIDE R2, R17, 0x4, R12 ;  /* 0x0000000411027825 */ /* 0x002fca00078e020c */
[----:B-----5:R0:W5:Y:S07]  /*0240*/  @P2 LDG.E R23, desc[UR8][R2.64] ;  /* 0x0000000802172981 */ /* 0x02016e000c1e1900 */
        /* <DEDUP_REMOVED lines=21> */
[C---:B------:R-:W-:Y:S02]  /*03a0*/  IMAD R21, R20.reuse, R19, R22 ;  /* 0x0000001314157224 */ /* 0x040fe400078e0216 */
[----:B------:R-:W0:Y:S03]  /*03b0*/  @P0 LDC.64 R18, c[0x0][0x228] ;  /* 0x00008a00ff120b82 */ /* 0x000e260000000a00 */
[----:B------:R-:W-:-:S13]  /*03c0*/  ISETP.GT.U32.AND P1, PT, R20, R21, PT ;  /* 0x000000151400720c */ /* 0x000fda0003f24070 */
[----:B------:R-:W-:Y:S01]  /*03d0*/  @!P1 IMAD.IADD R21, R21, 0x1, -R20 ;  /* 0x0000000115159824 */ /* 0x000fe200078e0a14 */
[----:B------:R-:W-:-:S04]  /*03e0*/  ISETP.NE.AND P1, PT, R14, RZ, PT ;  /* 0x000000ff0e00720c */ /* 0x000fc80003f25270 */
[----:B------:R-:W-:-:S13]  /*03f0*/  ISETP.GT.U32.AND P3, PT, R20, R21, PT ;  /* 0x000000151400720c */ /* 0x000fda0003f64070 */
[----:B------:R-:W-:-:S05]  /*0400*/  @!P3 IMAD.IADD R21, R21, 0x1, -R20 ;  /* 0x000000011515b824 */ /* 0x000fca00078e0a14 */
[----:B------:R-:W-:-:S05]  /*0410*/  MOV R25, R21 ;  /* 0x0000001500197202 */ /* 0x000fca0000000f00 */
[----:B------:R-:W-:Y:S01]  /*0420*/  @!P4 IMAD.MOV R25, RZ, RZ, -R25 ;  /* 0x000000ffff19c224 */ /* 0x000fe200078e0a19 */
[----:B------:R-:W-:-:S04]  /*0430*/  @!P1 LOP3.LUT R25, RZ, R14, RZ, 0x33, !PT ;  /* 0x0000000eff199212 */ /* 0x000fc800078e33ff */
[----:B------:R-:W-:Y:S01]  /*0440*/  SHF.R.S32.HI R22, RZ, 0x1f, R25 ;  /* 0x0000001fff167819 */ /* 0x000fe20000011419 */
[C---:B------:R-:W-:Y:S01]  /*0450*/  IMAD.WIDE R20, R25.reuse, 0x4, R10 ;  /* 0x0000000419147825 */ /* 0x040fe200078e020a */
[----:B0-----:R-:W-:-:S04]  /*0460*/  @P0 LEA R18, P1, R25, R18, 0x2 ;  /* 0x0000001219120211 */ /* 0x001fc800078210ff */
[----:B------:R-:W-:Y:S01]  /*0470*/  @P0 LEA.HI.X R19, R25, R19, R22, 0x2, P1 ;  /* 0x0000001319130211 */ /* 0x000fe200008f1416 */
[----:B------:R-:W2:Y:S05]  /*0480*/  LDG.E.CONSTANT R20, desc[UR8][R20.64] ;  /* 0x0000000814147981 */ /* 0x000eaa000c1e9900 */
[----:B------:R-:W3:Y:S01]  /*0490*/  @P0 LDG.E.CONSTANT R19, desc[UR8][R18.64] ;  /* 0x0000000812130981 */ /* 0x000ee2000c1e9900 */
[----:B--2--5:R-:W-:Y:S01]  /*04a0*/  FADD.FTZ R23, R23, R20 ;  /* 0x0000001417177221 */ /* 0x024fe20000010000 */
[----:B---3--:R-:W-:-:S07]  /*04b0*/  @P0 FADD.FTZ R16, R16, R19 ;  /* 0x0000001310100221 */ /* 0x008fce0000010000 */
.L_x_185:
[----:B-----5:R-:W-:Y:S01]  /*04c0*/  FMUL.FTZ R18, R23, -1.4426950216293334961 ;  /* 0xbfb8aa3b17127820 */ /* 0x020fe20000410000 */
[----:B------:R-:W-:Y:S02]  /*04d0*/  ISETP.NE.U32.AND P1, PT, RZ, UR14, PT ;  /* 0x0000000eff007c0c */ /* 0x000fe4000bf25070 */
[----:B------:R-:W-:Y:S02]  /*04e0*/  ISETP.NE.U32.AND P0, PT, RZ, UR10, PT ;  /* 0x0000000aff007c0c */ /* 0x000fe4000bf05070 */
[----:B------:R-:W-:Y:S01]  /*04f0*/  ISETP.NE.AND.EX P1, PT, RZ, UR15, PT, P1 ;  /* 0x0000000fff007c0c */ /* 0x000fe2000bf25310 */
[----:B------:R-:W0:Y:S01]  /*0500*/  MUFU.EX2 R18, R18 ;  /* 0x0000001200127308 */ /* 0x000e220000000800 */
[----:B------:R-:W-:Y:S01]  /*0510*/  ISETP.NE.AND.EX P0, PT, RZ, UR11, PT, P0 ;  /* 0x0000000bff007c0c */ /* 0x000fe2000bf05300 */
[----:B0-----:R-:W-:-:S06]  /*0520*/  FADD.FTZ R19, R18, 1 ;  /* 0x3f80000012137421 */ /* 0x001fcc0000010000 */
[----:B------:R-:W0:Y:S02]  /*0530*/  MUFU.RCP R20, R19 ;  /* 0x0000001300147308 */ /* 0x000e240000001000 */
[----:B0-----:R-:W-:-:S04]  /*0540*/  FMUL.FTZ R23, R20, R23 ;  /* 0x0000001714177220 */ /* 0x001fc80000410000 */
[----:B------:R-:W-:Y:S01]  /*0550*/  @P0 FMUL.FTZ R23, R16, R23 ;  /* 0x0000001710170220 */ /* 0x000fe20000410000 */
[----:B------:R-:W-:Y:S06]  /*0560*/  @!P1 BRA `(.L_x_186) ;  /* 0x00000004000c9947 */ /* 0x000fec0003800000 */
        /* <DEDUP_REMOVED lines=66> */
[----:B--2---:R-:W-:-:S07]  /*0990*/  FMUL.FTZ R23, R23, R20 ;  /* 0x0000001417177220 */ /* 0x004fce0000410000 */
.L_x_186:
[----:B------:R-:W0:Y:S02]  /*09a0*/  @!P2 LDC.64 R18, c[0x0][0x250] ;  /* 0x00009400ff12ab82 */ /* 0x000e240000000a00 */
[----:B0-----:R-:W2:Y:S01]  /*09b0*/  @!P2 LDG.E.CONSTANT R18, desc[UR8][R18.64] ;  /* 0x000000081212a981 */ /* 0x001ea2000c1e9900 */
[----:B------:R-:W-:-:S03]  /*09c0*/  VIADD R17, R17, UR5 ;  /* 0x0000000511117c36 */ /* 0x000fc60008000000 */
[----:B------:R0:W-:Y:S02]  /*09d0*/  @P2 STG.E desc[UR8][R2.64], R23 ;  /* 0x0000001702002986 */ /* 0x0001e4000c101908 */
        /* <DEDUP_REMOVED lines=8> */
.L_x_184:
[----:B------:R-:W-:Y:S05]  /*0a60*/  EXIT ;  /* 0x000000000000794d */ /* 0x000fea0003800000 */
.L_x_188:
        /* <DEDUP_REMOVED lines=9> */
.L_x_248:


//--------------------- .text._ZN17fastertransformer18generic_activationINS_14ReluActivationE7__half2S2_EEvPT0_PKT1_PKS3_S7_PKiS9_iPKfSD_SB_iii --------------------------
	.section	.text._ZN17fastertransformer18generic_activationINS_14ReluActivationE7__half2S2_EEvPT0_PKT1_PKS3_S7_PKiS9_iPKfSD_SB_iii,"ax",@progbits
	.align	128
        .global         _ZN17fastertransformer18generic_activationINS_14ReluActivationE7__half2S2_EEvPT0_PKT1_PKS3_S7_PKiS9_iPKfSD_SB_iii
        .type           _ZN17fastertransformer18generic_activationINS_14ReluActivationE7__half2S2_EEvPT0_PKT1_PKS3_S7_PKiS9_iPKfSD_SB_iii,@function
        .size           _ZN17fastertransformer18generic_activationINS_14ReluActivationE7__half2S2_EEvPT0_PKT1_PKS3_S7_PKiS9_iPKfSD_SB_iii,(.L_x_249 - _ZN17fastertransformer18generic_activationINS_14ReluActivationE7__half2S2_EEvPT0_PKT1_PKS3_S7_PKiS9_iPKfSD_SB_iii)
        .other          _ZN17fastertransformer18generic_activationINS_14ReluActivationE7__half2S2_EEvPT0_PKT1_PKS3_S7_PKiS9_iPKfSD_SB_iii,@"STO_CUDA_ENTRY STV_DEFAULT"
_ZN17fastertransformer18generic_activationINS_14ReluActivationE7__half2S2_EEvPT0_PKT1_PKS3_S7_PKiS9_iPKfSD_SB_iii:
.text._ZN17fastertransformer18generic_activationINS_14ReluActivationE7__half2S2_EEvPT0_PKT1_PKS3_S7_PKiS9_iPKfSD_SB_iii:
        /* <DEDUP_REMOVED lines=29> */
.L_x_195:
[----:B0-----:R-:W-:-:S05]  /*01d0*/  IMAD.WIDE R4, R21, 0x2, R12 ;  /* 0x0000000215047825 */ /* 0x001fca00078e020c */
[----:B------:R-:W2:Y:S01]  /*01e0*/  @!P2 LDG.E.U16 R22, desc[UR8][R4.64] ;  /* 0x000000080416a981 */ /* 0x000ea2000c1e1500 */
[----:B-1----:R-:W-:Y:S01]  /*01f0*/  IMAD.WIDE R2, R21, 0x4, R12 ;  /* 0x0000000415027825 */ /* 0x002fe200078e020c */
[----:B------:R-:W-:-:S04]  /*0200*/  ISETP.NE.U32.AND P0, PT, RZ, UR6, PT ;  /* 0x00000006ff007c0c */ /* 0x000fc8000bf05070 */
[----:B------:R-:W3:Y:S01]  /*0210*/  @P2 LDG.E R24, desc[UR8][R2.64] ;  /* 0x0000000802182981 */ /* 0x000ee2000c1e1900 */
[----:B------:R-:W-:Y:S02]  /*0220*/  ISETP.NE.AND.EX P0, PT, RZ, UR7, PT, P0 ;  /* 0x00000007ff007c0c */ /* 0x000fe4000bf05300 */
[----:B------:R-:W-:-:S11]  /*0230*/  SHF.R.S32.HI R16, RZ, 0x1f, R21 ;  /* 0x0000001fff107819 */ /* 0x000fd60000011415 */
[----:B------:R-:W-:-:S04]  /*0240*/  @P0 LEA R14, P1, R21, UR6, 0x2 ;  /* 0x00000006150e0c11 */ /* 0x000fc8000f8210ff */
[----:B------:R-:W-:Y:S02]  /*0250*/  @P0 LEA.HI.X R15, R21, UR7, R16, 0x2, P1 ;  /* 0x00000007150f0c11 */ /* 0x000fe400088f1410 */
[----:B------:R-:W-:-:S03]  /*0260*/  ISETP.NE.U32.AND P1, PT, RZ, UR10, PT ;  /* 0x0000000aff007c0c */ /* 0x000fc6000bf25070 */
[----:B-----5:R0:W5:Y:S01]  /*0270*/  @P0 LDG.E.CONSTANT R20, desc[UR8][R14.64] ;  /* 0x000000080e140981 */ /* 0x020162000c1e9900 */
[----:B------:R-:W-:Y:S01]  /*0280*/  ISETP.NE.AND.EX P1, PT, RZ, UR11, PT, P1 ;  /* 0x0000000bff007c0c */ /* 0x000fe2000bf25310 */
[----:B--2---:R-:W1:Y:S08]  /*0290*/  @!P2 I2F.S8 R17, R22 ;  /* 0x000000160011a306 */ /* 0x004e700000001400 */
[----:B------:R-:W2:Y:S01]  /*02a0*/  @!P2 I2F.S8 R23, R22.B1 ;  /* 0x100000160017a306 */ /* 0x000ea20000001400 */
[-C--:B-1----:R-:W-:Y:S01]  /*02b0*/  @!P2 FMUL.FTZ R17, R17, R0.reuse ;  /* 0x000000001111a220 */ /* 0x082fe20000410000 */
[----:B--2---:R-:W-:-:S05]  /*02c0*/  @!P2 FMUL.FTZ R16, R23, R0 ;  /* 0x000000001710a220 */ /* 0x004fca0000410000 */
[----:B0-----:R-:W-:Y:S02]  /*02d0*/  @!P2 F2FP.F16.F32.PACK_AB R15, R16, R17 ;  /* 0x00000011100fa23e */ /* 0x001fe400000000ff */
[C---:B---3--:R-:W-:Y:S02]  /*02e0*/  @P2 PRMT R17, R24.reuse, 0x7632, R17 ;  /* 0x0000763218112816 */ /* 0x048fe40000000011 */
[----:B------:R-:W-:Y:S02]  /*02f0*/  @P2 PRMT R16, R24, 0x7610, R16 ;  /* 0x0000761018102816 */ /* 0x000fe40000000010 */
[C---:B------:R-:W-:Y:S02]  /*0300*/  @!P2 PRMT R17, R15.reuse, 0x7632, R17 ;  /* 0x000076320f11a816 */ /* 0x040fe40000000011 */
[----:B------:R-:W-:Y:S01]  /*0310*/  @!P2 PRMT R16, R15, 0x7610, R16 ;  /* 0x000076100f10a816 */ /* 0x000fe20000000010 */
[----:B------:R-:W-:Y:S06]  /*0320*/  @!P1 BRA `(.L_x_190) ;  /* 0x0000000000889947 */ /* 0x000fec0003800000 */
        /* <DEDUP_REMOVED lines=19> */
[----:B------:R-:W-:-:S04]  /*0460*/  IMAD.MOV.U32 R23, RZ, RZ, R15 ;  /* 0x000000ffff177224 */ /* 0x000fc800078e000f */
[----:B------:R-:W-:Y:S01]  /*0470*/  @!P4 IMAD.MOV R23, RZ, RZ, -R23 ;  /* 0x000000ffff17c224 */ /* 0x000fe200078e0a17 */
[----:B------:R-:W-:-:S05]  /*0480*/  @!P1 LOP3.LUT R23, RZ, R18, RZ, 0x33, !PT ;  /* 0x00000012ff179212 */ /* 0x000fca00078e33ff */
[----:B------:R-:W-:-:S06]  /*0490*/  IMAD.WIDE R14, R23, 0x4, R10 ;  /* 0x00000004170e7825 */ /* 0x000fcc00078e020a */
[----:B------:R-:W2:Y:S01]  /*04a0*/  LDG.E.CONSTANT R14, desc[UR8][R14.64] ;  /* 0x000000080e0e7981 */ /* 0x000ea2000c1e9900 */
[----:B------:R-:W-:-:S06]  /*04b0*/  PRMT R17, R16, 0x5410, R17 ;  /* 0x0000541010117816 */ /* 0x000fcc0000000011 */
[----:B--2---:R-:W-:-:S10]  /*04c0*/  HFMA2.MMA R16, R17, 1, 1, R14 ;  /* 0x3c003c0011107835 */ /* 0x004fd4000000000e */
[----:B------:R-:W-:Y:S01]  /*04d0*/  PRMT R17, R16, 0x7632, R17 ;  /* 0x0000763210117816 */ /* 0x000fe20000000011 */
[----:B------:R-:W-:Y:S06]  /*04e0*/  @!P0 BRA `(.L_x_191) ;  /* 0x0000000000248947 */ /* 0x000fec0003800000 */
[----:B------:R-:W-:Y:S02]  /*04f0*/  SHF.R.S32.HI R22, RZ, 0x1f, R23 ;  /* 0x0000001fff167819 */ /* 0x000fe40000011417 */
[----:B------:R-:W-:-:S04]  /*0500*/  LEA R14, P0, R23, UR12, 0x2 ;  /* 0x0000000c170e7c11 */ /* 0x000fc8000f8010ff */
[----:B------:R-:W-:-:S06]  /*0510*/  LEA.HI.X R15, R23, UR13, R22, 0x2, P0 ;  /* 0x0000000d170f7c11 */ /* 0x000fcc00080f1416 */
[----:B------:R-:W2:Y:S02]  /*0520*/  LDG.E.CONSTANT R15, desc[UR8][R14.64] ;  /* 0x000000080e0f7981 */ /* 0x000ea4000c1e9900 */
[----:B--2--5:R-:W-:Y:S01]  /*0530*/  HADD2 R20, R20, R15 ;  /* 0x0000000f14147230 */ /* 0x024fe20000000000 */
[----:B------:R-:W-:Y:S06]  /*0540*/  BRA `(.L_x_192) ;  /* 0x0000000000247947 */ /* 0x000fec0003800000 */
.L_x_190:
[----:B------:R-:W-:-:S04]  /*0550*/  ISETP.NE.U32.AND P0, PT, RZ, UR6, PT ;  /* 0x00000006ff007c0c */ /* 0x000fc8000bf05070 */
[----:B------:R-:W-:-:S13]  /*0560*/  ISETP.NE.AND.EX P0, PT, RZ, UR7, PT, P0 ;  /* 0x00000007ff007c0c */ /* 0x000fda000bf05300 */
[----:B------:R-:W-:Y:S05]  /*0570*/  @P0 BRA `(.L_x_192) ;  /* 0x0000000000180947 */ /* 0x000fea0003800000 */
.L_x_191:
[----:B------:R-:W-:-:S05]  /*0580*/  PRMT R14, R16, 0x5410, R17 ;  /* 0x00005410100e7816 */ /* 0x000fca0000000011 */
[----:B------:R-:W-:-:S05]  /*0590*/  HSETP2.GT.AND P0, P1, R14, RZ.H0_H0, PT ;  /* 0x200000ff0e007234 */ /* 0x000fca0003904000 */
[----:B------:R-:W-:Y:S02]  /*05a0*/  SEL R16, R16, RZ, P0 ;  /* 0x000000ff10107207 */ /* 0x000fe40000000000 */
[----:B------:R-:W-:-:S04]  /*05b0*/  SEL R17, R17, RZ, P1 ;  /* 0x000000ff11117207 */ /* 0x000fc80000800000 */
[----:B------:R-:W-:Y:S01]  /*05c0*/  PRMT R22, R16, 0x5410, R17 ;  /* 0x0000541010167816 */ /* 0x000fe20000000011 */
[----:B------:R-:W-:Y:S06]  /*05d0*/  BRA `(.L_x_193) ;  /* 0x0000000000187947 */ /* 0x000fec0003800000 */
.L_x_192:
[----:B------:R-:W-:-:S05]  /*05e0*/  PRMT R14, R16, 0x5410, R17 ;  /* 0x00005410100e7816 */ /* 0x000fca0000000011 */
[----:B------:R-:W-:-:S05]  /*05f0*/  HSETP2.GT.AND P0, P1, R14, RZ.H0_H0, PT ;  /* 0x200000ff0e007234 */ /* 0x000fca0003904000 */
[----:B------:R-:W-:Y:S02]  /*0600*/  SEL R15, R17, RZ, P1 ;  /* 0x000000ff110f7207 */ /* 0x000fe40000800000 */
[----:B------:R-:W-:-:S04]  /*0610*/  SEL R16, R16, RZ, P0 ;  /* 0x000000ff10107207 */ /* 0x000fc80000000000 */
[----:B------:R-:W-:-:S05]  /*0620*/  PRMT R15, R16, 0x5410, R15 ;  /* 0x00005410100f7816 */ /* 0x000fca000000000f */
[----:B-----5:R-:W-:-:S07]  /*0630*/  HMUL2 R22, R15, R20 ;  /* 0x000000140f167232 */ /* 0x020fce0000000000 */
.L_x_193:
        /* <DEDUP_REMOVED lines=16> */
[----:B------:R-:W-:Y:S02]  /*0740*/  IMAD.HI.U32 R23, R15, R23, R14 ;  /* 0x000000170f177227 */ /* 0x000fe400078e000e */
[----:B------:R-:W0:Y:S04]  /*0750*/  @P0 LDC.64 R14, c[0x0][0x258] ;  /* 0x00009600ff0e0b82 */ /* 0x000e280000000a00 */
[----:B------:R-:W-:Y:S01]  /*0760*/  IMAD.HI.U32 R24, R23, R26, RZ ;  /* 0x0000001a17187227 */ /* 0x000fe200078e00ff */
[----:B------:R-:W-:-:S03]  /*0770*/  LOP3.LUT R23, RZ, R18, RZ, 0x33, !PT ;  /* 0x00000012ff177212 */ /* 0x000fc600078e33ff */
[----:B------:R-:W-:-:S04]  /*0780*/  IMAD.MOV R25, RZ, RZ, -R24 ;  /* 0x000000ffff197224 */ /* 0x000fc800078e0a18 */
[----:B------:R-:W-:-:S05]  /*0790*/  IMAD R25, R16, R25, R26 ;  /* 0x0000001910197224 */ /* 0x000fca00078e021a */
[----:B------:R-:W-:-:S13]  /*07a0*/  ISETP.GT.U32.AND P1, PT, R16, R25, PT ;  /* 0x000000191000720c */ /* 0x000fda0003f24070 */
[----:B------:R-:W-:Y:S02]  /*07b0*/  @!P1 IMAD.IADD R25, R25, 0x1, -R16 ;  /* 0x0000000119199824 */ /* 0x000fe400078e0a10 */
[----:B------:R-:W-:Y:S01]  /*07c0*/  @!P1 VIADD R24, R24, 0x1 ;  /* 0x0000000118189836 */ /* 0x000fe20000000000 */
[----:B------:R-:W-:Y:S02]  /*07d0*/  ISETP.NE.AND P1, PT, R18, RZ, PT ;  /* 0x000000ff1200720c */ /* 0x000fe40003f25270 */
[----:B------:R-:W-:-:S13]  /*07e0*/  ISETP.GE.U32.AND P4, PT, R25, R16, PT ;  /* 0x000000101900720c */ /* 0x000fda0003f86070 */
[----:B------:R-:W-:-:S04]  /*07f0*/  @P4 VIADD R24, R24, 0x1 ;  /* 0x0000000118184836 */ /* 0x000fc80000000000 */
[----:B------:R-:W-:-:S05]  /*0800*/  @!P3 IMAD.MOV R24, RZ, RZ, -R24 ;  /* 0x000000ffff18b224 */ /* 0x000fca00078e0a18 */
[----:B------:R-:W-:Y:S01]  /*0810*/  SEL R27, R23, R24, !P1 ;  /* 0x00000018171b7207 */ /* 0x000fe20004800000 */
[----:B------:R-:W-:-:S04]  /*0820*/  IMAD.MOV.U32 R24, RZ, RZ, RZ ;  /* 0x000000ffff187224 */ /* 0x000fc800078e00ff */
[----:B0-----:R-:W-:-:S05]  /*0830*/  @P0 IMAD.WIDE R14, R27, 0x4, R14 ;  /* 0x000000041b0e0825 */ /* 0x001fca00078e020e */
[----:B------:R-:W2:Y:S01]  /*0840*/  @P0 LDG.E.CONSTANT R24, desc[UR8][R14.64] ;  /* 0x000000080e180981 */ /* 0x000ea2000c1e9900 */
[----:B------:R-:W-:Y:S02]  /*0850*/  IABS R26, R19 ;  /* 0x00000013001a7213 */ /* 0x000fe40000000000 */
[----:B------:R-:W-:Y:S01]  /*0860*/  ISETP.GT.U32.AND P0, PT, R16, R25, PT ;  /* 0x000000191000720c */ /* 0x000fe20003f04070 */
[----:B------:R-:W-:Y:S01]  /*0870*/  IMAD.IADD R16, R25, 0x1, -R16 ;  /* 0x0000000119107824 */ /* 0x000fe200078e0a10 */
[----:B------:R-:W0:Y:S08]  /*0880*/  I2F.RP R29, R26 ;  /* 0x0000001a001d7306 */ /* 0x000e300000209400 */
[----:B0-----:R-:W0:Y:S02]  /*0890*/  MUFU.RCP R29, R29 ;  /* 0x0000001d001d7308 */ /* 0x001e240000001000 */
[----:B0-----:R-:W-:-:S06]  /*08a0*/  VIADD R17, R29, 0xffffffe ;  /* 0x0ffffffe1d117836 */ /* 0x001fcc0000000000 */
[----:B------:R-:W0:Y:S01]  /*08b0*/  F2I.FTZ.U32.TRUNC.NTZ R17, R17 ;  /* 0x0000001100117305 */ /* 0x000e22000021f000 */
[----:B--2---:R-:W-:Y:S01]  /*08c0*/  IMAD.IADD R28, R27, 0x1, R24 ;  /* 0x000000011b1c7824 */ /* 0x004fe200078e0218 */
[----:B------:R-:W-:Y:S01]  /*08d0*/  SEL R24, R16, R25, !P0 ;  /* 0x0000001910187207 */ /* 0x000fe20004000000 */
[----:B0-----:R-:W-:Y:S02]  /*08e0*/  IMAD.MOV R27, RZ, RZ, -R17 ;  /* 0x000000ffff1b7224 */ /* 0x001fe400078e0a11 */
[----:B------:R-:W-:Y:S02]  /*08f0*/  IMAD.MOV.U32 R16, RZ, RZ, RZ ;  /* 0x000000ffff107224 */ /* 0x000fe400078e00ff */
        /* <DEDUP_REMOVED lines=24> */
[----:B--2---:R-:W-:-:S11]  /*0a80*/  HFMA2.MMA R22, R22, R16, -RZ ;  /* 0x0000001016167235 */ /* 0x004fd600001000ff */
.L_x_194:
[----:B------:R-:W0:Y:S02]  /*0a90*/  @!P2 LDC.64 R14, c[0x0][0x250] ;  /* 0x00009400ff0eab82 */ /* 0x000e240000000a00 */
[----:B0-----:R-:W2:Y:S01]  /*0aa0*/  @!P2 LDG.E.CONSTANT R15, desc[UR8][R14.64] ;  /* 0x000000080e0fa981 */ /* 0x001ea2000c1e9900 */
[--C-:B------:R-:W-:Y:S02]  /*0ab0*/  @!P2 HADD2.F32 R16, -RZ, R22.reuse.H0_H0 ;  /* 0x20000016ff10a230 */ /* 0x100fe40000004100 */
        /* <DEDUP_REMOVED lines=14> */
.L_x_189:
[----:B------:R-:W-:Y:S05]  /*0ba0*/  EXIT ;  /* 0x000000000000794d */ /* 0x000fea0003800000 */
.L_x_196:
        /* <DEDUP_REMOVED lines=13> */
.L_x_249:


//--------------------- .text._ZN17fastertransformer18generic_activationINS_14ReluActivationEffEEvPT0_PKT1_PKS2_S6_PKiS8_iPKfSC_SA_iii --------------------------
	.section	.text._ZN17fastertransformer18generic_activationINS_14ReluActivationEffEEvPT0_PKT1_PKS2_S6_PKiS8_iPKfSC_SA_iii,"ax",@progbits
	.align	128
        .global         _ZN17fastertransformer18generic_activationINS_14ReluActivationEffEEvPT0_PKT1_PKS2_S6_PKiS8_iPKfSC_SA_iii
        .type           _ZN17fastertransformer18generic_activationINS_14ReluActivationEffEEvPT0_PKT1_PKS2_S6_PKiS8_iPKfSC_SA_iii,@function
        .size           _ZN17fastertransformer18generic_activationINS_14ReluActivationEffEEvPT0_PKT1_PKS2_S6_PKiS8_iPKfSC_SA_iii,(.L_x_250 - _ZN17fastertransformer18generic_activationINS_14ReluActivationEffEEvPT0_PKT1_PKS2_S6_PKiS8_iPKfSC_SA_iii)
        .other          _ZN17fastertransformer18generic_activationINS_14ReluActivationEffEEvPT0_PKT1_PKS2_S6_PKiS8_iPKfSC_SA_iii,@"STO_CUDA_ENTRY STV_DEFAULT"
_ZN17fastertransformer18generic_activationINS_14ReluActivationEffEEvPT0_PKT1_PKS2_S6_PKiS8_iPKfSC_SA_iii:
.text._ZN17fastertransformer18generic_activationINS_14ReluActivationEffEEvPT0_PKT1_PKS2_S6_PKiS8_iPKfSC_SA_iii:
        /* <DEDUP_REMOVED lines=29> */
.L_x_200:
        /* <DEDUP_REMOVED lines=11> */
[----:B------:R-:W-:Y:S02]  /*0280*/  ISETP.NE.U32.AND P3, PT, RZ, UR12, PT ;  /* 0x0000000cff007c0c */ /* 0x000fe4000bf65070 */
[----:B------:R-:W-:Y:S02]  /*0290*/  ISETP.NE.U32.AND P1, PT, RZ, UR10, PT ;  /* 0x0000000aff007c0c */ /* 0x000fe4000bf25070 */
[----:B------:R-:W-:Y:S02]  /*02a0*/  ISETP.NE.AND.EX P3, PT, RZ, UR13, PT, P3 ;  /* 0x0000000dff007c0c */ /* 0x000fe4000bf65330 */
[----:B------:R-:W-:Y:S02]  /*02b0*/  ISETP.NE.U32.AND P2, PT, RZ, UR14, PT ;  /* 0x0000000eff007c0c */ /* 0x000fe4000bf45070 */
[----:B------:R-:W-:Y:S02]  /*02c0*/  ISETP.NE.AND.EX P1, PT, RZ, UR11, PT, P1 ;  /* 0x0000000bff007c0c */ /* 0x000fe4000bf25310 */
[----:B------:R-:W-:Y:S01]  /*02d0*/  ISETP.NE.AND.EX P2, PT, RZ, UR15, PT, P2 ;  /* 0x0000000fff007c0c */ /* 0x000fe2000bf45320 */
[----:B--2---:R-:W1:Y:S02]  /*02e0*/  @!P4 I2F.S16 R21, R20 ;  /* 0x000000140015c306 */ /* 0x004e640000101400 */
[----:B-1----:R-:W-:-:S04]  /*02f0*/  @!P4 FMUL.FTZ R23, R21, R0 ;  /* 0x000000001517c220 */ /* 0x002fc80000410000 */
        /* <DEDUP_REMOVED lines=20> */
[----:B------:R-:W-:-:S04]  /*0440*/  @!P5 IMAD.IADD R21, R21, 0x1, -R20 ;  /* 0x000000011515d824 */ /* 0x000fc800078e0a14 */
[----:B------:R-:W-:-:S04]  /*0450*/  IMAD.MOV.U32 R25, RZ, RZ, R21 ;  /* 0x000000ffff197224 */ /* 0x000fc800078e0015 */
        /* <DEDUP_REMOVED lines=10> */
.L_x_198:
[----:B-----5:R-:W-:-:S05]  /*0500*/  FMNMX.FTZ R23, RZ, R23, !PT ;  /* 0x00000017ff177209 */ /* 0x020fca0007810000 */
[----:B------:R-:W-:Y:S01]  /*0510*/  @P1 FMUL.FTZ R23, R16, R23 ;  /* 0x0000001710171220 */ /* 0x000fe20000410000 */
[----:B------:R-:W-:Y:S06]  /*0520*/  @!P2 BRA `(.L_x_199) ;  /* 0x00000004000ca947 */ /* 0x000fec0003800000 */
[----:B------:R-:W-:Y:S02]  /*0530*/  IABS R20, R14 ;  /* 0x0000000e00147213 */ /* 0x000fe40000000000 */
[----:B------:R-:W-:Y:S02]  /*0540*/  IABS R22, R17 ;  /* 0x0000001100167213 */ /* 0x000fe40000000000 */
[----:B------:R-:W0:Y:S01]  /*0550*/  I2F.RP R21, R20 ;  /* 0x0000001400157306 */ /* 0x000e220000209400 */
[----:B------:R-:W-:Y:S02]  /*0560*/  ISETP.NE.U32.AND P0, PT, RZ, UR16, PT ;  /* 0x00000010ff007c0c */ /* 0x000fe4000bf05070 */
[----:B------:R-:W-:Y:S02]  /*0570*/  MOV R24, RZ ;  /* 0x000000ff00187202 */ /* 0x000fe40000000f00 */
[----:B------:R-:W-:-:S03]  /*0580*/  ISETP.NE.AND.EX P0, PT, RZ, UR17, PT, P0 ;  /* 0x00000011ff007c0c */ /* 0x000fc6000bf05300 */
[----:B0-----:R-:W0:Y:S02]  /*0590*/  MUFU.RCP R21, R21 ;  /* 0x0000001500157308 */ /* 0x001e240000001000 */
[----:B0-----:R-:W-:Y:S01]  /*05a0*/  VIADD R18, R21, 0xffffffe ;  /* 0x0ffffffe15127836 */ /* 0x001fe20000000000 */
[----:B------:R-:W-:-:S05]  /*05b0*/  LOP3.LUT R21, R17, R14, RZ, 0x3c, !PT ;  /* 0x0000000e11157212 */ /* 0x000fca00078e3cff */
[----:B------:R0:W1:Y:S01]  /*05c0*/  F2I.FTZ.U32.TRUNC.NTZ R19, R18 ;  /* 0x0000001200137305 */ /* 0x000062000021f000 */
[----:B------:R-:W-:Y:S01]  /*05d0*/  ISETP.GE.AND P2, PT, R21, RZ, PT ;  /* 0x000000ff1500720c */ /* 0x000fe20003f46270 */
[----:B0-----:R-:W-:Y:S01]  /*05e0*/  HFMA2.MMA R18, -RZ, RZ, 0, 0 ;  /* 0x00000000ff127435 */ /* 0x001fe200000001ff */
[----:B-1----:R-:W-:-:S04]  /*05f0*/  IMAD.MOV R25, RZ, RZ, -R19 ;  /* 0x000000ffff197224 */ /* 0x002fc800078e0a13 */
[----:B------:R-:W-:-:S05]  /*0600*/  IMAD R25, R25, R20, RZ ;  /* 0x0000001419197224 */ /* 0x000fca00078e02ff */
        /* <DEDUP_REMOVED lines=8> */
[----:B------:R-:W-:Y:S02]  /*0690*/  @!P3 IMAD.IADD R25, R25, 0x1, -R20 ;  /* 0x000000011919b824 */ /* 0x000fe400078e0a14 */
[----:B------:R-:W-:-:S03]  /*06a0*/  @!P3 VIADD R27, R27, 0x1 ;  /* 0x000000011b1bb836 */ /* 0x000fc60000000000 */
[----:B------:R-:W-:-:S13]  /*06b0*/  ISETP.GE.U32.AND P1, PT, R25, R20, PT ;  /* 0x000000141900720c */ /* 0x000fda0003f26070 */
[----:B------:R-:W-:Y:S01]  /*06c0*/  @P1 VIADD R27, R27, 0x1 ;  /* 0x000000011b1b1836 */ /* 0x000fe20000000000 */
[----:B------:R-:W-:-:S03]  /*06d0*/  ISETP.NE.AND P1, PT, R14, RZ, PT ;  /* 0x000000ff0e00720c */ /* 0x000fc60003f25270 */
        /* <DEDUP_REMOVED lines=40> */
.L_x_199:
        /* <DEDUP_REMOVED lines=12> */
.L_x_197:
[----:B------:R-:W-:Y:S05]  /*0a20*/  EXIT ;  /* 0x000000000000794d */ /* 0x000fea0003800000 */
.L_x_201:
        /* <DEDUP_REMOVED lines=13> */
.L_x_250:


//--------------------- .text._ZN17fastertransformer18generic_activationINS_14GeluActivationE7__half2S2_EEvPT0_PKT1_PKS3_S7_PKiS9_iPKfSD_SB_iii --------------------------
	.section	.text._ZN17fastertransformer18generic_activationINS_14GeluActivationE7__half2S2_EEvPT0_PKT1_PKS3_S7_PKiS9_iPKfSD_SB_iii,"ax",@progbits
	.align	128
        .global         _ZN17fastertransformer18generic_activationINS_14GeluActivationE7__half2S2_EEvPT0_PKT1_PKS3_S7_PKiS9_iPKfSD_SB_iii
        .type           _ZN17fastertransformer18generic_activationINS_14GeluActivationE7__half2S2_EEvPT0_PKT1_PKS3_S7_PKiS9_iPKfSD_SB_iii,@function
        .size           _ZN17fastertransformer18generic_activationINS_14GeluActivationE7__half2S2_EEvPT0_PKT1_PKS3_S7_PKiS9_iPKfSD_SB_iii,(.L_x_251 - _ZN17fastertransformer18generic_activationINS_14GeluActivationE7__half2S2_EEvPT0_PKT1_PKS3_S7_PKiS9_iPKfSD_SB_iii)
        .other          _ZN17fastertransformer18generic_activationINS_14GeluActivationE7__half2S2_EEvPT0_PKT1_PKS3_S7_PKiS9_iPKfSD_SB_iii,@"STO_CUDA_ENTRY STV_DEFAULT"
_ZN17fastertransformer18generic_activationINS_14GeluActivationE7__half2S2_EEvPT0_PKT1_PKS3_S7_PKiS9_iPKfSD_SB_iii:
.text._ZN17fastertransformer18generic_activationINS_14GeluActivationE7__half2S2_EEvPT0_PKT1_PKS3_S7_PKiS9_iPKfSD_SB_iii:
        /* <DEDUP_REMOVED lines=29> */
.L_x_208:
        /* <DEDUP_REMOVED lines=23> */
[----:B0-----:R-:W-:-:S06]  /*0340*/  IADD3 R14, R17, 0xffffffe, RZ ;  /* 0x0ffffffe110e7810 */ /* 0x001fcc0007ffe0ff */
[----:B------:R0:W1:Y:S02]  /*0350*/  F2I.FTZ.U32.TRUNC.NTZ R15, R14 ;  /* 0x0000000e000f7305 */ /* 0x000064000021f000 */
[----:B0-----:R-:W-:Y:S01]  /*0360*/  HFMA2.MMA R14, -RZ, RZ, 0, 0 ;  /* 0x00000000ff0e7435 */ /* 0x001fe200000001ff */
[----:B-1----:R-:W-:-:S04]  /*0370*/  IMAD.MOV R25, RZ, RZ, -R15 ;  /* 0x000000ffff197224 */ /* 0x002fc800078e0a0f */
[----:B------:R-:W-:-:S05]  /*0380*/  IMAD R25, R25, R16, RZ ;  /* 0x0000001019197224 */ /* 0x000fca00078e02ff */
        /* <DEDUP_REMOVED lines=9> */
[----:B------:R-:W-:-:S05]  /*0420*/  MOV R17, R15 ;  /* 0x0000000f00117202 */ /* 0x000fca0000000f00 */
        /* <DEDUP_REMOVED lines=12> */
.L_x_203:
[----:B------:R-:W-:-:S04]  /*04f0*/  ISETP.NE.U32.AND P0, PT, RZ, UR6, PT ;  /* 0x00000006ff007c0c */ /* 0x000fc8000bf05070 */
[----:B------:R-:W-:-:S13]  /*0500*/  ISETP.NE.AND.EX P0, PT, RZ, UR7, PT, P0 ;  /* 0x00000007ff007c0c */ /* 0x000fda000bf05300 */
[----:B------:R-:W-:Y:S05]  /*0510*/  @P0 BRA `(.L_x_205) ;  /* 0x00000000004c0947 */ /* 0x000fea0003800000 */
.L_x_204:
[----:B-----5:R-:W-:Y:S02]  /*0520*/  HMUL2 R14, R23, R23 ;  /* 0x00000017170e7232 */ /* 0x020fe40000000000 */
        /* <DEDUP_REMOVED lines=9> */
[----:B------:R-:W0:Y:S08]  /*05c0*/  MUFU.TANH R15, R15 ;  /* 0x0000000f000f7308 */ /* 0x000e300000002400 */
[----:B------:R-:W1:Y:S01]  /*05d0*/  MUFU.TANH R16, R16 ;  /* 0x0000001000107308 */ /* 0x000e620000002400 */
[----:B0-----:R-:W-:-:S04]  /*05e0*/  FADD.FTZ R14, R15, 1 ;  /* 0x3f8000000f0e7421 */ /* 0x001fc80000010000 */
[----:B------:R-:W-:Y:S01]  /*05f0*/  FMUL.FTZ R14, R14, 0.5 ;  /* 0x3f0000000e0e7820 */ /* 0x000fe20000410000 */
[----:B-1----:R-:W-:-:S04]  /*0600*/  FADD.FTZ R17, R16, 1 ;  /* 0x3f80000010117421 */ /* 0x002fc80000010000 */
[----:B------:R-:W-:-:S05]  /*0610*/  FMUL.FTZ R17, R17, 0.5 ;  /* 0x3f00000011117820 */ /* 0x000fca0000410000 */
[----:B------:R-:W-:-:S05]  /*0620*/  F2FP.F16.F32.PACK_AB R14, R17, R14 ;  /* 0x0000000e110e723e */ /* 0x000fca00000000ff */
[----:B------:R-:W-:Y:S01]  /*0630*/  HMUL2 R23, R23, R14 ;  /* 0x0000000e17177232 */ /* 0x000fe20000000000 */
[----:B------:R-:W-:Y:S06]  /*0640*/  BRA `(.L_x_206) ;  /* 0x00000000004c7947 */ /* 0x000fec0003800000 */
.L_x_205:
[----:B-----5:R-:W-:Y:S01]  /*0650*/  HFMA2.MMA R14, R23, R23, -RZ ;  /* 0x00000017170e7235 */ /* 0x020fe200001000ff */
[--C-:B------:R-:W-:Y:S02]  /*0660*/  HADD2.F32 R16, -RZ, R23.reuse.H0_H0 ;  /* 0x20000017ff107230 */ /* 0x100fe40000004100 */
[----:B------:R-:W-:-:S07]  /*0670*/  HADD2.F32 R17, -RZ, R23.H1_H1 ;  /* 0x30000017ff117230 */ /* 0x000fce0000004100 */
[----:B------:R-:W-:-:S05]  /*0680*/  HMUL2 R14, R23, R14 ;  /* 0x0000000e170e7232 */ /* 0x000fca0000000000 */
        /* <DEDUP_REMOVED lines=12> */
[----:B------:R-:W-:-:S06]  /*0750*/  F2FP.F16.F32.PACK_AB R14, R17, R14 ;  /* 0x0000000e110e723e */ /* 0x000fcc00000000ff */
[----:B------:R-:W-:-:S10]  /*0760*/  HFMA2.MMA R23, R23, R14, -RZ ;  /* 0x0000000e17177235 */ /* 0x000fd400001000ff */
[----:B------:R-:W-:-:S07]  /*0770*/  HMUL2 R23, R23, R20 ;  /* 0x0000001417177232 */ /* 0x000fce0000000000 */
.L_x_206:
[----:B------:R-:W-:-:S04]  /*0780*/  ISETP.NE.U32.AND P0, PT, RZ, UR14, PT ;  /* 0x0000000eff007c0c */ /* 0x000fc8000bf05070 */
[----:B------:R-:W-:-:S13]  /*0790*/  ISETP.NE.AND.EX P0, PT, RZ, UR15, PT, P0 ;  /* 0x0000000fff007c0c */ /* 0x000fda000bf05300 */
[----:B------:R-:W-:Y:S05]  /*07a0*/  @!P0 BRA `(.L_x_207) ;  /* 0x00000004000c8947 */ /* 0x000fea0003800000 */
[----:B------:R-:W-:Y:S01]  /*07b0*/  IABS R16, R18 ;  /* 0x0000001200107213 */ /* 0x000fe20000000000 */
[----:B------:R-:W-:Y:S01]  /*07c0*/  HFMA2.MMA R24, -RZ, RZ, 0, 0 ;  /* 0x00000000ff187435 */ /* 0x000fe200000001ff */
        /* <DEDUP_REMOVED lines=20> */
[-C--:B------:R-:W-:Y:S02]  /*0910*/  @!P1 IADD3 R25, R25, -R16.reuse, RZ ;  /* 0x8000001019199210 */ /* 0x080fe40007ffe0ff */
[----:B------:R-:W-:Y:S02]  /*0920*/  @!P1 IADD3 R27, R27, 0x1, RZ ;  /* 0x000000011b1b9810 */ /* 0x000fe40007ffe0ff */
[----:B------:R-:W-:Y:S02]  /*0930*/  ISETP.GE.U32.AND P4, PT, R25, R16, PT ;  /* 0x000000101900720c */ /* 0x000fe40003f86070 */
[----:B------:R-:W-:-:S11]  /*0940*/  ISETP.NE.AND P1, PT, R18, RZ, PT ;  /* 0x000000ff1200720c */ /* 0x000fd60003f25270 */
        /* <DEDUP_REMOVED lines=9> */
[----:B------:R-:W-:Y:S02]  /*09e0*/  SEL R25, R16, R25, !P0 ;  /* 0x0000001910197207 */ /* 0x000fe40004000000 */
[----:B------:R-:W-:-:S02]  /*09f0*/  MOV R16, RZ ;  /* 0x000000ff00107202 */ /* 0x000fc40000000f00 */
[----:B0-----:R-:W0:Y:S02]  /*0a00*/  MUFU.RCP R28, R28 ;  /* 0x0000001c001c7308 */ /* 0x001e240000001000 */
[----:B0-----:R-:W-:-:S06]  /*0a10*/  VIADD R17, R28, 0xffffffe ;  /* 0x0ffffffe1c117836 */ /* 0x001fcc0000000000 */
[----:B------:R-:W0:Y:S01]  /*0a20*/  F2I.FTZ.U32.TRUNC.NTZ R17, R17 ;  /* 0x0000001100117305 */ /* 0x000e22000021f000 */
[----:B--2---:R-:W-:Y:S02]  /*0a30*/  IADD3 R24, R27, R24, RZ ;  /* 0x000000181b187210 */ /* 0x004fe40007ffe0ff */
[----:B0-----:R-:W-:-:S05]  /*0a40*/  IADD3 R27, RZ, -R17, RZ ;  /* 0x80000011ff1b7210 */ /* 0x001fca0007ffe0ff */
        /* <DEDUP_REMOVED lines=24> */
[----:B--2---:R-:W-:-:S07]  /*0bd0*/  HMUL2 R23, R23, R16 ;  /* 0x0000001017177232 */ /* 0x004fce0000000000 */
.L_x_207:
        /* <DEDUP_REMOVED lines=17> */
.L_x_202:
[----:B------:R-:W-:Y:S05]  /*0cf0*/  EXIT ;  /* 0x000000000000794d */ /* 0x000fea0003800000 */
.L_x_209:
        /* <DEDUP_REMOVED lines=16> */
.L_x_251:


//--------------------- .text._ZN17fastertransformer18generic_activationINS_14GeluActivationEffEEvPT0_PKT1_PKS2_S6_PKiS8_iPKfSC_SA_iii --------------------------
	.section	.text._ZN17fastertransformer18generic_activationINS_14GeluActivationEffEEvPT0_PKT1_PKS2_S6_PKiS8_iPKfSC_SA_iii,"ax",@progbits
	.align	128
        .global         _ZN17fastertransformer18generic_activationINS_14GeluActivationEffEEvPT0_PKT1_PKS2_S6_PKiS8_iPKfSC_SA_iii
        .type           _ZN17fastertransformer18generic_activationINS_14GeluActivationEffEEvPT0_PKT1_PKS2_S6_PKiS8_iPKfSC_SA_iii,@function
        .size           _ZN17fastertransformer18generic_activationINS_14GeluActivationEffEEvPT0_PKT1_PKS2_S6_PKiS8_iPKfSC_SA_iii,(.L_x_252 - _ZN17fastertransformer18generic_activationINS_14GeluActivationEffEEvPT0_PKT1_PKS2_S6_PKiS8_iPKfSC_SA_iii)
        .other          _ZN17fastertransformer18generic_activationINS_14GeluActivationEffEEvPT0_PKT1_PKS2_S6_PKiS8_iPKfSC_SA_iii,@"STO_CUDA_ENTRY STV_DEFAULT"
_ZN17fastertransformer18generic_activationINS_14GeluActivationEffEEvPT0_PKT1_PKS2_S6_PKiS8_iPKfSC_SA_iii:
.text._ZN17fastertransformer18generic_activationINS_14GeluActivationEffEEvPT0_PKT1_PKS2_S6_PKiS8_iPKfSC_SA_iii:
        /* <DEDUP_REMOVED lines=29> */
.L_x_213:
        /* <DEDUP_REMOVED lines=32> */
[----:B------:R-:W-:Y:S02]  /*03d0*/  @!P1 IADD3 R21, R21, -R20, RZ ;  /* 0x8000001415159210 */ /* 0x000fe40007ffe0ff */
[----:B------:R-:W-:Y:S02]  /*03e0*/  ISETP.NE.AND P1, PT, R14, RZ, PT ;  /* 0x000000ff0e00720c */ /* 0x000fe40003f25270 */
        /* <DEDUP_REMOVED lines=13> */
.L_x_211:
[----:B-----5:R-:W-:Y:S01]  /*04c0*/  FMUL.FTZ R18, R23, 0.044714998453855514526 ;  /* 0x3d37271317127820 */ /* 0x020fe20000410000 */
[----:B------:R-:W-:Y:S02]  /*04d0*/  ISETP.NE.U32.AND P1, PT, RZ, UR14, PT ;  /* 0x0000000eff007c0c */ /* 0x000fe4000bf25070 */
[----:B------:R-:W-:Y:S01]  /*04e0*/  ISETP.NE.U32.AND P0, PT, RZ, UR10, PT ;  /* 0x0000000aff007c0c */ /* 0x000fe2000bf05070 */
[-C--:B------:R-:W-:Y:S01]  /*04f0*/  FMUL.FTZ R18, R18, R23.reuse ;  /* 0x0000001712127220 */ /* 0x080fe20000410000 */
[----:B------:R-:W-:Y:S02]  /*0500*/  ISETP.NE.AND.EX P1, PT, RZ, UR15, PT, P1 ;  /* 0x0000000fff007c0c */ /* 0x000fe4000bf25310 */
[----:B------:R-:W-:Y:S01]  /*0510*/  ISETP.NE.AND.EX P0, PT, RZ, UR11, PT, P0 ;  /* 0x0000000bff007c0c */ /* 0x000fe2000bf05300 */
[----:B------:R-:W-:-:S04]  /*0520*/  FFMA.FTZ R18, R18, R23, R23 ;  /* 0x0000001712127223 */ /* 0x000fc80000010017 */
[----:B------:R-:W-:-:S06]  /*0530*/  FMUL.FTZ R18, R18, 0.79788458347320556641 ;  /* 0x3f4c422a12127820 */ /* 0x000fcc0000410000 */
[----:B------:R-:W0:Y:S02]  /*0540*/  MUFU.TANH R18, R18 ;  /* 0x0000001200127308 */ /* 0x000e240000002400 */
[----:B0-----:R-:W-:-:S04]  /*0550*/  FADD.FTZ R19, R18, 1 ;  /* 0x3f80000012137421 */ /* 0x001fc80000010000 */
[----:B------:R-:W-:-:S04]  /*0560*/  FMUL.FTZ R20, R19, 0.5 ;  /* 0x3f00000013147820 */ /* 0x000fc80000410000 */
[----:B------:R-:W-:-:S04]  /*0570*/  FMUL.FTZ R23, R20, R23 ;  /* 0x0000001714177220 */ /* 0x000fc80000410000 */
        /* <DEDUP_REMOVED lines=68> */
[----:B--2---:R-:W-:-:S07]  /*09c0*/  FMUL.FTZ R23, R23, R20 ;  /* 0x0000001417177220 */ /* 0x004fce0000410000 */
.L_x_212:
        /* <DEDUP_REMOVED lines=12> */
.L_x_210:
[----:B------:R-:W-:Y:S05]  /*0a90*/  EXIT ;  /* 0x000000000000794d */ /* 0x000fea0003800000 */
.L_x_214:
        /* <DEDUP_REMOVED lines=14> */
.L_x_252:


//--------------------- .text._ZN17fastertransformer14sigmoid_kernelI7__half2EEvPT_if --------------------------
	.section	.text._ZN17fastertransformer14sigmoid_kernelI7__half2EEvPT_if,"ax",@progbits
	.align	128
        .global         _ZN17fastertransformer14sigmoid_kernelI7__half2EEvPT_if
        .type           _ZN17fastertransformer14sigmoid_kernelI7__half2EEvPT_if,@function
        .size           _ZN17fastertransformer14sigmoid_kernelI7__half2EEvPT_if,(.L_x_253 - _ZN17fastertransformer14sigmoid_kernelI7__half2EEvPT_if)
        .other          _ZN17fastertransformer14sigmoid_kernelI7__half2EEvPT_if,@"STO_CUDA_ENTRY STV_DEFAULT"
_ZN17fastertransformer14sigmoid_kernelI7__half2EEvPT_if:
.text._ZN17fastertransformer14sigmoid_kernelI7__half2EEvPT_if:
[----:B------:R-:W-:Y:S01]  /*0000*/  LDC R1, c[0x0][0x28] ;  /* 0x00000a00ff017b82 */ /* 0x000fe20000000800 */
[----:B------:R-:W0:Y:S07]  /*0010*/  S2R R0, SR_TID.X ;  /* 0x0000000000007919 */ /* 0x000e2e0000002100 */
[----:B------:R-:W-:Y:S01]  /*0020*/  S2UR UR4, SR_CTAID.Y ;  /* 0x00000000000479c3 */ /* 0x000fe20000002600 */
[----:B------:R-:W-:Y:S01]  /*0030*/  ULDC UR5, c[0x0][0xc] ;  /* 0x0000030000057ab9 */ /* 0x000fe20000000800 */
[----:B------:R-:W-:-:S06]  /*0040*/  ULDC UR7, c[0x0][0x218] ;  /* 0x0000860000077ab9 */ /* 0x000fcc0000000800 */
[----:B------:R-:W1:Y:S08]  /*0050*/  S2UR UR6, SR_CTAID.X ;  /* 0x00000000000679c3 */ /* 0x000e700000002500 */
[----:B------:R-:W0:Y:S01]  /*0060*/  LDC R5, c[0x0][RZ] ;  /* 0x00000000ff057b82 */ /* 0x000e220000000800 */
[----:B-1----:R-:W-:Y:S02]  /*0070*/  UIMAD UR4, UR4, UR5, UR6 ;  /* 0x00000005040472a4 */ /* 0x002fe4000f8e0206 */
[----:B------:R-:W-:-:S04]  /*0080*/  ULEA.HI UR5, UR7, UR7, URZ, 0x1 ;  /* 0x0000000707057291 */ /* 0x000fc8000f8f083f */
[----:B------:R-:W-:Y:S01]  /*0090*/  USHF.R.S32.HI UR5, URZ, 0x1, UR5 ;  /* 0x000000013f057899 */ /* 0x000fe20008011405 */
[----:B0-----:R-:W-:-:S05]  /*00a0*/  IMAD R5, R5, UR4, R0 ;  /* 0x0000000405057c24 */ /* 0x001fca000f8e0200 */
[----:B------:R-:W-:-:S13]  /*00b0*/  ISETP.GE.AND P0, PT, R5, UR5, PT ;  /* 0x0000000505007c0c */ /* 0x000fda000bf06270 */
[----:B------:R-:W-:Y:S05]  /*00c0*/  @P0 EXIT ;  /* 0x000000000000094d */ /* 0x000fea0003800000 */
[----:B------:R-:W0:Y:S01]  /*00d0*/  LDC.64 R2, c[0x0][0x210] ;  /* 0x00008400ff027b82 */ /* 0x000e220000000a00 */
[----:B------:R-:W-:Y:S01]  /*00e0*/  ULDC.64 UR4, c[0x0][0x208] ;  /* 0x0000820000047ab9 */ /* 0x000fe20000000a00 */
[----:B------:R-:W-:Y:S01]  /*00f0*/  ULDC UR6, c[0x0][0x21c] ;  /* 0x0000870000067ab9 */ /* 0x000fe20000000800 */
[----:B0-----:R-:W-:-:S05]  /*0100*/  IMAD.WIDE R2, R5, 0x4, R2 ;  /* 0x0000000405027825 */ /* 0x001fca00078e0202 */
[----:B------:R-:W2:Y:S02]  /*0110*/  LDG.E R0, desc[UR4][R2.64] ;  /* 0x0000000402007981 */ /* 0x000ea4000c1e1900 */
[--C-:B--2---:R-:W-:Y:S02]  /*0120*/  HADD2.F32 R4, -RZ, R0.reuse.H0_H0 ;  /* 0x20000000ff047230 */ /* 0x104fe40000004100 */
        /* <DEDUP_REMOVED lines=9> */
[----:B0-----:R-:W-:Y:S01]  /*01c0*/  FMUL.FTZ R5, R0, UR6 ;  /* 0x0000000600057c20 */ /* 0x001fe20008410000 */
[----:B-1----:R-:W-:-:S05]  /*01d0*/  FMUL.FTZ R8, R7, UR6 ;  /* 0x0000000607087c20 */ /* 0x002fca0008410000 */
[----:B------:R-:W-:-:S05]  /*01e0*/  F2FP.F16.F32.PACK_AB R5, R8, R5 ;  /* 0x000000050805723e */ /* 0x000fca00000000ff */
[----:B------:R-:W-:Y:S01]  /*01f0*/  STG.E desc[UR4][R2.64], R5 ;  /* 0x0000000502007986 */ /* 0x000fe2000c101904 */
[----:B------:R-:W-:Y:S05]  /*0200*/  EXIT ;  /* 0x000000000000794d */ /* 0x000fea0003800000 */
.L_x_215:
        /* <DEDUP_REMOVED lines=15> */
.L_x_253:


//--------------------- .text._ZN17fastertransformer13add_bias_tanhI6__halfEEvPT_PKS2_ii --------------------------
	.section	.text._ZN17fastertransformer13add_bias_tanhI6__halfEEvPT_PKS2_ii,"ax",@progbits
	.align	128
        .global         _ZN17fastertransformer13add_bias_tanhI6__halfEEvPT_PKS2_ii
        .type           _ZN17fastertransformer13add_bias_tanhI6__halfEEvPT_PKS2_ii,@function
        .size           _ZN17fastertransformer13add_bias_tanhI6__halfEEvPT_PKS2_ii,(.L_x_254 - _ZN17fastertransformer13add_bias_tanhI6__halfEEvPT_PKS2_ii)
        .other          _ZN17fastertransformer13add_bias_tanhI6__halfEEvPT_PKS2_ii,@"STO_CUDA_ENTRY STV_DEFAULT"
_ZN17fastertransformer13add_bias_tanhI6__halfEEvPT_PKS2_ii:
.text._ZN17fastertransformer13add_bias_tanhI6__halfEEvPT_PKS2_ii:
[----:B------:R-:W-:Y:S01]  /*0000*/  LDC R1, c[0x0][0x28] ;  /* 0x00000a00ff017b82 */ /* 0x000fe20000000800 */
[----:B------:R-:W0:Y:S07]  /*0010*/  S2R R7, SR_CTAID.X ;  /* 0x0000000000077919 */ /* 0x000e2e0000002500 */
[----:B------:R-:W1:Y:S01]  /*0020*/  LDC.64 R8, c[0x0][0x220] ;  /* 0x00008800ff087b82 */ /* 0x000e620000000a00 */
[----:B------:R-:W-:Y:S01]  /*0030*/  ULDC UR4, c[0x0][0x0] ;  /* 0x0000000000047ab9 */ /* 0x000fe20000000800 */
[----:B------:R-:W0:Y:S02]  /*0040*/  S2R R0, SR_TID.X ;  /* 0x0000000000007919 */ /* 0x000e240000002100 */
[----:B0-----:R-:W-:-:S02]  /*0050*/  IMAD R7, R7, UR4, R0 ;  /* 0x0000000407077c24 */ /* 0x001fc4000f8e0200 */
[----:B-1----:R-:W-:-:S05]  /*0060*/  IMAD R0, R9, R8, RZ ;  /* 0x0000000809007224 */ /* 0x002fca00078e02ff */
[----:B------:R-:W-:-:S13]  /*0070*/  ISETP.GE.AND P0, PT, R7, R0, PT ;  /* 0x000000000700720c */ /* 0x000fda0003f06270 */
[----:B------:R-:W-:Y:S05]  /*0080*/  @P0 EXIT ;  /* 0x000000000000094d */ /* 0x000fea0003800000 */
[----:B------:R-:W-:Y:S01]  /*0090*/  ULDC.64 UR6, c[0x0][0x218] ;  /* 0x0000860000067ab9 */ /* 0x000fe20000000a00 */
[----:B------:R-:W0:Y:S01]  /*00a0*/  LDC.64 R4, c[0x0][0x210] ;  /* 0x00008400ff047b82 */ /* 0x000e220000000a00 */
[----:B------:R-:W-:Y:S01]  /*00b0*/  ISETP.NE.U32.AND P0, PT, RZ, UR6, PT ;  /* 0x00000006ff007c0c */ /* 0x000fe2000bf05070 */
[----:B------:R-:W-:Y:S02]  /*00c0*/  ULDC UR5, c[0x0][0xc] ;  /* 0x0000030000057ab9 */ /* 0x000fe40000000800 */
[----:B------:R-:W-:Y:S01]  /*00d0*/  UIMAD UR4, UR4, UR5, URZ ;  /* 0x00000005040472a4 */ /* 0x000fe2000f8e023f */
[----:B------:R-:W-:Y:S01]  /*00e0*/  ISETP.NE.AND.EX P0, PT, RZ, UR7, PT, P0 ;  /* 0x00000007ff007c0c */ /* 0x000fe2000bf05300 */
[----:B------:R-:W-:-:S12]  /*00f0*/  ULDC.64 UR6, c[0x0][0x208] ;  /* 0x0000820000067ab9 */ /* 0x000fd80000000a00 */
[----:B------:R-:W-:Y:S05]  /*0100*/  @!P0 BRA `(.L_x_216) ;  /* 0x0000000000a48947 */ /* 0x000fea0003800000 */
[----:B------:R-:W-:Y:S01]  /*0110*/  IABS R6, R9 ;  /* 0x0000000900067213 */ /* 0x000fe20000000000 */
[----:B------:R-:W1:Y:S01]  /*0120*/  LDC R10, c[0x0][0x224] ;  /* 0x00008900ff0a7b82 */ /* 0x000e620000000800 */
[----:B------:R-:W-:Y:S01]  /*0130*/  IMAD.MOV.U32 R12, RZ, RZ, RZ ;  /* 0x000000ffff0c7224 */ /* 0x000fe200078e00ff */
[----:B------:R-:W-:Y:S01]  /*0140*/  ISETP.NE.AND P0, PT, R9, RZ, PT ;  /* 0x000000ff0900720c */ /* 0x000fe20003f05270 */
[----:B------:R-:W2:Y:S05]  /*0150*/  I2F.RP R8, R6 ;  /* 0x0000000600087306 */ /* 0x000eaa0000209400 */
[----:B------:R-:W3:Y:S08]  /*0160*/  LDC.64 R2, c[0x0][0x210] ;  /* 0x00008400ff027b82 */ /* 0x000ef00000000a00 */
[----:B0-----:R-:W0:Y:S01]  /*0170*/  LDC.64 R4, c[0x0][0x218] ;  /* 0x00008600ff047b82 */ /* 0x001e220000000a00 */
[----:B--2---:R-:W2:Y:S02]  /*0180*/  MUFU.RCP R8, R8 ;  /* 0x0000000800087308 */ /* 0x004ea40000001000 */
[----:B--2---:R-:W-:-:S06]  /*0190*/  VIADD R13, R8, 0xffffffe ;  /* 0x0ffffffe080d7836 */ /* 0x004fcc0000000000 */
[----:B------:R-:W2:Y:S02]  /*01a0*/  F2I.FTZ.U32.TRUNC.NTZ R13, R13 ;  /* 0x0000000d000d7305 */ /* 0x000ea4000021f000 */
[----:B--2---:R-:W-:-:S05]  /*01b0*/  IADD3 R11, RZ, -R13, RZ ;  /* 0x8000000dff0b7210 */ /* 0x004fca0007ffe0ff */
[----:B------:R-:W-:-:S04]  /*01c0*/  IMAD R11, R11, R6, RZ ;  /* 0x000000060b0b7224 */ /* 0x000fc800078e02ff */
[----:B------:R-:W-:Y:S01]  /*01d0*/  IMAD.HI.U32 R11, R13, R11, R12 ;  /* 0x0000000b0d0b7227 */ /* 0x000fe200078e000c */
[----:B01-3--:R-:W-:-:S07]  /*01e0*/  LOP3.LUT R12, RZ, R9, RZ, 0x33, !PT ;  /* 0x00000009ff0c7212 */ /* 0x00bfce00078e33ff */
.L_x_217:
[----:B------:R-:W-:Y:S02]  /*01f0*/  IABS R14, R7 ;  /* 0x00000007000e7213 */ /* 0x000fe40000000000 */
[----:B------:R-:W-:Y:S02]  /*0200*/  IABS R16, R10 ;  /* 0x0000000a00107213 */ /* 0x000fe40000000000 */
[----:B------:R-:W-:Y:S01]  /*0210*/  ISETP.GE.AND P2, PT, R7, RZ, PT ;  /* 0x000000ff0700720c */ /* 0x000fe20003f46270 */
[----:B0-----:R-:W-:-:S05]  /*0220*/  IMAD.HI.U32 R8, R11, R14, RZ ;  /* 0x0000000e0b087227 */ /* 0x001fca00078e00ff */
[----:B------:R-:W-:-:S05]  /*0230*/  IADD3 R9, -R8, RZ, RZ ;  /* 0x000000ff08097210 */ /* 0x000fca0007ffe1ff */
[----:B------:R-:W-:-:S05]  /*0240*/  IMAD R9, R16, R9, R14 ;  /* 0x0000000910097224 */ /* 0x000fca00078e020e */
[----:B------:R-:W-:-:S13]  /*0250*/  ISETP.GT.U32.AND P1, PT, R6, R9, PT ;  /* 0x000000090600720c */ /* 0x000fda0003f24070 */
[----:B------:R-:W-:-:S05]  /*0260*/  @!P1 IMAD.IADD R9, R9, 0x1, -R16 ;  /* 0x0000000109099824 */ /* 0x000fca00078e0a10 */
[----:B------:R-:W-:-:S13]  /*0270*/  ISETP.GT.U32.AND P1, PT, R6, R9, PT ;  /* 0x000000090600720c */ /* 0x000fda0003f24070 */
[----:B------:R-:W-:-:S05]  /*0280*/  @!P1 IADD3 R9, R9, -R16, RZ ;  /* 0x8000001009099210 */ /* 0x000fca0007ffe0ff */
[----:B------:R-:W-:-:S05]  /*0290*/  @!P2 IMAD.MOV R9, RZ, RZ, -R9 ;  /* 0x000000ffff09a224 */ /* 0x000fca00078e0a09 */
[----:B------:R-:W-:Y:S01]  /*02a0*/  SEL R15, R12, R9, !P0 ;  /* 0x000000090c0f7207 */ /* 0x000fe20004000000 */
[----:B------:R-:W-:-:S04]  /*02b0*/  IMAD.WIDE R8, R7, 0x4, R2 ;  /* 0x0000000407087825 */ /* 0x000fc800078e0202 */
[----:B------:R-:W-:Y:S01]  /*02c0*/  IMAD.WIDE R14, R15, 0x4, R4 ;  /* 0x000000040f0e7825 */ /* 0x000fe200078e0204 */
[----:B------:R-:W2:Y:S05]  /*02d0*/  LDG.E R13, desc[UR6][R8.64] ;  /* 0x00000006080d7981 */ /* 0x000eaa000c1e1900 */
[----:B------:R-:W2:Y:S01]  /*02e0*/  LDG.E.CONSTANT R14, desc[UR6][R14.64] ;  /* 0x000000060e0e7981 */ /* 0x000ea2000c1e9900 */
[----:B------:R-:W-:-:S04]  /*02f0*/  IADD3 R7, R7, UR4, RZ ;  /* 0x0000000407077c10 */ /* 0x000fc8000fffe0ff */
[----:B------:R-:W-:Y:S01]  /*0300*/  ISETP.GE.AND P1, PT, R7, R0, PT ;  /* 0x000000000700720c */ /* 0x000fe20003f26270 */
[----:B--2---:R-:W-:-:S10]  /*0310*/  HFMA2.MMA R13, R13, 1, 1, R14 ;  /* 0x3c003c000d0d7835 */ /* 0x004fd4000000000e */
[--C-:B------:R-:W-:Y:S02]  /*0320*/  HADD2.F32 R16, -RZ, R13.reuse.H0_H0 ;  /* 0x2000000dff107230 */ /* 0x100fe40000004100 */
[----:B------:R-:W-:-:S04]  /*0330*/  HADD2.F32 R13, -RZ, R13.H1_H1 ;  /* 0x3000000dff0d7230 */ /* 0x000fc80000004100 */
[----:B------:R-:W-:Y:S08]  /*0340*/  MUFU.TANH R16, R16 ;  /* 0x0000001000107308 */ /* 0x000ff00000002400 */
[----:B------:R-:W0:Y:S02]  /*0350*/  MUFU.TANH R13, R13 ;  /* 0x0000000d000d7308 */ /* 0x000e240000002400 */
[----:B0-----:R-:W-:-:S05]  /*0360*/  F2FP.F16.F32.PACK_AB R17, R13, R16 ;  /* 0x000000100d11723e */ /* 0x001fca00000000ff */
[----:B------:R0:W-:Y:S01]  /*0370*/  STG.E desc[UR6][R8.64], R17 ;  /* 0x0000001108007986 */ /* 0x0001e2000c101906 */
[----:B------:R-:W-:Y:S05]  /*0380*/  @!P1 BRA `(.L_x_217) ;  /* 0xfffffffc00989947 */ /* 0x000fea000383ffff */
[----:B------:R-:W-:Y:S05]  /*0390*/  EXIT ;  /* 0x000000000000794d */ /* 0x000fea0003800000 */
.L_x_216:
[----:B01----:R-:W-:-:S05]  /*03a0*/  IMAD.WIDE R2, R7, 0x4, R4 ;  /* 0x0000000407027825 */ /* 0x003fca00078e0204 */
[----:B------:R-:W2:Y:S01]  /*03b0*/  LDG.E R8, desc[UR6][R2.64] ;  /* 0x0000000602087981 */ /* 0x000ea2000c1e1900 */
[----:B------:R-:W-:-:S05]  /*03c0*/  VIADD R7, R7, UR4 ;  /* 0x0000000407077c36 */ /* 0x000fca0008000000 */
[----:B------:R-:W-:Y:S01]  /*03d0*/  ISETP.GE.AND P0, PT, R7, R0, PT ;  /* 0x000000000700720c */ /* 0x000fe20003f06270 */
[--C-:B--2---:R-:W-:Y:S02]  /*03e0*/  HADD2.F32 R6, -RZ, R8.reuse.H0_H0 ;  /* 0x20000008ff067230 */ /* 0x104fe40000004100 */
[----:B------:R-:W-:-:S04]  /*03f0*/  HADD2.F32 R8, -RZ, R8.H1_H1 ;  /* 0x30000008ff087230 */ /* 0x000fc80000004100 */
[----:B------:R-:W-:Y:S08]  /*0400*/  MUFU.TANH R6, R6 ;  /* 0x0000000600067308 */ /* 0x000ff00000002400 */
[----:B------:R-:W0:Y:S02]  /*0410*/  MUFU.TANH R9, R8 ;  /* 0x0000000800097308 */ /* 0x000e240000002400 */
[----:B0-----:R-:W-:-:S05]  /*0420*/  F2FP.F16.F32.PACK_AB R9, R9, R6 ;  /* 0x000000060909723e */ /* 0x001fca00000000ff */
[----:B------:R1:W-:Y:S01]  /*0430*/  STG.E desc[UR6][R2.64], R9 ;  /* 0x0000000902007986 */ /* 0x0003e2000c101906 */
[----:B------:R-:W-:Y:S05]  /*0440*/  @!P0 BRA `(.L_x_216) ;  /* 0xfffffffc00d48947 */ /* 0x000fea000383ffff */
[----:B------:R-:W-:Y:S05]  /*0450*/  EXIT ;  /* 0x000000000000794d */ /* 0x000fea0003800000 */
.L_x_218:
        /* <DEDUP_REMOVED lines=10> */
.L_x_254:


//--------------------- .nv.shared.reserved.0     --------------------------
	.section	.nv.shared.reserved.0,"aw",@nobits
	.weak		__nv_reservedSMEM_offset_0_alias
	.size		__nv_reservedSMEM_offset_0_alias, 0, 0
	.other		__nv_reservedSMEM_offset_0_alias,@"STO_CUDA_RESERVED_SHARED STV_DEFAULT"
__nv_reservedSMEM_offset_0_alias:
	.zero		0


//--------------------- .nv.constant0._ZN17fastertransformer14sigmoid_kernelI6__halfEEvPT_if --------------------------
	.section	.nv.constant0._ZN17fastertransformer14sigmoid_kernelI6__halfEEvPT_if,"a",@progbits
	.sectionflags	@""
	.align	4
.nv.constant0._ZN17fastertransformer14sigmoid_kernelI6__halfEEvPT_if:
	.zero		544


//--------------------- .nv.constant0._ZN17fastertransformer14sigmoid_kernelIfEEvPT_if --------------------------
	.section	.nv.constant0._ZN17fastertransformer14sigmoid_kernelIfEEvPT_if,"a",@progbits
	.sectionflags	@""
	.align	4
.nv.constant0._ZN17fastertransformer14sigmoid_kernelIfEEvPT_if:
	.zero		544


//--------------------- .nv.constant0._ZN17fastertransformer13addBiasGeluV3I7__half2Li40960ELi2EEEvPT_PKS2_PKiS5_iS7_i --------------------------
	.section	.nv.constant0._ZN17fastertransformer13addBiasGeluV3I7__half2Li40960ELi2EEEvPT_PKS2_PKiS5_iS7_i,"a",@progbits
	.sectionflags	@""
	.align	4
.nv.constant0._ZN17fastertransformer13addBiasGeluV3I7__half2Li40960ELi2EEEvPT_PKS2_PKiS5_iS7_i:
	.zero		580


//--------------------- .nv.constant0._ZN17fastertransformer13addBiasGeluV3I7__half2Li4096ELi1EEEvPT_PKS2_PKiS5_iS7_i --------------------------
	.section	.nv.constant0._ZN17fastertransformer13addBiasGeluV3I7__half2Li4096ELi1EEEvPT_PKS2_PKiS5_iS7_i,"a",@progbits
	.sectionflags	@""
	.align	4
.nv.constant0._ZN17fastertransformer13addBiasGeluV3I7__half2Li4096ELi1EEEvPT_PKS2_PKiS5_iS7_i:
	.zero		580


//--------------------- .nv.constant0._ZN17fastertransformer13addBiasGeluV2I7__half2Li40960EEEvPT_PKS2_PKiS5_iS7_i --------------------------
	.section	.nv.constant0._ZN17fastertransformer13addBiasGeluV2I7__half2Li40960EEEvPT_PKS2_PKiS5_iS7_i,"a",@progbits
	.sectionflags	@""
	.align	4
.nv.constant0._ZN17fastertransformer13addBiasGeluV2I7__half2Li40960EEEvPT_PKS2_PKiS5_iS7_i:
	.zero		580


//--------------------- .nv.constant0._ZN17fastertransformer13addBiasGeluV3I7__half2Li40960ELi4EEEvPT_PKS2_PKiS5_iS7_i --------------------------
	.section	.nv.constant0._ZN17fastertransformer13addBiasGeluV3I7__half2Li40960ELi4EEEvPT_PKS2_PKiS5_iS7_i,"a",@progbits
	.sectionflags	@""
	.align	4
.nv.constant0._ZN17fastertransformer13addBiasGeluV3I7__half2Li40960ELi4EEEvPT_PKS2_PKiS5_iS7_i:
	.zero		580


//--------------------- .nv.constant0._ZN17fastertransformer13addBiasGeluV2I7__half2Li24576EEEvPT_PKS2_PKiS5_iS7_i --------------------------
	.section	.nv.constant0._ZN17fastertransformer13addBiasGeluV2I7__half2Li24576EEEvPT_PKS2_PKiS5_iS7_i,"a",@progbits
	.sectionflags	@""
	.align	4
.nv.constant0._ZN17fastertransformer13addBiasGeluV2I7__half2Li24576EEEvPT_PKS2_PKiS5_iS7_i:
	.zero		580


//--------------------- .nv.constant0._ZN17fastertransformer13addBiasGeluV3I7__half2Li24576ELi2EEEvPT_PKS2_PKiS5_iS7_i --------------------------
	.section	.nv.constant0._ZN17fastertransformer13addBiasGeluV3I7__half2Li24576ELi2EEEvPT_PKS2_PKiS5_iS7_i,"a",@progbits
	.sectionflags	@""
	.align	4
.nv.constant0._ZN17fastertransformer13addBiasGeluV3I7__half2Li24576ELi2EEEvPT_PKS2_PKiS5_iS7_i:
	.zero		580


//--------------------- .nv.constant0._ZN17fastertransformer13addBiasGeluV2I7__half2Li16384EEEvPT_PKS2_PKiS5_iS7_i --------------------------
	.section	.nv.constant0._ZN17fastertransformer13addBiasGeluV2I7__half2Li16384EEEvPT_PKS2_PKiS5_iS7_i,"a",@progbits
	.sectionflags	@""
	.align	4
.nv.constant0._ZN17fastertransformer13addBiasGeluV2I7__half2Li16384EEEvPT_PKS2_PKiS5_iS7_i:
	.zero		580


//--------------------- .nv.constant0._ZN17fastertransformer13addBiasGeluV3I7__half2Li16384ELi2EEEvPT_PKS2_PKiS5_iS7_i --------------------------
	.section	.nv.constant0._ZN17fastertransformer13addBiasGeluV3I7__half2Li16384ELi2EEEvPT_PKS2_PKiS5_iS7_i,"a",@progbits
	.sectionflags	@""
	.align	4
.nv.constant0._ZN17fastertransformer13addBiasGeluV3I7__half2Li16384ELi2EEEvPT_PKS2_PKiS5_iS7_i:
	.zero		580


//--------------------- .nv.constant0._ZN17fastertransformer13addBiasGeluV2I7__half2Li8192EEEvPT_PKS2_PKiS5_iS7_i --------------------------
	.section	.nv.constant0._ZN17fastertransformer13addBiasGeluV2I7__half2Li8192EEEvPT_PKS2_PKiS5_iS7_i,"a",@progbits
	.sectionflags	@""
	.align	4
.nv.constant0._ZN17fastertransformer13addBiasGeluV2I7__half2Li8192EEEvPT_PKS2_PKiS5_iS7_i:
	.zero		580


//--------------------- .nv.constant0._ZN17fastertransformer13addBiasGeluV3I7__half2Li8192ELi2EEEvPT_PKS2_PKiS5_iS7_i --------------------------
	.section	.nv.constant0._ZN17fastertransformer13addBiasGeluV3I7__half2Li8192ELi2EEEvPT_PKS2_PKiS5_iS7_i,"a",@progbits
	.sectionflags	@""
	.align	4
.nv.constant0._ZN17fastertransformer13addBiasGeluV3I7__half2Li8192ELi2EEEvPT_PKS2_PKiS5_iS7_i:
	.zero		580


//--------------------- .nv.constant0._ZN17fastertransformer13addBiasGeluV2I7__half2Li4096EEEvPT_PKS2_PKiS5_iS7_i --------------------------
	.section	.nv.constant0._ZN17fastertransformer13addBiasGeluV2I7__half2Li4096EEEvPT_PKS2_PKiS5_iS7_i,"a",@progbits
	.sectionflags	@""
	.align	4
.nv.constant0._ZN17fastertransformer13addBiasGeluV2I7__half2Li4096EEEvPT_PKS2_PKiS5_iS7_i:
	.zero		580


//--------------------- .nv.constant0._ZN17fastertransformer13addBiasGeluV3I7__half2Li4096ELi2EEEvPT_PKS2_PKiS5_iS7_i --------------------------
	.section	.nv.constant0._ZN17fastertransformer13addBiasGeluV3I7__half2Li4096ELi2EEEvPT_PKS2_PKiS5_iS7_i,"a",@progbits
	.sectionflags	@""
	.align	4
.nv.constant0._ZN17fastertransformer13addBiasGeluV3I7__half2Li4096ELi2EEEvPT_PKS2_PKiS5_iS7_i:
	.zero		580


//--------------------- .nv.constant0._ZN17fastertransformer13addBiasGeluV2I7__half2Li2048EEEvPT_PKS2_PKiS5_iS7_i --------------------------
	.section	.nv.constant0._ZN17fastertransformer13addBiasGeluV2I7__half2Li2048EEEvPT_PKS2_PKiS5_iS7_i,"a",@progbits
	.sectionflags	@""
	.align	4
.nv.constant0._ZN17fastertransformer13addBiasGeluV2I7__half2Li2048EEEvPT_PKS2_PKiS5_iS7_i:
	.zero		580


//--------------------- .nv.constant0._ZN17fastertransformer13addBiasGeluV3I7__half2Li2048ELi1EEEvPT_PKS2_PKiS5_iS7_i --------------------------
	.section	.nv.constant0._ZN17fastertransformer13addBiasGeluV3I7__half2Li2048ELi1EEEvPT_PKS2_PKiS5_iS7_i,"a",@progbits
	.sectionflags	@""
	.align	4
.nv.constant0._ZN17fastertransformer13addBiasGeluV3I7__half2Li2048ELi1EEEvPT_PKS2_PKiS5_iS7_i:
	.zero		580


//--------------------- .nv.constant0._ZN17fastertransformer13addBiasGeluV2I7__half2Li1536EEEvPT_PKS2_PKiS5_iS7_i --------------------------
	.section	.nv.constant0._ZN17fastertransformer13addBiasGeluV2I7__half2Li1536EEEvPT_PKS2_PKiS5_iS7_i,"a",@progbits
	.sectionflags	@""
	.align	4
.nv.constant0._ZN17fastertransformer13addBiasGeluV2I7__half2Li1536EEEvPT_PKS2_PKiS5_iS7_i:
	.zero		580


//--------------------- .nv.constant0._ZN17fastertransformer13addBiasGeluV3I7__half2Li1536ELi1EEEvPT_PKS2_PKiS5_iS7_i --------------------------
	.section	.nv.constant0._ZN17fastertransformer13addBiasGeluV3I7__half2Li1536ELi1EEEvPT_PKS2_PKiS5_iS7_i,"a",@progbits
	.sectionflags	@""
	.align	4
.nv.constant0._ZN17fastertransformer13addBiasGeluV3I7__half2Li1536ELi1EEEvPT_PKS2_PKiS5_iS7_i:
	.zero		580


//--------------------- .nv.constant0._ZN17fastertransformer13addBiasGeluV2I7__half2Li1024EEEvPT_PKS2_PKiS5_iS7_i --------------------------
	.section	.nv.constant0._ZN17fastertransformer13addBiasGeluV2I7__half2Li1024EEEvPT_PKS2_PKiS5_iS7_i,"a",@progbits
	.sectionflags	@""
	.align	4
.nv.constant0._ZN17fastertransformer13addBiasGeluV2I7__half2Li1024EEEvPT_PKS2_PKiS5_iS7_i:
	.zero		580


//--------------------- .nv.constant0._ZN17fastertransformer13addBiasGeluV3I7__half2Li1024ELi1EEEvPT_PKS2_PKiS5_iS7_i --------------------------
	.section	.nv.constant0._ZN17fastertransformer13addBiasGeluV3I7__half2Li1024ELi1EEEvPT_PKS2_PKiS5_iS7_i,"a",@progbits
	.sectionflags	@""
	.align	4
.nv.constant0._ZN17fastertransformer13addBiasGeluV3I7__half2Li1024ELi1EEEvPT_PKS2_PKiS5_iS7_i:
	.zero		580


//--------------------- .nv.constant0._ZN17fastertransformer13addBiasGeluV2I7__half2Li512EEEvPT_PKS2_PKiS5_iS7_i --------------------------
	.section	.nv.constant0._ZN17fastertransformer13addBiasGeluV2I7__half2Li512EEEvPT_PKS2_PKiS5_iS7_i,"a",@progbits
	.sectionflags	@""
	.align	4
.nv.constant0._ZN17fastertransformer13addBiasGeluV2I7__half2Li512EEEvPT_PKS2_PKiS5_iS7_i:
	.zero		580


//--------------------- .nv.constant0._ZN17fastertransformer13addBiasGeluV3I7__half2Li512ELi1EEEvPT_PKS2_PKiS5_iS7_i --------------------------
	.section	.nv.constant0._ZN17fastertransformer13addBiasGeluV3I7__half2Li512ELi1EEEvPT_PKS2_PKiS5_iS7_i,"a",@progbits
	.sectionflags	@""
	.align	4
.nv.constant0._ZN17fastertransformer13addBiasGeluV3I7__half2Li512ELi1EEEvPT_PKS2_PKiS5_iS7_i:
	.zero		580


//--------------------- .nv.constant0._ZN17fastertransformer13addBiasGeluV2I7__half2Li256EEEvPT_PKS2_PKiS5_iS7_i --------------------------
	.section	.nv.constant0._ZN17fastertransformer13addBiasGeluV2I7__half2Li256EEEvPT_PKS2_PKiS5_iS7_i,"a",@progbits
	.sectionflags	@""
	.align	4
.nv.constant0._ZN17fastertransformer13addBiasGeluV2I7__half2Li256EEEvPT_PKS2_PKiS5_iS7_i:
	.zero		580


//--------------------- .nv.constant0._ZN17fastertransformer13addBiasGeluV3I7__half2Li256ELi1EEEvPT_PKS2_PKiS5_iS7_i --------------------------
	.section	.nv.constant0._ZN17fastertransformer13addBiasGeluV3I7__half2Li256ELi1EEEvPT_PKS2_PKiS5_iS7_i,"a",@progbits
	.sectionflags	@""
	.align	4
.nv.constant0._ZN17fastertransformer13addBiasGeluV3I7__half2Li256ELi1EEEvPT_PKS2_PKiS5_iS7_i:
	.zero		580


//--------------------- .nv.constant0._ZN17fastertransformer13add_bias_tanhIfEEvPT_PKS1_ii --------------------------
	.section	.nv.constant0._ZN17fastertransformer13add_bias_tanhIfEEvPT_PKS1_ii,"a",@progbits
	.sectionflags	@""
	.align	4
.nv.constant0._ZN17fastertransformer13add_bias_tanhIfEEvPT_PKS1_ii:
	.zero		552


//--------------------- .nv.constant0._ZN17fastertransformer18generic_activationINS_18IdentityActivationEf6__halfEEvPT0_PKT1_PKS3_S7_PKiS9_iPKfSD_SB_iii --------------------------
	.section	.nv.constant0._ZN17fastertransformer18generic_activationINS_18IdentityActivationEf6__halfEEvPT0_PKT1_PKS3_S7_PKiS9_iPKfSD_SB_iii,"a",@progbits
	.sectionflags	@""
	.align	4
.nv.constant0._ZN17fastertransformer18generic_activationINS_18IdentityActivationEf6__halfEEvPT0_PKT1_PKS3_S7_PKiS9_iPKfSD_SB_iii:
	.zero		620


//--------------------- .nv.constant0._ZN17fastertransformer18generic_activationINS_18IdentityActivationE7__half2S2_EEvPT0_PKT1_PKS3_S7_PKiS9_iPKfSD_SB_iii --------------------------
	.section	.nv.constant0._ZN17fastertransformer18generic_activationINS_18IdentityActivationE7__half2S2_EEvPT0_PKT1_PKS3_S7_PKiS9_iPKfSD_SB_iii,"a",@progbits
	.sectionflags	@""
	.align	4
.nv.constant0._ZN17fastertransformer18generic_activationINS_18IdentityActivationE7__half2S2_EEvPT0_PKT1_PKS3_S7_PKiS9_iPKfSD_SB_iii:
	.zero		620


//--------------------- .nv.constant0._ZN17fastertransformer18generic_activationINS_18IdentityActivationEffEEvPT0_PKT1_PKS2_S6_PKiS8_iPKfSC_SA_iii --------------------------
	.section	.nv.constant0._ZN17fastertransformer18generic_activationINS_18IdentityActivationEffEEvPT0_PKT1_PKS2_S6_PKiS8_iPKfSC_SA_iii,"a",@progbits
	.sectionflags	@""
	.align	4
.nv.constant0._ZN17fastertransformer18generic_activationINS_18IdentityActivationEffEEvPT0_PKT1_PKS2_S6_PKiS8_iPKfSC_SA_iii:
	.zero		620


//--------------------- .nv.constant0._ZN17fastertransformer18generic_activationINS_14SiluActivationE7__half2S2_EEvPT0_PKT1_PKS3_S7_PKiS9_iPKfSD_SB_iii --------------------------
	.section	.nv.constant0._ZN17fastertransformer18generic_activationINS_14SiluActivationE7__half2S2_EEvPT0_PKT1_PKS3_S7_PKiS9_iPKfSD_SB_iii,"a",@progbits
	.sectionflags	@""
	.align	4
.nv.constant0._ZN17fastertransformer18generic_activationINS_14SiluActivationE7__half2S2_EEvPT0_PKT1_PKS3_S7_PKiS9_iPKfSD_SB_iii:
	.zero		620


//--------------------- .nv.constant0._ZN17fastertransformer18generic_activationINS_14SiluActivationEffEEvPT0_PKT1_PKS2_S6_PKiS8_iPKfSC_SA_iii --------------------------
	.section	.nv.constant0._ZN17fastertransformer18generic_activationINS_14SiluActivationEffEEvPT0_PKT1_PKS2_S6_PKiS8_iPKfSC_SA_iii,"a",@progbits
	.sectionflags	@""
	.align	4
.nv.constant0._ZN17fastertransformer18generic_activationINS_14SiluActivationEffEEvPT0_PKT1_PKS2_S6_PKiS8_iPKfSC_SA_iii:
	.zero		620


//--------------------- .nv.constant0._ZN17fastertransformer18generic_activationINS_14ReluActivationE7__half2S2_EEvPT0_PKT1_PKS3_S7_PKiS9_iPKfSD_SB_iii --------------------------
	.section	.nv.constant0._ZN17fastertransformer18generic_activationINS_14ReluActivationE7__half2S2_EEvPT0_PKT1_PKS3_S7_PKiS9_iPKfSD_SB_iii,"a",@progbits
	.sectionflags	@""
	.align	4
.nv.constant0._ZN17fastertransformer18generic_activationINS_14ReluActivationE7__half2S2_EEvPT0_PKT1_PKS3_S7_PKiS9_iPKfSD_SB_iii:
	.zero		620


//--------------------- .nv.constant0._ZN17fastertransformer18generic_activationINS_14ReluActivationEffEEvPT0_PKT1_PKS2_S6_PKiS8_iPKfSC_SA_iii --------------------------
	.section	.nv.constant0._ZN17fastertransformer18generic_activationINS_14ReluActivationEffEEvPT0_PKT1_PKS2_S6_PKiS8_iPKfSC_SA_iii,"a",@progbits
	.sectionflags	@""
	.align	4
.nv.constant0._ZN17fastertransformer18generic_activationINS_14ReluActivationEffEEvPT0_PKT1_PKS2_S6_PKiS8_iPKfSC_SA_iii:
	.zero		620


//--------------------- .nv.constant0._ZN17fastertransformer18generic_activationINS_14GeluActivationE7__half2S2_EEvPT0_PKT1_PKS3_S7_PKiS9_iPKfSD_SB_iii --------------------------
	.section	.nv.constant0._ZN17fastertransformer18generic_activationINS_14GeluActivationE7__half2S2_EEvPT0_PKT1_PKS3_S7_PKiS9_iPKfSD_SB_iii,"a",@progbits
	.sectionflags	@""
	.align	4
.nv.constant0._ZN17fastertransformer18generic_activationINS_14GeluActivationE7__half2S2_EEvPT0_PKT1_PKS3_S7_PKiS9_iPKfSD_SB_iii:
	.zero		620


//--------------------- .nv.constant0._ZN17fastertransformer18generic_activationINS_14GeluActivationEffEEvPT0_PKT1_PKS2_S6_PKiS8_iPKfSC_SA_iii --------------------------
	.section	.nv.constant0._ZN17fastertransformer18generic_activationINS_14GeluActivationEffEEvPT0_PKT1_PKS2_S6_PKiS8_iPKfSC_SA_iii,"a",@progbits
	.sectionflags	@""
	.align	4
.nv.constant0._ZN17fastertransformer18generic_activationINS_14GeluActivationEffEEvPT0_PKT1_PKS2_S6_PKiS8_iPKfSC_SA_iii:
	.zero		620


//--------------------- .nv.constant0._ZN17fastertransformer14sigmoid_kernelI7__half2EEvPT_if --------------------------
	.section	.nv.constant0._ZN17fastertransformer14sigmoid_kernelI7__half2EEvPT_if,"a",@progbits
	.sectionflags	@""
	.align	4
.nv.constant0._ZN17fastertransformer14sigmoid_kernelI7__half2EEvPT_if:
	.zero		544


//--------------------- .nv.constant0._ZN17fastertransformer13add_bias_tanhI6__halfEEvPT_PKS2_ii --------------------------
	.section	.nv.constant0._ZN17fastertransformer13add_bias_tanhI6__halfEEvPT_PKS2_ii,"a",@progbits
	.sectionflags	@""
	.align	4
.nv.constant0._ZN17fastertransformer13add_bias_tanhI6__halfEEvPT_PKS2_ii:
	.zero		552


//--------------------- SYMBOLS --------------------------

	.type		.nv.reservedSmem.offset0,@object
	.size		.nv.reservedSmem.offset0,0x4
